//
// Generated by NVIDIA NVVM Compiler
//
// Compiler Build ID: CL-36424714
// Cuda compilation tools, release 13.0, V13.0.88
// Based on NVVM 20.0.0
//

.version 9.0
.target sm_100
.address_size 64

.extern .shared .align 16 .b8 __smem_d[];

.func  (.param .b64 func_retval0) _Z10binary_sumIdET_S0_S0_(
	.param .b64 _Z10binary_sumIdET_S0_S0__param_0,
	.param .b64 _Z10binary_sumIdET_S0_S0__param_1
)
{
	.reg .b64 	%rd<3>;
	.reg .b64 	%fd<6>;

	ld.param.f64 	%fd1, [_Z10binary_sumIdET_S0_S0__param_0];
	ld.param.f64 	%fd2, [_Z10binary_sumIdET_S0_S0__param_1];
	mov.f64 	%fd5, %fd2;
	mov.f64 	%fd3, %fd5;
	add.f64 	%fd4, %fd1, %fd3;
	st.param.f64 	[func_retval0], %fd4;
	ret;

}
.func  (.param .b64 func_retval0) _Z10binary_maxIdET_S0_S0_(
	.param .b64 _Z10binary_maxIdET_S0_S0__param_0,
	.param .b64 _Z10binary_maxIdET_S0_S0__param_1
)
{
	.reg .pred 	%p<2>;
	.reg .b64 	%rd<5>;
	.reg .b64 	%fd<10>;

	ld.param.f64 	%fd4, [_Z10binary_maxIdET_S0_S0__param_0];
	ld.param.f64 	%fd5, [_Z10binary_maxIdET_S0_S0__param_1];
	mov.f64 	%fd8, %fd4;
	mov.f64 	%fd9, %fd5;
	mov.f64 	%fd6, %fd9;
	setp.leu.f64 	%p1, %fd4, %fd6;
	@%p1 bra 	$L__BB1_2;
	mov.f64 	%fd7, %fd8;
	bra.uni 	$L__BB1_3;
$L__BB1_2:
	mov.f64 	%fd7, %fd9;
$L__BB1_3:
	st.param.f64 	[func_retval0], %fd7;
	ret;

}
	// .globl	_Z7reduce0IdEvPT_S1_j
.visible .entry _Z7reduce0IdEvPT_S1_j(
	.param .u64 .ptr .align 1 _Z7reduce0IdEvPT_S1_j_param_0,
	.param .u64 .ptr .align 1 _Z7reduce0IdEvPT_S1_j_param_1,
	.param .u32 _Z7reduce0IdEvPT_S1_j_param_2
)
{
	.reg .pred 	%p<6>;
	.reg .b32 	%r<17>;
	.reg .b64 	%rd<9>;
	.reg .b64 	%fd<9>;

	ld.param.u64 	%rd1, [_Z7reduce0IdEvPT_S1_j_param_0];
	ld.param.u64 	%rd2, [_Z7reduce0IdEvPT_S1_j_param_1];
	ld.param.u32 	%r8, [_Z7reduce0IdEvPT_S1_j_param_2];
	mov.u32 	%r1, %tid.x;
	mov.u32 	%r2, %ctaid.x;
	mov.u32 	%r3, %ntid.x;
	mad.lo.s32 	%r4, %r2, %r3, %r1;
	setp.ge.u32 	%p1, %r4, %r8;
	mov.f64 	%fd8, 0d0000000000000000;
	@%p1 bra 	$L__BB2_2;
	cvta.to.global.u64 	%rd3, %rd1;
	mul.wide.u32 	%rd4, %r4, 8;
	add.s64 	%rd5, %rd3, %rd4;
	ld.global.f64 	%fd8, [%rd5];
$L__BB2_2:
	shl.b32 	%r9, %r1, 3;
	mov.u32 	%r10, __smem_d;
	add.s32 	%r5, %r10, %r9;
	st.shared.f64 	[%r5], %fd8;
	bar.sync 	0;
	setp.lt.u32 	%p2, %r3, 2;
	@%p2 bra 	$L__BB2_7;
	mov.b32 	%r16, 1;
$L__BB2_4:
	shl.b32 	%r7, %r16, 1;
	add.s32 	%r12, %r7, -1;
	and.b32  	%r13, %r12, %r1;
	setp.ne.s32 	%p3, %r13, 0;
	@%p3 bra 	$L__BB2_6;
	shl.b32 	%r14, %r16, 3;
	add.s32 	%r15, %r5, %r14;
	ld.shared.f64 	%fd4, [%r15];
	ld.shared.f64 	%fd5, [%r5];
	add.f64 	%fd6, %fd4, %fd5;
	st.shared.f64 	[%r5], %fd6;
$L__BB2_6:
	bar.sync 	0;
	setp.lt.u32 	%p4, %r7, %r3;
	mov.u32 	%r16, %r7;
	@%p4 bra 	$L__BB2_4;
$L__BB2_7:
	setp.ne.s32 	%p5, %r1, 0;
	@%p5 bra 	$L__BB2_9;
	ld.shared.f64 	%fd7, [__smem_d];
	cvta.to.global.u64 	%rd6, %rd2;
	mul.wide.u32 	%rd7, %r2, 8;
	add.s64 	%rd8, %rd6, %rd7;
	st.global.f64 	[%rd8], %fd7;
$L__BB2_9:
	ret;

}
	// .globl	_Z7reduce1IdEvPT_S1_j
.visible .entry _Z7reduce1IdEvPT_S1_j(
	.param .u64 .ptr .align 1 _Z7reduce1IdEvPT_S1_j_param_0,
	.param .u64 .ptr .align 1 _Z7reduce1IdEvPT_S1_j_param_1,
	.param .u32 _Z7reduce1IdEvPT_S1_j_param_2
)
{
	.reg .pred 	%p<6>;
	.reg .b32 	%r<20>;
	.reg .b64 	%rd<9>;
	.reg .b64 	%fd<9>;

	ld.param.u64 	%rd1, [_Z7reduce1IdEvPT_S1_j_param_0];
	ld.param.u64 	%rd2, [_Z7reduce1IdEvPT_S1_j_param_1];
	ld.param.u32 	%r8, [_Z7reduce1IdEvPT_S1_j_param_2];
	mov.u32 	%r1, %tid.x;
	mov.u32 	%r2, %ctaid.x;
	mov.u32 	%r3, %ntid.x;
	mad.lo.s32 	%r4, %r2, %r3, %r1;
	setp.ge.u32 	%p1, %r4, %r8;
	mov.f64 	%fd8, 0d0000000000000000;
	@%p1 bra 	$L__BB3_2;
	cvta.to.global.u64 	%rd3, %rd1;
	mul.wide.u32 	%rd4, %r4, 8;
	add.s64 	%rd5, %rd3, %rd4;
	ld.global.f64 	%fd8, [%rd5];
$L__BB3_2:
	shl.b32 	%r9, %r1, 3;
	mov.u32 	%r10, __smem_d;
	add.s32 	%r11, %r10, %r9;
	st.shared.f64 	[%r11], %fd8;
	bar.sync 	0;
	setp.lt.u32 	%p2, %r3, 2;
	@%p2 bra 	$L__BB3_7;
	mov.b32 	%r19, 1;
$L__BB3_4:
	shl.b32 	%r6, %r19, 1;
	mul.lo.s32 	%r7, %r6, %r1;
	setp.ge.u32 	%p3, %r7, %r3;
	@%p3 bra 	$L__BB3_6;
	add.s32 	%r13, %r7, %r19;
	shl.b32 	%r14, %r13, 3;
	add.s32 	%r16, %r10, %r14;
	ld.shared.f64 	%fd4, [%r16];
	shl.b32 	%r17, %r7, 3;
	add.s32 	%r18, %r10, %r17;
	ld.shared.f64 	%fd5, [%r18];
	add.f64 	%fd6, %fd4, %fd5;
	st.shared.f64 	[%r18], %fd6;
$L__BB3_6:
	bar.sync 	0;
	setp.lt.u32 	%p4, %r6, %r3;
	mov.u32 	%r19, %r6;
	@%p4 bra 	$L__BB3_4;
$L__BB3_7:
	setp.ne.s32 	%p5, %r1, 0;
	@%p5 bra 	$L__BB3_9;
	ld.shared.f64 	%fd7, [__smem_d];
	cvta.to.global.u64 	%rd6, %rd2;
	mul.wide.u32 	%rd7, %r2, 8;
	add.s64 	%rd8, %rd6, %rd7;
	st.global.f64 	[%rd8], %fd7;
$L__BB3_9:
	ret;

}
	// .globl	_Z7reduce2IdEvPT_S1_j
.visible .entry _Z7reduce2IdEvPT_S1_j(
	.param .u64 .ptr .align 1 _Z7reduce2IdEvPT_S1_j_param_0,
	.param .u64 .ptr .align 1 _Z7reduce2IdEvPT_S1_j_param_1,
	.param .u32 _Z7reduce2IdEvPT_S1_j_param_2
)
{
	.reg .pred 	%p<6>;
	.reg .b32 	%r<14>;
	.reg .b64 	%rd<9>;
	.reg .b64 	%fd<9>;

	ld.param.u64 	%rd1, [_Z7reduce2IdEvPT_S1_j_param_0];
	ld.param.u64 	%rd2, [_Z7reduce2IdEvPT_S1_j_param_1];
	ld.param.u32 	%r8, [_Z7reduce2IdEvPT_S1_j_param_2];
	mov.u32 	%r1, %tid.x;
	mov.u32 	%r2, %ctaid.x;
	mov.u32 	%r13, %ntid.x;
	mad.lo.s32 	%r4, %r2, %r13, %r1;
	setp.ge.u32 	%p1, %r4, %r8;
	mov.f64 	%fd8, 0d0000000000000000;
	@%p1 bra 	$L__BB4_2;
	cvta.to.global.u64 	%rd3, %rd1;
	mul.wide.u32 	%rd4, %r4, 8;
	add.s64 	%rd5, %rd3, %rd4;
	ld.global.f64 	%fd8, [%rd5];
$L__BB4_2:
	shl.b32 	%r9, %r1, 3;
	mov.u32 	%r10, __smem_d;
	add.s32 	%r5, %r10, %r9;
	st.shared.f64 	[%r5], %fd8;
	bar.sync 	0;
	setp.lt.u32 	%p2, %r13, 2;
	@%p2 bra 	$L__BB4_6;
$L__BB4_3:
	shr.u32 	%r7, %r13, 1;
	setp.ge.u32 	%p3, %r1, %r7;
	@%p3 bra 	$L__BB4_5;
	shl.b32 	%r11, %r7, 3;
	add.s32 	%r12, %r5, %r11;
	ld.shared.f64 	%fd4, [%r12];
	ld.shared.f64 	%fd5, [%r5];
	add.f64 	%fd6, %fd4, %fd5;
	st.shared.f64 	[%r5], %fd6;
$L__BB4_5:
	bar.sync 	0;
	setp.gt.u32 	%p4, %r13, 3;
	mov.u32 	%r13, %r7;
	@%p4 bra 	$L__BB4_3;
$L__BB4_6:
	setp.ne.s32 	%p5, %r1, 0;
	@%p5 bra 	$L__BB4_8;
	ld.shared.f64 	%fd7, [__smem_d];
	cvta.to.global.u64 	%rd6, %rd2;
	mul.wide.u32 	%rd7, %r2, 8;
	add.s64 	%rd8, %rd6, %rd7;
	st.global.f64 	[%rd8], %fd7;
$L__BB4_8:
	ret;

}
	// .globl	_Z7reduce3IdEvPT_S1_j
.visible .entry _Z7reduce3IdEvPT_S1_j(
	.param .u64 .ptr .align 1 _Z7reduce3IdEvPT_S1_j_param_0,
	.param .u64 .ptr .align 1 _Z7reduce3IdEvPT_S1_j_param_1,
	.param .u32 _Z7reduce3IdEvPT_S1_j_param_2
)
{
	.reg .pred 	%p<7>;
	.reg .b32 	%r<17>;
	.reg .b64 	%rd<11>;
	.reg .b64 	%fd<16>;

	ld.param.u64 	%rd3, [_Z7reduce3IdEvPT_S1_j_param_0];
	ld.param.u64 	%rd2, [_Z7reduce3IdEvPT_S1_j_param_1];
	ld.param.u32 	%r9, [_Z7reduce3IdEvPT_S1_j_param_2];
	cvta.to.global.u64 	%rd1, %rd3;
	mov.u32 	%r1, %tid.x;
	mov.u32 	%r2, %ctaid.x;
	mov.u32 	%r16, %ntid.x;
	mul.lo.s32 	%r10, %r16, %r2;
	shl.b32 	%r11, %r10, 1;
	add.s32 	%r4, %r11, %r1;
	setp.ge.u32 	%p1, %r4, %r9;
	mov.f64 	%fd13, 0d0000000000000000;
	@%p1 bra 	$L__BB5_2;
	mul.wide.u32 	%rd4, %r4, 8;
	add.s64 	%rd5, %rd1, %rd4;
	ld.global.f64 	%fd13, [%rd5];
$L__BB5_2:
	add.s32 	%r5, %r4, %r16;
	setp.ge.u32 	%p2, %r5, %r9;
	@%p2 bra 	$L__BB5_4;
	mul.wide.u32 	%rd6, %r5, 8;
	add.s64 	%rd7, %rd1, %rd6;
	ld.global.f64 	%fd9, [%rd7];
	add.f64 	%fd13, %fd13, %fd9;
$L__BB5_4:
	shl.b32 	%r12, %r1, 3;
	mov.u32 	%r13, __smem_d;
	add.s32 	%r6, %r13, %r12;
	st.shared.f64 	[%r6], %fd13;
	bar.sync 	0;
	setp.lt.u32 	%p3, %r16, 2;
	@%p3 bra 	$L__BB5_8;
$L__BB5_5:
	shr.u32 	%r8, %r16, 1;
	setp.ge.u32 	%p4, %r1, %r8;
	@%p4 bra 	$L__BB5_7;
	shl.b32 	%r14, %r8, 3;
	add.s32 	%r15, %r6, %r14;
	ld.shared.f64 	%fd10, [%r15];
	add.f64 	%fd13, %fd13, %fd10;
	st.shared.f64 	[%r6], %fd13;
$L__BB5_7:
	bar.sync 	0;
	setp.gt.u32 	%p5, %r16, 3;
	mov.u32 	%r16, %r8;
	@%p5 bra 	$L__BB5_5;
$L__BB5_8:
	setp.ne.s32 	%p6, %r1, 0;
	@%p6 bra 	$L__BB5_10;
	ld.shared.f64 	%fd11, [__smem_d];
	cvta.to.global.u64 	%rd8, %rd2;
	mul.wide.u32 	%rd9, %r2, 8;
	add.s64 	%rd10, %rd8, %rd9;
	st.global.f64 	[%rd10], %fd11;
$L__BB5_10:
	ret;

}
	// .globl	_Z7reduce4IdLj512EEvPT_S1_j
.visible .entry _Z7reduce4IdLj512EEvPT_S1_j(
	.param .u64 .ptr .align 1 _Z7reduce4IdLj512EEvPT_S1_j_param_0,
	.param .u64 .ptr .align 1 _Z7reduce4IdLj512EEvPT_S1_j_param_1,
	.param .u32 _Z7reduce4IdLj512EEvPT_S1_j_param_2
)
{
	.reg .pred 	%p<8>;
	.reg .b32 	%r<17>;
	.reg .b64 	%rd<11>;
	.reg .b64 	%fd<30>;

	ld.param.u64 	%rd3, [_Z7reduce4IdLj512EEvPT_S1_j_param_0];
	ld.param.u64 	%rd2, [_Z7reduce4IdLj512EEvPT_S1_j_param_1];
	ld.param.u32 	%r9, [_Z7reduce4IdLj512EEvPT_S1_j_param_2];
	cvta.to.global.u64 	%rd1, %rd3;
	mov.u32 	%r1, %tid.x;
	mov.u32 	%r2, %ctaid.x;
	mov.u32 	%r16, %ntid.x;
	mul.lo.s32 	%r10, %r16, %r2;
	shl.b32 	%r11, %r10, 1;
	add.s32 	%r4, %r11, %r1;
	setp.ge.u32 	%p1, %r4, %r9;
	mov.f64 	%fd28, 0d0000000000000000;
	@%p1 bra 	$L__BB6_2;
	mul.wide.u32 	%rd4, %r4, 8;
	add.s64 	%rd5, %rd1, %rd4;
	ld.global.f64 	%fd28, [%rd5];
$L__BB6_2:
	add.s32 	%r5, %r4, 512;
	setp.ge.u32 	%p2, %r5, %r9;
	@%p2 bra 	$L__BB6_4;
	mul.wide.u32 	%rd6, %r5, 8;
	add.s64 	%rd7, %rd1, %rd6;
	ld.global.f64 	%fd10, [%rd7];
	add.f64 	%fd28, %fd28, %fd10;
$L__BB6_4:
	shl.b32 	%r12, %r1, 3;
	mov.u32 	%r13, __smem_d;
	add.s32 	%r6, %r13, %r12;
	st.shared.f64 	[%r6], %fd28;
	bar.sync 	0;
	setp.lt.u32 	%p3, %r16, 66;
	@%p3 bra 	$L__BB6_8;
$L__BB6_5:
	shr.u32 	%r8, %r16, 1;
	setp.ge.u32 	%p4, %r1, %r8;
	@%p4 bra 	$L__BB6_7;
	shl.b32 	%r14, %r8, 3;
	add.s32 	%r15, %r6, %r14;
	ld.shared.f64 	%fd11, [%r15];
	add.f64 	%fd28, %fd28, %fd11;
	st.shared.f64 	[%r6], %fd28;
$L__BB6_7:
	bar.sync 	0;
	setp.gt.u32 	%p5, %r16, 131;
	mov.u32 	%r16, %r8;
	@%p5 bra 	$L__BB6_5;
$L__BB6_8:
	setp.gt.u32 	%p6, %r1, 31;
	@%p6 bra 	$L__BB6_11;
	ld.volatile.shared.f64 	%fd12, [%r6+256];
	add.f64 	%fd13, %fd28, %fd12;
	st.volatile.shared.f64 	[%r6], %fd13;
	ld.volatile.shared.f64 	%fd14, [%r6+128];
	add.f64 	%fd15, %fd13, %fd14;
	st.volatile.shared.f64 	[%r6], %fd15;
	ld.volatile.shared.f64 	%fd16, [%r6+64];
	add.f64 	%fd17, %fd15, %fd16;
	st.volatile.shared.f64 	[%r6], %fd17;
	ld.volatile.shared.f64 	%fd18, [%r6+32];
	add.f64 	%fd19, %fd17, %fd18;
	st.volatile.shared.f64 	[%r6], %fd19;
	ld.volatile.shared.f64 	%fd20, [%r6+16];
	add.f64 	%fd21, %fd19, %fd20;
	st.volatile.shared.f64 	[%r6], %fd21;
	ld.volatile.shared.f64 	%fd22, [%r6+8];
	add.f64 	%fd23, %fd21, %fd22;
	st.volatile.shared.f64 	[%r6], %fd23;
	setp.ne.s32 	%p7, %r1, 0;
	@%p7 bra 	$L__BB6_11;
	ld.shared.f64 	%fd24, [__smem_d];
	cvta.to.global.u64 	%rd8, %rd2;
	mul.wide.u32 	%rd9, %r2, 8;
	add.s64 	%rd10, %rd8, %rd9;
	st.global.f64 	[%rd10], %fd24;
$L__BB6_11:
	ret;

}
	// .globl	_Z7reduce4IdLj256EEvPT_S1_j
.visible .entry _Z7reduce4IdLj256EEvPT_S1_j(
	.param .u64 .ptr .align 1 _Z7reduce4IdLj256EEvPT_S1_j_param_0,
	.param .u64 .ptr .align 1 _Z7reduce4IdLj256EEvPT_S1_j_param_1,
	.param .u32 _Z7reduce4IdLj256EEvPT_S1_j_param_2
)
{
	.reg .pred 	%p<8>;
	.reg .b32 	%r<17>;
	.reg .b64 	%rd<11>;
	.reg .b64 	%fd<30>;

	ld.param.u64 	%rd3, [_Z7reduce4IdLj256EEvPT_S1_j_param_0];
	ld.param.u64 	%rd2, [_Z7reduce4IdLj256EEvPT_S1_j_param_1];
	ld.param.u32 	%r9, [_Z7reduce4IdLj256EEvPT_S1_j_param_2];
	cvta.to.global.u64 	%rd1, %rd3;
	mov.u32 	%r1, %tid.x;
	mov.u32 	%r2, %ctaid.x;
	mov.u32 	%r16, %ntid.x;
	mul.lo.s32 	%r10, %r16, %r2;
	shl.b32 	%r11, %r10, 1;
	add.s32 	%r4, %r11, %r1;
	setp.ge.u32 	%p1, %r4, %r9;
	mov.f64 	%fd28, 0d0000000000000000;
	@%p1 bra 	$L__BB7_2;
	mul.wide.u32 	%rd4, %r4, 8;
	add.s64 	%rd5, %rd1, %rd4;
	ld.global.f64 	%fd28, [%rd5];
$L__BB7_2:
	add.s32 	%r5, %r4, 256;
	setp.ge.u32 	%p2, %r5, %r9;
	@%p2 bra 	$L__BB7_4;
	mul.wide.u32 	%rd6, %r5, 8;
	add.s64 	%rd7, %rd1, %rd6;
	ld.global.f64 	%fd10, [%rd7];
	add.f64 	%fd28, %fd28, %fd10;
$L__BB7_4:
	shl.b32 	%r12, %r1, 3;
	mov.u32 	%r13, __smem_d;
	add.s32 	%r6, %r13, %r12;
	st.shared.f64 	[%r6], %fd28;
	bar.sync 	0;
	setp.lt.u32 	%p3, %r16, 66;
	@%p3 bra 	$L__BB7_8;
$L__BB7_5:
	shr.u32 	%r8, %r16, 1;
	setp.ge.u32 	%p4, %r1, %r8;
	@%p4 bra 	$L__BB7_7;
	shl.b32 	%r14, %r8, 3;
	add.s32 	%r15, %r6, %r14;
	ld.shared.f64 	%fd11, [%r15];
	add.f64 	%fd28, %fd28, %fd11;
	st.shared.f64 	[%r6], %fd28;
$L__BB7_7:
	bar.sync 	0;
	setp.gt.u32 	%p5, %r16, 131;
	mov.u32 	%r16, %r8;
	@%p5 bra 	$L__BB7_5;
$L__BB7_8:
	setp.gt.u32 	%p6, %r1, 31;
	@%p6 bra 	$L__BB7_11;
	ld.volatile.shared.f64 	%fd12, [%r6+256];
	add.f64 	%fd13, %fd28, %fd12;
	st.volatile.shared.f64 	[%r6], %fd13;
	ld.volatile.shared.f64 	%fd14, [%r6+128];
	add.f64 	%fd15, %fd13, %fd14;
	st.volatile.shared.f64 	[%r6], %fd15;
	ld.volatile.shared.f64 	%fd16, [%r6+64];
	add.f64 	%fd17, %fd15, %fd16;
	st.volatile.shared.f64 	[%r6], %fd17;
	ld.volatile.shared.f64 	%fd18, [%r6+32];
	add.f64 	%fd19, %fd17, %fd18;
	st.volatile.shared.f64 	[%r6], %fd19;
	ld.volatile.shared.f64 	%fd20, [%r6+16];
	add.f64 	%fd21, %fd19, %fd20;
	st.volatile.shared.f64 	[%r6], %fd21;
	ld.volatile.shared.f64 	%fd22, [%r6+8];
	add.f64 	%fd23, %fd21, %fd22;
	st.volatile.shared.f64 	[%r6], %fd23;
	setp.ne.s32 	%p7, %r1, 0;
	@%p7 bra 	$L__BB7_11;
	ld.shared.f64 	%fd24, [__smem_d];
	cvta.to.global.u64 	%rd8, %rd2;
	mul.wide.u32 	%rd9, %r2, 8;
	add.s64 	%rd10, %rd8, %rd9;
	st.global.f64 	[%rd10], %fd24;
$L__BB7_11:
	ret;

}
	// .globl	_Z7reduce4IdLj128EEvPT_S1_j
.visible .entry _Z7reduce4IdLj128EEvPT_S1_j(
	.param .u64 .ptr .align 1 _Z7reduce4IdLj128EEvPT_S1_j_param_0,
	.param .u64 .ptr .align 1 _Z7reduce4IdLj128EEvPT_S1_j_param_1,
	.param .u32 _Z7reduce4IdLj128EEvPT_S1_j_param_2
)
{
	.reg .pred 	%p<8>;
	.reg .b32 	%r<17>;
	.reg .b64 	%rd<11>;
	.reg .b64 	%fd<30>;

	ld.param.u64 	%rd3, [_Z7reduce4IdLj128EEvPT_S1_j_param_0];
	ld.param.u64 	%rd2, [_Z7reduce4IdLj128EEvPT_S1_j_param_1];
	ld.param.u32 	%r9, [_Z7reduce4IdLj128EEvPT_S1_j_param_2];
	cvta.to.global.u64 	%rd1, %rd3;
	mov.u32 	%r1, %tid.x;
	mov.u32 	%r2, %ctaid.x;
	mov.u32 	%r16, %ntid.x;
	mul.lo.s32 	%r10, %r16, %r2;
	shl.b32 	%r11, %r10, 1;
	add.s32 	%r4, %r11, %r1;
	setp.ge.u32 	%p1, %r4, %r9;
	mov.f64 	%fd28, 0d0000000000000000;
	@%p1 bra 	$L__BB8_2;
	mul.wide.u32 	%rd4, %r4, 8;
	add.s64 	%rd5, %rd1, %rd4;
	ld.global.f64 	%fd28, [%rd5];
$L__BB8_2:
	add.s32 	%r5, %r4, 128;
	setp.ge.u32 	%p2, %r5, %r9;
	@%p2 bra 	$L__BB8_4;
	mul.wide.u32 	%rd6, %r5, 8;
	add.s64 	%rd7, %rd1, %rd6;
	ld.global.f64 	%fd10, [%rd7];
	add.f64 	%fd28, %fd28, %fd10;
$L__BB8_4:
	shl.b32 	%r12, %r1, 3;
	mov.u32 	%r13, __smem_d;
	add.s32 	%r6, %r13, %r12;
	st.shared.f64 	[%r6], %fd28;
	bar.sync 	0;
	setp.lt.u32 	%p3, %r16, 66;
	@%p3 bra 	$L__BB8_8;
$L__BB8_5:
	shr.u32 	%r8, %r16, 1;
	setp.ge.u32 	%p4, %r1, %r8;
	@%p4 bra 	$L__BB8_7;
	shl.b32 	%r14, %r8, 3;
	add.s32 	%r15, %r6, %r14;
	ld.shared.f64 	%fd11, [%r15];
	add.f64 	%fd28, %fd28, %fd11;
	st.shared.f64 	[%r6], %fd28;
$L__BB8_7:
	bar.sync 	0;
	setp.gt.u32 	%p5, %r16, 131;
	mov.u32 	%r16, %r8;
	@%p5 bra 	$L__BB8_5;
$L__BB8_8:
	setp.gt.u32 	%p6, %r1, 31;
	@%p6 bra 	$L__BB8_11;
	ld.volatile.shared.f64 	%fd12, [%r6+256];
	add.f64 	%fd13, %fd28, %fd12;
	st.volatile.shared.f64 	[%r6], %fd13;
	ld.volatile.shared.f64 	%fd14, [%r6+128];
	add.f64 	%fd15, %fd13, %fd14;
	st.volatile.shared.f64 	[%r6], %fd15;
	ld.volatile.shared.f64 	%fd16, [%r6+64];
	add.f64 	%fd17, %fd15, %fd16;
	st.volatile.shared.f64 	[%r6], %fd17;
	ld.volatile.shared.f64 	%fd18, [%r6+32];
	add.f64 	%fd19, %fd17, %fd18;
	st.volatile.shared.f64 	[%r6], %fd19;
	ld.volatile.shared.f64 	%fd20, [%r6+16];
	add.f64 	%fd21, %fd19, %fd20;
	st.volatile.shared.f64 	[%r6], %fd21;
	ld.volatile.shared.f64 	%fd22, [%r6+8];
	add.f64 	%fd23, %fd21, %fd22;
	st.volatile.shared.f64 	[%r6], %fd23;
	setp.ne.s32 	%p7, %r1, 0;
	@%p7 bra 	$L__BB8_11;
	ld.shared.f64 	%fd24, [__smem_d];
	cvta.to.global.u64 	%rd8, %rd2;
	mul.wide.u32 	%rd9, %r2, 8;
	add.s64 	%rd10, %rd8, %rd9;
	st.global.f64 	[%rd10], %fd24;
$L__BB8_11:
	ret;

}
	// .globl	_Z7reduce4IdLj64EEvPT_S1_j
.visible .entry _Z7reduce4IdLj64EEvPT_S1_j(
	.param .u64 .ptr .align 1 _Z7reduce4IdLj64EEvPT_S1_j_param_0,
	.param .u64 .ptr .align 1 _Z7reduce4IdLj64EEvPT_S1_j_param_1,
	.param .u32 _Z7reduce4IdLj64EEvPT_S1_j_param_2
)
{
	.reg .pred 	%p<8>;
	.reg .b32 	%r<17>;
	.reg .b64 	%rd<11>;
	.reg .b64 	%fd<30>;

	ld.param.u64 	%rd3, [_Z7reduce4IdLj64EEvPT_S1_j_param_0];
	ld.param.u64 	%rd2, [_Z7reduce4IdLj64EEvPT_S1_j_param_1];
	ld.param.u32 	%r9, [_Z7reduce4IdLj64EEvPT_S1_j_param_2];
	cvta.to.global.u64 	%rd1, %rd3;
	mov.u32 	%r1, %tid.x;
	mov.u32 	%r2, %ctaid.x;
	mov.u32 	%r16, %ntid.x;
	mul.lo.s32 	%r10, %r16, %r2;
	shl.b32 	%r11, %r10, 1;
	add.s32 	%r4, %r11, %r1;
	setp.ge.u32 	%p1, %r4, %r9;
	mov.f64 	%fd28, 0d0000000000000000;
	@%p1 bra 	$L__BB9_2;
	mul.wide.u32 	%rd4, %r4, 8;
	add.s64 	%rd5, %rd1, %rd4;
	ld.global.f64 	%fd28, [%rd5];
$L__BB9_2:
	add.s32 	%r5, %r4, 64;
	setp.ge.u32 	%p2, %r5, %r9;
	@%p2 bra 	$L__BB9_4;
	mul.wide.u32 	%rd6, %r5, 8;
	add.s64 	%rd7, %rd1, %rd6;
	ld.global.f64 	%fd10, [%rd7];
	add.f64 	%fd28, %fd28, %fd10;
$L__BB9_4:
	shl.b32 	%r12, %r1, 3;
	mov.u32 	%r13, __smem_d;
	add.s32 	%r6, %r13, %r12;
	st.shared.f64 	[%r6], %fd28;
	bar.sync 	0;
	setp.lt.u32 	%p3, %r16, 66;
	@%p3 bra 	$L__BB9_8;
$L__BB9_5:
	shr.u32 	%r8, %r16, 1;
	setp.ge.u32 	%p4, %r1, %r8;
	@%p4 bra 	$L__BB9_7;
	shl.b32 	%r14, %r8, 3;
	add.s32 	%r15, %r6, %r14;
	ld.shared.f64 	%fd11, [%r15];
	add.f64 	%fd28, %fd28, %fd11;
	st.shared.f64 	[%r6], %fd28;
$L__BB9_7:
	bar.sync 	0;
	setp.gt.u32 	%p5, %r16, 131;
	mov.u32 	%r16, %r8;
	@%p5 bra 	$L__BB9_5;
$L__BB9_8:
	setp.gt.u32 	%p6, %r1, 31;
	@%p6 bra 	$L__BB9_11;
	ld.volatile.shared.f64 	%fd12, [%r6+256];
	add.f64 	%fd13, %fd28, %fd12;
	st.volatile.shared.f64 	[%r6], %fd13;
	ld.volatile.shared.f64 	%fd14, [%r6+128];
	add.f64 	%fd15, %fd13, %fd14;
	st.volatile.shared.f64 	[%r6], %fd15;
	ld.volatile.shared.f64 	%fd16, [%r6+64];
	add.f64 	%fd17, %fd15, %fd16;
	st.volatile.shared.f64 	[%r6], %fd17;
	ld.volatile.shared.f64 	%fd18, [%r6+32];
	add.f64 	%fd19, %fd17, %fd18;
	st.volatile.shared.f64 	[%r6], %fd19;
	ld.volatile.shared.f64 	%fd20, [%r6+16];
	add.f64 	%fd21, %fd19, %fd20;
	st.volatile.shared.f64 	[%r6], %fd21;
	ld.volatile.shared.f64 	%fd22, [%r6+8];
	add.f64 	%fd23, %fd21, %fd22;
	st.volatile.shared.f64 	[%r6], %fd23;
	setp.ne.s32 	%p7, %r1, 0;
	@%p7 bra 	$L__BB9_11;
	ld.shared.f64 	%fd24, [__smem_d];
	cvta.to.global.u64 	%rd8, %rd2;
	mul.wide.u32 	%rd9, %r2, 8;
	add.s64 	%rd10, %rd8, %rd9;
	st.global.f64 	[%rd10], %fd24;
$L__BB9_11:
	ret;

}
	// .globl	_Z7reduce4IdLj32EEvPT_S1_j
.visible .entry _Z7reduce4IdLj32EEvPT_S1_j(
	.param .u64 .ptr .align 1 _Z7reduce4IdLj32EEvPT_S1_j_param_0,
	.param .u64 .ptr .align 1 _Z7reduce4IdLj32EEvPT_S1_j_param_1,
	.param .u32 _Z7reduce4IdLj32EEvPT_S1_j_param_2
)
{
	.reg .pred 	%p<8>;
	.reg .b32 	%r<17>;
	.reg .b64 	%rd<11>;
	.reg .b64 	%fd<28>;

	ld.param.u64 	%rd3, [_Z7reduce4IdLj32EEvPT_S1_j_param_0];
	ld.param.u64 	%rd2, [_Z7reduce4IdLj32EEvPT_S1_j_param_1];
	ld.param.u32 	%r9, [_Z7reduce4IdLj32EEvPT_S1_j_param_2];
	cvta.to.global.u64 	%rd1, %rd3;
	mov.u32 	%r1, %tid.x;
	mov.u32 	%r2, %ctaid.x;
	mov.u32 	%r16, %ntid.x;
	mul.lo.s32 	%r10, %r16, %r2;
	shl.b32 	%r11, %r10, 1;
	add.s32 	%r4, %r11, %r1;
	setp.ge.u32 	%p1, %r4, %r9;
	mov.f64 	%fd26, 0d0000000000000000;
	@%p1 bra 	$L__BB10_2;
	mul.wide.u32 	%rd4, %r4, 8;
	add.s64 	%rd5, %rd1, %rd4;
	ld.global.f64 	%fd26, [%rd5];
$L__BB10_2:
	add.s32 	%r5, %r4, 32;
	setp.ge.u32 	%p2, %r5, %r9;
	@%p2 bra 	$L__BB10_4;
	mul.wide.u32 	%rd6, %r5, 8;
	add.s64 	%rd7, %rd1, %rd6;
	ld.global.f64 	%fd10, [%rd7];
	add.f64 	%fd26, %fd26, %fd10;
$L__BB10_4:
	shl.b32 	%r12, %r1, 3;
	mov.u32 	%r13, __smem_d;
	add.s32 	%r6, %r13, %r12;
	st.shared.f64 	[%r6], %fd26;
	bar.sync 	0;
	setp.lt.u32 	%p3, %r16, 66;
	@%p3 bra 	$L__BB10_8;
$L__BB10_5:
	shr.u32 	%r8, %r16, 1;
	setp.ge.u32 	%p4, %r1, %r8;
	@%p4 bra 	$L__BB10_7;
	shl.b32 	%r14, %r8, 3;
	add.s32 	%r15, %r6, %r14;
	ld.shared.f64 	%fd11, [%r15];
	add.f64 	%fd26, %fd26, %fd11;
	st.shared.f64 	[%r6], %fd26;
$L__BB10_7:
	bar.sync 	0;
	setp.gt.u32 	%p5, %r16, 131;
	mov.u32 	%r16, %r8;
	@%p5 bra 	$L__BB10_5;
$L__BB10_8:
	setp.gt.u32 	%p6, %r1, 31;
	@%p6 bra 	$L__BB10_11;
	ld.volatile.shared.f64 	%fd12, [%r6+128];
	add.f64 	%fd13, %fd26, %fd12;
	st.volatile.shared.f64 	[%r6], %fd13;
	ld.volatile.shared.f64 	%fd14, [%r6+64];
	add.f64 	%fd15, %fd13, %fd14;
	st.volatile.shared.f64 	[%r6], %fd15;
	ld.volatile.shared.f64 	%fd16, [%r6+32];
	add.f64 	%fd17, %fd15, %fd16;
	st.volatile.shared.f64 	[%r6], %fd17;
	ld.volatile.shared.f64 	%fd18, [%r6+16];
	add.f64 	%fd19, %fd17, %fd18;
	st.volatile.shared.f64 	[%r6], %fd19;
	ld.volatile.shared.f64 	%fd20, [%r6+8];
	add.f64 	%fd21, %fd19, %fd20;
	st.volatile.shared.f64 	[%r6], %fd21;
	setp.ne.s32 	%p7, %r1, 0;
	@%p7 bra 	$L__BB10_11;
	ld.shared.f64 	%fd22, [__smem_d];
	cvta.to.global.u64 	%rd8, %rd2;
	mul.wide.u32 	%rd9, %r2, 8;
	add.s64 	%rd10, %rd8, %rd9;
	st.global.f64 	[%rd10], %fd22;
$L__BB10_11:
	ret;

}
	// .globl	_Z7reduce4IdLj16EEvPT_S1_j
.visible .entry _Z7reduce4IdLj16EEvPT_S1_j(
	.param .u64 .ptr .align 1 _Z7reduce4IdLj16EEvPT_S1_j_param_0,
	.param .u64 .ptr .align 1 _Z7reduce4IdLj16EEvPT_S1_j_param_1,
	.param .u32 _Z7reduce4IdLj16EEvPT_S1_j_param_2
)
{
	.reg .pred 	%p<8>;
	.reg .b32 	%r<17>;
	.reg .b64 	%rd<11>;
	.reg .b64 	%fd<26>;

	ld.param.u64 	%rd3, [_Z7reduce4IdLj16EEvPT_S1_j_param_0];
	ld.param.u64 	%rd2, [_Z7reduce4IdLj16EEvPT_S1_j_param_1];
	ld.param.u32 	%r9, [_Z7reduce4IdLj16EEvPT_S1_j_param_2];
	cvta.to.global.u64 	%rd1, %rd3;
	mov.u32 	%r1, %tid.x;
	mov.u32 	%r2, %ctaid.x;
	mov.u32 	%r16, %ntid.x;
	mul.lo.s32 	%r10, %r16, %r2;
	shl.b32 	%r11, %r10, 1;
	add.s32 	%r4, %r11, %r1;
	setp.ge.u32 	%p1, %r4, %r9;
	mov.f64 	%fd24, 0d0000000000000000;
	@%p1 bra 	$L__BB11_2;
	mul.wide.u32 	%rd4, %r4, 8;
	add.s64 	%rd5, %rd1, %rd4;
	ld.global.f64 	%fd24, [%rd5];
$L__BB11_2:
	add.s32 	%r5, %r4, 16;
	setp.ge.u32 	%p2, %r5, %r9;
	@%p2 bra 	$L__BB11_4;
	mul.wide.u32 	%rd6, %r5, 8;
	add.s64 	%rd7, %rd1, %rd6;
	ld.global.f64 	%fd10, [%rd7];
	add.f64 	%fd24, %fd24, %fd10;
$L__BB11_4:
	shl.b32 	%r12, %r1, 3;
	mov.u32 	%r13, __smem_d;
	add.s32 	%r6, %r13, %r12;
	st.shared.f64 	[%r6], %fd24;
	bar.sync 	0;
	setp.lt.u32 	%p3, %r16, 66;
	@%p3 bra 	$L__BB11_8;
$L__BB11_5:
	shr.u32 	%r8, %r16, 1;
	setp.ge.u32 	%p4, %r1, %r8;
	@%p4 bra 	$L__BB11_7;
	shl.b32 	%r14, %r8, 3;
	add.s32 	%r15, %r6, %r14;
	ld.shared.f64 	%fd11, [%r15];
	add.f64 	%fd24, %fd24, %fd11;
	st.shared.f64 	[%r6], %fd24;
$L__BB11_7:
	bar.sync 	0;
	setp.gt.u32 	%p5, %r16, 131;
	mov.u32 	%r16, %r8;
	@%p5 bra 	$L__BB11_5;
$L__BB11_8:
	setp.gt.u32 	%p6, %r1, 31;
	@%p6 bra 	$L__BB11_11;
	ld.volatile.shared.f64 	%fd12, [%r6+64];
	add.f64 	%fd13, %fd24, %fd12;
	st.volatile.shared.f64 	[%r6], %fd13;
	ld.volatile.shared.f64 	%fd14, [%r6+32];
	add.f64 	%fd15, %fd13, %fd14;
	st.volatile.shared.f64 	[%r6], %fd15;
	ld.volatile.shared.f64 	%fd16, [%r6+16];
	add.f64 	%fd17, %fd15, %fd16;
	st.volatile.shared.f64 	[%r6], %fd17;
	ld.volatile.shared.f64 	%fd18, [%r6+8];
	add.f64 	%fd19, %fd17, %fd18;
	st.volatile.shared.f64 	[%r6], %fd19;
	setp.ne.s32 	%p7, %r1, 0;
	@%p7 bra 	$L__BB11_11;
	ld.shared.f64 	%fd20, [__smem_d];
	cvta.to.global.u64 	%rd8, %rd2;
	mul.wide.u32 	%rd9, %r2, 8;
	add.s64 	%rd10, %rd8, %rd9;
	st.global.f64 	[%rd10], %fd20;
$L__BB11_11:
	ret;

}
	// .globl	_Z7reduce4IdLj8EEvPT_S1_j
.visible .entry _Z7reduce4IdLj8EEvPT_S1_j(
	.param .u64 .ptr .align 1 _Z7reduce4IdLj8EEvPT_S1_j_param_0,
	.param .u64 .ptr .align 1 _Z7reduce4IdLj8EEvPT_S1_j_param_1,
	.param .u32 _Z7reduce4IdLj8EEvPT_S1_j_param_2
)
{
	.reg .pred 	%p<8>;
	.reg .b32 	%r<17>;
	.reg .b64 	%rd<11>;
	.reg .b64 	%fd<24>;

	ld.param.u64 	%rd3, [_Z7reduce4IdLj8EEvPT_S1_j_param_0];
	ld.param.u64 	%rd2, [_Z7reduce4IdLj8EEvPT_S1_j_param_1];
	ld.param.u32 	%r9, [_Z7reduce4IdLj8EEvPT_S1_j_param_2];
	cvta.to.global.u64 	%rd1, %rd3;
	mov.u32 	%r1, %tid.x;
	mov.u32 	%r2, %ctaid.x;
	mov.u32 	%r16, %ntid.x;
	mul.lo.s32 	%r10, %r16, %r2;
	shl.b32 	%r11, %r10, 1;
	add.s32 	%r4, %r11, %r1;
	setp.ge.u32 	%p1, %r4, %r9;
	mov.f64 	%fd22, 0d0000000000000000;
	@%p1 bra 	$L__BB12_2;
	mul.wide.u32 	%rd4, %r4, 8;
	add.s64 	%rd5, %rd1, %rd4;
	ld.global.f64 	%fd22, [%rd5];
$L__BB12_2:
	add.s32 	%r5, %r4, 8;
	setp.ge.u32 	%p2, %r5, %r9;
	@%p2 bra 	$L__BB12_4;
	mul.wide.u32 	%rd6, %r5, 8;
	add.s64 	%rd7, %rd1, %rd6;
	ld.global.f64 	%fd10, [%rd7];
	add.f64 	%fd22, %fd22, %fd10;
$L__BB12_4:
	shl.b32 	%r12, %r1, 3;
	mov.u32 	%r13, __smem_d;
	add.s32 	%r6, %r13, %r12;
	st.shared.f64 	[%r6], %fd22;
	bar.sync 	0;
	setp.lt.u32 	%p3, %r16, 66;
	@%p3 bra 	$L__BB12_8;
$L__BB12_5:
	shr.u32 	%r8, %r16, 1;
	setp.ge.u32 	%p4, %r1, %r8;
	@%p4 bra 	$L__BB12_7;
	shl.b32 	%r14, %r8, 3;
	add.s32 	%r15, %r6, %r14;
	ld.shared.f64 	%fd11, [%r15];
	add.f64 	%fd22, %fd22, %fd11;
	st.shared.f64 	[%r6], %fd22;
$L__BB12_7:
	bar.sync 	0;
	setp.gt.u32 	%p5, %r16, 131;
	mov.u32 	%r16, %r8;
	@%p5 bra 	$L__BB12_5;
$L__BB12_8:
	setp.gt.u32 	%p6, %r1, 31;
	@%p6 bra 	$L__BB12_11;
	ld.volatile.shared.f64 	%fd12, [%r6+32];
	add.f64 	%fd13, %fd22, %fd12;
	st.volatile.shared.f64 	[%r6], %fd13;
	ld.volatile.shared.f64 	%fd14, [%r6+16];
	add.f64 	%fd15, %fd13, %fd14;
	st.volatile.shared.f64 	[%r6], %fd15;
	ld.volatile.shared.f64 	%fd16, [%r6+8];
	add.f64 	%fd17, %fd15, %fd16;
	st.volatile.shared.f64 	[%r6], %fd17;
	setp.ne.s32 	%p7, %r1, 0;
	@%p7 bra 	$L__BB12_11;
	ld.shared.f64 	%fd18, [__smem_d];
	cvta.to.global.u64 	%rd8, %rd2;
	mul.wide.u32 	%rd9, %r2, 8;
	add.s64 	%rd10, %rd8, %rd9;
	st.global.f64 	[%rd10], %fd18;
$L__BB12_11:
	ret;

}
	// .globl	_Z7reduce4IdLj4EEvPT_S1_j
.visible .entry _Z7reduce4IdLj4EEvPT_S1_j(
	.param .u64 .ptr .align 1 _Z7reduce4IdLj4EEvPT_S1_j_param_0,
	.param .u64 .ptr .align 1 _Z7reduce4IdLj4EEvPT_S1_j_param_1,
	.param .u32 _Z7reduce4IdLj4EEvPT_S1_j_param_2
)
{
	.reg .pred 	%p<8>;
	.reg .b32 	%r<17>;
	.reg .b64 	%rd<11>;
	.reg .b64 	%fd<22>;

	ld.param.u64 	%rd3, [_Z7reduce4IdLj4EEvPT_S1_j_param_0];
	ld.param.u64 	%rd2, [_Z7reduce4IdLj4EEvPT_S1_j_param_1];
	ld.param.u32 	%r9, [_Z7reduce4IdLj4EEvPT_S1_j_param_2];
	cvta.to.global.u64 	%rd1, %rd3;
	mov.u32 	%r1, %tid.x;
	mov.u32 	%r2, %ctaid.x;
	mov.u32 	%r16, %ntid.x;
	mul.lo.s32 	%r10, %r16, %r2;
	shl.b32 	%r11, %r10, 1;
	add.s32 	%r4, %r11, %r1;
	setp.ge.u32 	%p1, %r4, %r9;
	mov.f64 	%fd20, 0d0000000000000000;
	@%p1 bra 	$L__BB13_2;
	mul.wide.u32 	%rd4, %r4, 8;
	add.s64 	%rd5, %rd1, %rd4;
	ld.global.f64 	%fd20, [%rd5];
$L__BB13_2:
	add.s32 	%r5, %r4, 4;
	setp.ge.u32 	%p2, %r5, %r9;
	@%p2 bra 	$L__BB13_4;
	mul.wide.u32 	%rd6, %r5, 8;
	add.s64 	%rd7, %rd1, %rd6;
	ld.global.f64 	%fd10, [%rd7];
	add.f64 	%fd20, %fd20, %fd10;
$L__BB13_4:
	shl.b32 	%r12, %r1, 3;
	mov.u32 	%r13, __smem_d;
	add.s32 	%r6, %r13, %r12;
	st.shared.f64 	[%r6], %fd20;
	bar.sync 	0;
	setp.lt.u32 	%p3, %r16, 66;
	@%p3 bra 	$L__BB13_8;
$L__BB13_5:
	shr.u32 	%r8, %r16, 1;
	setp.ge.u32 	%p4, %r1, %r8;
	@%p4 bra 	$L__BB13_7;
	shl.b32 	%r14, %r8, 3;
	add.s32 	%r15, %r6, %r14;
	ld.shared.f64 	%fd11, [%r15];
	add.f64 	%fd20, %fd20, %fd11;
	st.shared.f64 	[%r6], %fd20;
$L__BB13_7:
	bar.sync 	0;
	setp.gt.u32 	%p5, %r16, 131;
	mov.u32 	%r16, %r8;
	@%p5 bra 	$L__BB13_5;
$L__BB13_8:
	setp.gt.u32 	%p6, %r1, 31;
	@%p6 bra 	$L__BB13_11;
	ld.volatile.shared.f64 	%fd12, [%r6+16];
	add.f64 	%fd13, %fd20, %fd12;
	st.volatile.shared.f64 	[%r6], %fd13;
	ld.volatile.shared.f64 	%fd14, [%r6+8];
	add.f64 	%fd15, %fd13, %fd14;
	st.volatile.shared.f64 	[%r6], %fd15;
	setp.ne.s32 	%p7, %r1, 0;
	@%p7 bra 	$L__BB13_11;
	ld.shared.f64 	%fd16, [__smem_d];
	cvta.to.global.u64 	%rd8, %rd2;
	mul.wide.u32 	%rd9, %r2, 8;
	add.s64 	%rd10, %rd8, %rd9;
	st.global.f64 	[%rd10], %fd16;
$L__BB13_11:
	ret;

}
	// .globl	_Z7reduce4IdLj2EEvPT_S1_j
.visible .entry _Z7reduce4IdLj2EEvPT_S1_j(
	.param .u64 .ptr .align 1 _Z7reduce4IdLj2EEvPT_S1_j_param_0,
	.param .u64 .ptr .align 1 _Z7reduce4IdLj2EEvPT_S1_j_param_1,
	.param .u32 _Z7reduce4IdLj2EEvPT_S1_j_param_2
)
{
	.reg .pred 	%p<8>;
	.reg .b32 	%r<17>;
	.reg .b64 	%rd<11>;
	.reg .b64 	%fd<20>;

	ld.param.u64 	%rd3, [_Z7reduce4IdLj2EEvPT_S1_j_param_0];
	ld.param.u64 	%rd2, [_Z7reduce4IdLj2EEvPT_S1_j_param_1];
	ld.param.u32 	%r9, [_Z7reduce4IdLj2EEvPT_S1_j_param_2];
	cvta.to.global.u64 	%rd1, %rd3;
	mov.u32 	%r1, %tid.x;
	mov.u32 	%r2, %ctaid.x;
	mov.u32 	%r16, %ntid.x;
	mul.lo.s32 	%r10, %r16, %r2;
	shl.b32 	%r11, %r10, 1;
	add.s32 	%r4, %r11, %r1;
	setp.ge.u32 	%p1, %r4, %r9;
	mov.f64 	%fd18, 0d0000000000000000;
	@%p1 bra 	$L__BB14_2;
	mul.wide.u32 	%rd4, %r4, 8;
	add.s64 	%rd5, %rd1, %rd4;
	ld.global.f64 	%fd18, [%rd5];
$L__BB14_2:
	add.s32 	%r5, %r4, 2;
	setp.ge.u32 	%p2, %r5, %r9;
	@%p2 bra 	$L__BB14_4;
	mul.wide.u32 	%rd6, %r5, 8;
	add.s64 	%rd7, %rd1, %rd6;
	ld.global.f64 	%fd10, [%rd7];
	add.f64 	%fd18, %fd18, %fd10;
$L__BB14_4:
	shl.b32 	%r12, %r1, 3;
	mov.u32 	%r13, __smem_d;
	add.s32 	%r6, %r13, %r12;
	st.shared.f64 	[%r6], %fd18;
	bar.sync 	0;
	setp.lt.u32 	%p3, %r16, 66;
	@%p3 bra 	$L__BB14_8;
$L__BB14_5:
	shr.u32 	%r8, %r16, 1;
	setp.ge.u32 	%p4, %r1, %r8;
	@%p4 bra 	$L__BB14_7;
	shl.b32 	%r14, %r8, 3;
	add.s32 	%r15, %r6, %r14;
	ld.shared.f64 	%fd11, [%r15];
	add.f64 	%fd18, %fd18, %fd11;
	st.shared.f64 	[%r6], %fd18;
$L__BB14_7:
	bar.sync 	0;
	setp.gt.u32 	%p5, %r16, 131;
	mov.u32 	%r16, %r8;
	@%p5 bra 	$L__BB14_5;
$L__BB14_8:
	setp.gt.u32 	%p6, %r1, 31;
	@%p6 bra 	$L__BB14_11;
	ld.volatile.shared.f64 	%fd12, [%r6+8];
	add.f64 	%fd13, %fd18, %fd12;
	st.volatile.shared.f64 	[%r6], %fd13;
	setp.ne.s32 	%p7, %r1, 0;
	@%p7 bra 	$L__BB14_11;
	ld.shared.f64 	%fd14, [__smem_d];
	cvta.to.global.u64 	%rd8, %rd2;
	mul.wide.u32 	%rd9, %r2, 8;
	add.s64 	%rd10, %rd8, %rd9;
	st.global.f64 	[%rd10], %fd14;
$L__BB14_11:
	ret;

}
	// .globl	_Z7reduce4IdLj1EEvPT_S1_j
.visible .entry _Z7reduce4IdLj1EEvPT_S1_j(
	.param .u64 .ptr .align 1 _Z7reduce4IdLj1EEvPT_S1_j_param_0,
	.param .u64 .ptr .align 1 _Z7reduce4IdLj1EEvPT_S1_j_param_1,
	.param .u32 _Z7reduce4IdLj1EEvPT_S1_j_param_2
)
{
	.reg .pred 	%p<7>;
	.reg .b32 	%r<17>;
	.reg .b64 	%rd<11>;
	.reg .b64 	%fd<16>;

	ld.param.u64 	%rd3, [_Z7reduce4IdLj1EEvPT_S1_j_param_0];
	ld.param.u64 	%rd2, [_Z7reduce4IdLj1EEvPT_S1_j_param_1];
	ld.param.u32 	%r9, [_Z7reduce4IdLj1EEvPT_S1_j_param_2];
	cvta.to.global.u64 	%rd1, %rd3;
	mov.u32 	%r1, %tid.x;
	mov.u32 	%r2, %ctaid.x;
	mov.u32 	%r16, %ntid.x;
	mul.lo.s32 	%r10, %r16, %r2;
	shl.b32 	%r11, %r10, 1;
	add.s32 	%r4, %r11, %r1;
	setp.ge.u32 	%p1, %r4, %r9;
	mov.f64 	%fd13, 0d0000000000000000;
	@%p1 bra 	$L__BB15_2;
	mul.wide.u32 	%rd4, %r4, 8;
	add.s64 	%rd5, %rd1, %rd4;
	ld.global.f64 	%fd13, [%rd5];
$L__BB15_2:
	add.s32 	%r5, %r4, 1;
	setp.ge.u32 	%p2, %r5, %r9;
	@%p2 bra 	$L__BB15_4;
	mul.wide.u32 	%rd6, %r5, 8;
	add.s64 	%rd7, %rd1, %rd6;
	ld.global.f64 	%fd9, [%rd7];
	add.f64 	%fd13, %fd13, %fd9;
$L__BB15_4:
	shl.b32 	%r12, %r1, 3;
	mov.u32 	%r13, __smem_d;
	add.s32 	%r6, %r13, %r12;
	st.shared.f64 	[%r6], %fd13;
	bar.sync 	0;
	setp.lt.u32 	%p3, %r16, 66;
	@%p3 bra 	$L__BB15_8;
$L__BB15_5:
	shr.u32 	%r8, %r16, 1;
	setp.ge.u32 	%p4, %r1, %r8;
	@%p4 bra 	$L__BB15_7;
	shl.b32 	%r14, %r8, 3;
	add.s32 	%r15, %r6, %r14;
	ld.shared.f64 	%fd10, [%r15];
	add.f64 	%fd13, %fd13, %fd10;
	st.shared.f64 	[%r6], %fd13;
$L__BB15_7:
	bar.sync 	0;
	setp.gt.u32 	%p5, %r16, 131;
	mov.u32 	%r16, %r8;
	@%p5 bra 	$L__BB15_5;
$L__BB15_8:
	setp.ne.s32 	%p6, %r1, 0;
	@%p6 bra 	$L__BB15_10;
	ld.shared.f64 	%fd11, [__smem_d];
	cvta.to.global.u64 	%rd8, %rd2;
	mul.wide.u32 	%rd9, %r2, 8;
	add.s64 	%rd10, %rd8, %rd9;
	st.global.f64 	[%rd10], %fd11;
$L__BB15_10:
	ret;

}
	// .globl	_Z7reduce5IdLj512EEvPT_S1_j
.visible .entry _Z7reduce5IdLj512EEvPT_S1_j(
	.param .u64 .ptr .align 1 _Z7reduce5IdLj512EEvPT_S1_j_param_0,
	.param .u64 .ptr .align 1 _Z7reduce5IdLj512EEvPT_S1_j_param_1,
	.param .u32 _Z7reduce5IdLj512EEvPT_S1_j_param_2
)
{
	.reg .pred 	%p<8>;
	.reg .b32 	%r<10>;
	.reg .b64 	%rd<11>;
	.reg .b64 	%fd<34>;

	ld.param.u64 	%rd3, [_Z7reduce5IdLj512EEvPT_S1_j_param_0];
	ld.param.u64 	%rd2, [_Z7reduce5IdLj512EEvPT_S1_j_param_1];
	ld.param.u32 	%r6, [_Z7reduce5IdLj512EEvPT_S1_j_param_2];
	cvta.to.global.u64 	%rd1, %rd3;
	mov.u32 	%r1, %tid.x;
	mov.u32 	%r2, %ctaid.x;
	shl.b32 	%r7, %r2, 10;
	or.b32  	%r3, %r7, %r1;
	setp.ge.u32 	%p1, %r3, %r6;
	mov.f64 	%fd30, 0d0000000000000000;
	@%p1 bra 	$L__BB16_2;
	mul.wide.u32 	%rd4, %r3, 8;
	add.s64 	%rd5, %rd1, %rd4;
	ld.global.f64 	%fd30, [%rd5];
$L__BB16_2:
	add.s32 	%r4, %r3, 512;
	setp.ge.u32 	%p2, %r4, %r6;
	@%p2 bra 	$L__BB16_4;
	mul.wide.u32 	%rd6, %r4, 8;
	add.s64 	%rd7, %rd1, %rd6;
	ld.global.f64 	%fd12, [%rd7];
	add.f64 	%fd30, %fd30, %fd12;
$L__BB16_4:
	shl.b32 	%r8, %r1, 3;
	mov.u32 	%r9, __smem_d;
	add.s32 	%r5, %r9, %r8;
	st.shared.f64 	[%r5], %fd30;
	bar.sync 	0;
	setp.gt.u32 	%p3, %r1, 255;
	@%p3 bra 	$L__BB16_6;
	ld.shared.f64 	%fd13, [%r5+2048];
	add.f64 	%fd30, %fd30, %fd13;
	st.shared.f64 	[%r5], %fd30;
$L__BB16_6:
	bar.sync 	0;
	setp.gt.u32 	%p4, %r1, 127;
	@%p4 bra 	$L__BB16_8;
	ld.shared.f64 	%fd14, [%r5+1024];
	add.f64 	%fd30, %fd30, %fd14;
	st.shared.f64 	[%r5], %fd30;
$L__BB16_8:
	bar.sync 	0;
	setp.gt.u32 	%p5, %r1, 63;
	@%p5 bra 	$L__BB16_10;
	ld.shared.f64 	%fd15, [%r5+512];
	add.f64 	%fd30, %fd30, %fd15;
	st.shared.f64 	[%r5], %fd30;
$L__BB16_10:
	bar.sync 	0;
	setp.gt.u32 	%p6, %r1, 31;
	@%p6 bra 	$L__BB16_13;
	ld.volatile.shared.f64 	%fd16, [%r5+256];
	add.f64 	%fd17, %fd30, %fd16;
	st.volatile.shared.f64 	[%r5], %fd17;
	ld.volatile.shared.f64 	%fd18, [%r5+128];
	add.f64 	%fd19, %fd17, %fd18;
	st.volatile.shared.f64 	[%r5], %fd19;
	ld.volatile.shared.f64 	%fd20, [%r5+64];
	add.f64 	%fd21, %fd19, %fd20;
	st.volatile.shared.f64 	[%r5], %fd21;
	ld.volatile.shared.f64 	%fd22, [%r5+32];
	add.f64 	%fd23, %fd21, %fd22;
	st.volatile.shared.f64 	[%r5], %fd23;
	ld.volatile.shared.f64 	%fd24, [%r5+16];
	add.f64 	%fd25, %fd23, %fd24;
	st.volatile.shared.f64 	[%r5], %fd25;
	ld.volatile.shared.f64 	%fd26, [%r5+8];
	add.f64 	%fd27, %fd25, %fd26;
	st.volatile.shared.f64 	[%r5], %fd27;
	setp.ne.s32 	%p7, %r1, 0;
	@%p7 bra 	$L__BB16_13;
	ld.shared.f64 	%fd28, [__smem_d];
	cvta.to.global.u64 	%rd8, %rd2;
	mul.wide.u32 	%rd9, %r2, 8;
	add.s64 	%rd10, %rd8, %rd9;
	st.global.f64 	[%rd10], %fd28;
$L__BB16_13:
	ret;

}
	// .globl	_Z7reduce5IdLj256EEvPT_S1_j
.visible .entry _Z7reduce5IdLj256EEvPT_S1_j(
	.param .u64 .ptr .align 1 _Z7reduce5IdLj256EEvPT_S1_j_param_0,
	.param .u64 .ptr .align 1 _Z7reduce5IdLj256EEvPT_S1_j_param_1,
	.param .u32 _Z7reduce5IdLj256EEvPT_S1_j_param_2
)
{
	.reg .pred 	%p<7>;
	.reg .b32 	%r<10>;
	.reg .b64 	%rd<11>;
	.reg .b64 	%fd<30>;

	ld.param.u64 	%rd3, [_Z7reduce5IdLj256EEvPT_S1_j_param_0];
	ld.param.u64 	%rd2, [_Z7reduce5IdLj256EEvPT_S1_j_param_1];
	ld.param.u32 	%r6, [_Z7reduce5IdLj256EEvPT_S1_j_param_2];
	cvta.to.global.u64 	%rd1, %rd3;
	mov.u32 	%r1, %tid.x;
	mov.u32 	%r2, %ctaid.x;
	shl.b32 	%r7, %r2, 9;
	add.s32 	%r3, %r7, %r1;
	setp.ge.u32 	%p1, %r3, %r6;
	mov.f64 	%fd27, 0d0000000000000000;
	@%p1 bra 	$L__BB17_2;
	mul.wide.u32 	%rd4, %r3, 8;
	add.s64 	%rd5, %rd1, %rd4;
	ld.global.f64 	%fd27, [%rd5];
$L__BB17_2:
	add.s32 	%r4, %r3, 256;
	setp.ge.u32 	%p2, %r4, %r6;
	@%p2 bra 	$L__BB17_4;
	mul.wide.u32 	%rd6, %r4, 8;
	add.s64 	%rd7, %rd1, %rd6;
	ld.global.f64 	%fd10, [%rd7];
	add.f64 	%fd27, %fd27, %fd10;
$L__BB17_4:
	shl.b32 	%r8, %r1, 3;
	mov.u32 	%r9, __smem_d;
	add.s32 	%r5, %r9, %r8;
	st.shared.f64 	[%r5], %fd27;
	bar.sync 	0;
	setp.gt.u32 	%p3, %r1, 127;
	@%p3 bra 	$L__BB17_6;
	ld.shared.f64 	%fd11, [%r5+1024];
	add.f64 	%fd27, %fd27, %fd11;
	st.shared.f64 	[%r5], %fd27;
$L__BB17_6:
	bar.sync 	0;
	setp.gt.u32 	%p4, %r1, 63;
	@%p4 bra 	$L__BB17_8;
	ld.shared.f64 	%fd12, [%r5+512];
	add.f64 	%fd27, %fd27, %fd12;
	st.shared.f64 	[%r5], %fd27;
$L__BB17_8:
	bar.sync 	0;
	setp.gt.u32 	%p5, %r1, 31;
	@%p5 bra 	$L__BB17_11;
	ld.volatile.shared.f64 	%fd13, [%r5+256];
	add.f64 	%fd14, %fd27, %fd13;
	st.volatile.shared.f64 	[%r5], %fd14;
	ld.volatile.shared.f64 	%fd15, [%r5+128];
	add.f64 	%fd16, %fd14, %fd15;
	st.volatile.shared.f64 	[%r5], %fd16;
	ld.volatile.shared.f64 	%fd17, [%r5+64];
	add.f64 	%fd18, %fd16, %fd17;
	st.volatile.shared.f64 	[%r5], %fd18;
	ld.volatile.shared.f64 	%fd19, [%r5+32];
	add.f64 	%fd20, %fd18, %fd19;
	st.volatile.shared.f64 	[%r5], %fd20;
	ld.volatile.shared.f64 	%fd21, [%r5+16];
	add.f64 	%fd22, %fd20, %fd21;
	st.volatile.shared.f64 	[%r5], %fd22;
	ld.volatile.shared.f64 	%fd23, [%r5+8];
	add.f64 	%fd24, %fd22, %fd23;
	st.volatile.shared.f64 	[%r5], %fd24;
	setp.ne.s32 	%p6, %r1, 0;
	@%p6 bra 	$L__BB17_11;
	ld.shared.f64 	%fd25, [__smem_d];
	cvta.to.global.u64 	%rd8, %rd2;
	mul.wide.u32 	%rd9, %r2, 8;
	add.s64 	%rd10, %rd8, %rd9;
	st.global.f64 	[%rd10], %fd25;
$L__BB17_11:
	ret;

}
	// .globl	_Z7reduce5IdLj128EEvPT_S1_j
.visible .entry _Z7reduce5IdLj128EEvPT_S1_j(
	.param .u64 .ptr .align 1 _Z7reduce5IdLj128EEvPT_S1_j_param_0,
	.param .u64 .ptr .align 1 _Z7reduce5IdLj128EEvPT_S1_j_param_1,
	.param .u32 _Z7reduce5IdLj128EEvPT_S1_j_param_2
)
{
	.reg .pred 	%p<6>;
	.reg .b32 	%r<10>;
	.reg .b64 	%rd<11>;
	.reg .b64 	%fd<26>;

	ld.param.u64 	%rd3, [_Z7reduce5IdLj128EEvPT_S1_j_param_0];
	ld.param.u64 	%rd2, [_Z7reduce5IdLj128EEvPT_S1_j_param_1];
	ld.param.u32 	%r6, [_Z7reduce5IdLj128EEvPT_S1_j_param_2];
	cvta.to.global.u64 	%rd1, %rd3;
	mov.u32 	%r1, %tid.x;
	mov.u32 	%r2, %ctaid.x;
	shl.b32 	%r7, %r2, 8;
	add.s32 	%r3, %r7, %r1;
	setp.ge.u32 	%p1, %r3, %r6;
	mov.f64 	%fd24, 0d0000000000000000;
	@%p1 bra 	$L__BB18_2;
	mul.wide.u32 	%rd4, %r3, 8;
	add.s64 	%rd5, %rd1, %rd4;
	ld.global.f64 	%fd24, [%rd5];
$L__BB18_2:
	add.s32 	%r4, %r3, 128;
	setp.ge.u32 	%p2, %r4, %r6;
	@%p2 bra 	$L__BB18_4;
	mul.wide.u32 	%rd6, %r4, 8;
	add.s64 	%rd7, %rd1, %rd6;
	ld.global.f64 	%fd8, [%rd7];
	add.f64 	%fd24, %fd24, %fd8;
$L__BB18_4:
	shl.b32 	%r8, %r1, 3;
	mov.u32 	%r9, __smem_d;
	add.s32 	%r5, %r9, %r8;
	st.shared.f64 	[%r5], %fd24;
	bar.sync 	0;
	setp.gt.u32 	%p3, %r1, 63;
	@%p3 bra 	$L__BB18_6;
	ld.shared.f64 	%fd9, [%r5+512];
	add.f64 	%fd24, %fd24, %fd9;
	st.shared.f64 	[%r5], %fd24;
$L__BB18_6:
	bar.sync 	0;
	setp.gt.u32 	%p4, %r1, 31;
	@%p4 bra 	$L__BB18_9;
	ld.volatile.shared.f64 	%fd10, [%r5+256];
	add.f64 	%fd11, %fd24, %fd10;
	st.volatile.shared.f64 	[%r5], %fd11;
	ld.volatile.shared.f64 	%fd12, [%r5+128];
	add.f64 	%fd13, %fd11, %fd12;
	st.volatile.shared.f64 	[%r5], %fd13;
	ld.volatile.shared.f64 	%fd14, [%r5+64];
	add.f64 	%fd15, %fd13, %fd14;
	st.volatile.shared.f64 	[%r5], %fd15;
	ld.volatile.shared.f64 	%fd16, [%r5+32];
	add.f64 	%fd17, %fd15, %fd16;
	st.volatile.shared.f64 	[%r5], %fd17;
	ld.volatile.shared.f64 	%fd18, [%r5+16];
	add.f64 	%fd19, %fd17, %fd18;
	st.volatile.shared.f64 	[%r5], %fd19;
	ld.volatile.shared.f64 	%fd20, [%r5+8];
	add.f64 	%fd21, %fd19, %fd20;
	st.volatile.shared.f64 	[%r5], %fd21;
	setp.ne.s32 	%p5, %r1, 0;
	@%p5 bra 	$L__BB18_9;
	ld.shared.f64 	%fd22, [__smem_d];
	cvta.to.global.u64 	%rd8, %rd2;
	mul.wide.u32 	%rd9, %r2, 8;
	add.s64 	%rd10, %rd8, %rd9;
	st.global.f64 	[%rd10], %fd22;
$L__BB18_9:
	ret;

}
	// .globl	_Z7reduce5IdLj64EEvPT_S1_j
.visible .entry _Z7reduce5IdLj64EEvPT_S1_j(
	.param .u64 .ptr .align 1 _Z7reduce5IdLj64EEvPT_S1_j_param_0,
	.param .u64 .ptr .align 1 _Z7reduce5IdLj64EEvPT_S1_j_param_1,
	.param .u32 _Z7reduce5IdLj64EEvPT_S1_j_param_2
)
{
	.reg .pred 	%p<5>;
	.reg .b32 	%r<10>;
	.reg .b64 	%rd<11>;
	.reg .b64 	%fd<22>;

	ld.param.u64 	%rd3, [_Z7reduce5IdLj64EEvPT_S1_j_param_0];
	ld.param.u64 	%rd2, [_Z7reduce5IdLj64EEvPT_S1_j_param_1];
	ld.param.u32 	%r6, [_Z7reduce5IdLj64EEvPT_S1_j_param_2];
	cvta.to.global.u64 	%rd1, %rd3;
	mov.u32 	%r1, %tid.x;
	mov.u32 	%r2, %ctaid.x;
	shl.b32 	%r7, %r2, 7;
	add.s32 	%r3, %r7, %r1;
	setp.ge.u32 	%p1, %r3, %r6;
	mov.f64 	%fd21, 0d0000000000000000;
	@%p1 bra 	$L__BB19_2;
	mul.wide.u32 	%rd4, %r3, 8;
	add.s64 	%rd5, %rd1, %rd4;
	ld.global.f64 	%fd21, [%rd5];
$L__BB19_2:
	add.s32 	%r4, %r3, 64;
	setp.ge.u32 	%p2, %r4, %r6;
	@%p2 bra 	$L__BB19_4;
	mul.wide.u32 	%rd6, %r4, 8;
	add.s64 	%rd7, %rd1, %rd6;
	ld.global.f64 	%fd6, [%rd7];
	add.f64 	%fd21, %fd21, %fd6;
$L__BB19_4:
	shl.b32 	%r8, %r1, 3;
	mov.u32 	%r9, __smem_d;
	add.s32 	%r5, %r9, %r8;
	st.shared.f64 	[%r5], %fd21;
	bar.sync 	0;
	setp.gt.u32 	%p3, %r1, 31;
	@%p3 bra 	$L__BB19_7;
	ld.volatile.shared.f64 	%fd7, [%r5+256];
	add.f64 	%fd8, %fd21, %fd7;
	st.volatile.shared.f64 	[%r5], %fd8;
	ld.volatile.shared.f64 	%fd9, [%r5+128];
	add.f64 	%fd10, %fd8, %fd9;
	st.volatile.shared.f64 	[%r5], %fd10;
	ld.volatile.shared.f64 	%fd11, [%r5+64];
	add.f64 	%fd12, %fd10, %fd11;
	st.volatile.shared.f64 	[%r5], %fd12;
	ld.volatile.shared.f64 	%fd13, [%r5+32];
	add.f64 	%fd14, %fd12, %fd13;
	st.volatile.shared.f64 	[%r5], %fd14;
	ld.volatile.shared.f64 	%fd15, [%r5+16];
	add.f64 	%fd16, %fd14, %fd15;
	st.volatile.shared.f64 	[%r5], %fd16;
	ld.volatile.shared.f64 	%fd17, [%r5+8];
	add.f64 	%fd18, %fd16, %fd17;
	st.volatile.shared.f64 	[%r5], %fd18;
	setp.ne.s32 	%p4, %r1, 0;
	@%p4 bra 	$L__BB19_7;
	ld.shared.f64 	%fd19, [__smem_d];
	cvta.to.global.u64 	%rd8, %rd2;
	mul.wide.u32 	%rd9, %r2, 8;
	add.s64 	%rd10, %rd8, %rd9;
	st.global.f64 	[%rd10], %fd19;
$L__BB19_7:
	ret;

}
	// .globl	_Z7reduce5IdLj32EEvPT_S1_j
.visible .entry _Z7reduce5IdLj32EEvPT_S1_j(
	.param .u64 .ptr .align 1 _Z7reduce5IdLj32EEvPT_S1_j_param_0,
	.param .u64 .ptr .align 1 _Z7reduce5IdLj32EEvPT_S1_j_param_1,
	.param .u32 _Z7reduce5IdLj32EEvPT_S1_j_param_2
)
{
	.reg .pred 	%p<5>;
	.reg .b32 	%r<10>;
	.reg .b64 	%rd<11>;
	.reg .b64 	%fd<20>;

	ld.param.u64 	%rd3, [_Z7reduce5IdLj32EEvPT_S1_j_param_0];
	ld.param.u64 	%rd2, [_Z7reduce5IdLj32EEvPT_S1_j_param_1];
	ld.param.u32 	%r6, [_Z7reduce5IdLj32EEvPT_S1_j_param_2];
	cvta.to.global.u64 	%rd1, %rd3;
	mov.u32 	%r1, %tid.x;
	mov.u32 	%r2, %ctaid.x;
	shl.b32 	%r7, %r2, 6;
	add.s32 	%r3, %r7, %r1;
	setp.ge.u32 	%p1, %r3, %r6;
	mov.f64 	%fd19, 0d0000000000000000;
	@%p1 bra 	$L__BB20_2;
	mul.wide.u32 	%rd4, %r3, 8;
	add.s64 	%rd5, %rd1, %rd4;
	ld.global.f64 	%fd19, [%rd5];
$L__BB20_2:
	add.s32 	%r4, %r3, 32;
	setp.ge.u32 	%p2, %r4, %r6;
	@%p2 bra 	$L__BB20_4;
	mul.wide.u32 	%rd6, %r4, 8;
	add.s64 	%rd7, %rd1, %rd6;
	ld.global.f64 	%fd6, [%rd7];
	add.f64 	%fd19, %fd19, %fd6;
$L__BB20_4:
	shl.b32 	%r8, %r1, 3;
	mov.u32 	%r9, __smem_d;
	add.s32 	%r5, %r9, %r8;
	st.shared.f64 	[%r5], %fd19;
	bar.sync 	0;
	setp.gt.u32 	%p3, %r1, 31;
	@%p3 bra 	$L__BB20_7;
	ld.volatile.shared.f64 	%fd7, [%r5+128];
	add.f64 	%fd8, %fd19, %fd7;
	st.volatile.shared.f64 	[%r5], %fd8;
	ld.volatile.shared.f64 	%fd9, [%r5+64];
	add.f64 	%fd10, %fd8, %fd9;
	st.volatile.shared.f64 	[%r5], %fd10;
	ld.volatile.shared.f64 	%fd11, [%r5+32];
	add.f64 	%fd12, %fd10, %fd11;
	st.volatile.shared.f64 	[%r5], %fd12;
	ld.volatile.shared.f64 	%fd13, [%r5+16];
	add.f64 	%fd14, %fd12, %fd13;
	st.volatile.shared.f64 	[%r5], %fd14;
	ld.volatile.shared.f64 	%fd15, [%r5+8];
	add.f64 	%fd16, %fd14, %fd15;
	st.volatile.shared.f64 	[%r5], %fd16;
	setp.ne.s32 	%p4, %r1, 0;
	@%p4 bra 	$L__BB20_7;
	ld.shared.f64 	%fd17, [__smem_d];
	cvta.to.global.u64 	%rd8, %rd2;
	mul.wide.u32 	%rd9, %r2, 8;
	add.s64 	%rd10, %rd8, %rd9;
	st.global.f64 	[%rd10], %fd17;
$L__BB20_7:
	ret;

}
	// .globl	_Z7reduce5IdLj16EEvPT_S1_j
.visible .entry _Z7reduce5IdLj16EEvPT_S1_j(
	.param .u64 .ptr .align 1 _Z7reduce5IdLj16EEvPT_S1_j_param_0,
	.param .u64 .ptr .align 1 _Z7reduce5IdLj16EEvPT_S1_j_param_1,
	.param .u32 _Z7reduce5IdLj16EEvPT_S1_j_param_2
)
{
	.reg .pred 	%p<5>;
	.reg .b32 	%r<10>;
	.reg .b64 	%rd<11>;
	.reg .b64 	%fd<18>;

	ld.param.u64 	%rd3, [_Z7reduce5IdLj16EEvPT_S1_j_param_0];
	ld.param.u64 	%rd2, [_Z7reduce5IdLj16EEvPT_S1_j_param_1];
	ld.param.u32 	%r6, [_Z7reduce5IdLj16EEvPT_S1_j_param_2];
	cvta.to.global.u64 	%rd1, %rd3;
	mov.u32 	%r1, %tid.x;
	mov.u32 	%r2, %ctaid.x;
	shl.b32 	%r7, %r2, 5;
	add.s32 	%r3, %r7, %r1;
	setp.ge.u32 	%p1, %r3, %r6;
	mov.f64 	%fd17, 0d0000000000000000;
	@%p1 bra 	$L__BB21_2;
	mul.wide.u32 	%rd4, %r3, 8;
	add.s64 	%rd5, %rd1, %rd4;
	ld.global.f64 	%fd17, [%rd5];
$L__BB21_2:
	add.s32 	%r4, %r3, 16;
	setp.ge.u32 	%p2, %r4, %r6;
	@%p2 bra 	$L__BB21_4;
	mul.wide.u32 	%rd6, %r4, 8;
	add.s64 	%rd7, %rd1, %rd6;
	ld.global.f64 	%fd6, [%rd7];
	add.f64 	%fd17, %fd17, %fd6;
$L__BB21_4:
	shl.b32 	%r8, %r1, 3;
	mov.u32 	%r9, __smem_d;
	add.s32 	%r5, %r9, %r8;
	st.shared.f64 	[%r5], %fd17;
	bar.sync 	0;
	setp.gt.u32 	%p3, %r1, 31;
	@%p3 bra 	$L__BB21_7;
	ld.volatile.shared.f64 	%fd7, [%r5+64];
	add.f64 	%fd8, %fd17, %fd7;
	st.volatile.shared.f64 	[%r5], %fd8;
	ld.volatile.shared.f64 	%fd9, [%r5+32];
	add.f64 	%fd10, %fd8, %fd9;
	st.volatile.shared.f64 	[%r5], %fd10;
	ld.volatile.shared.f64 	%fd11, [%r5+16];
	add.f64 	%fd12, %fd10, %fd11;
	st.volatile.shared.f64 	[%r5], %fd12;
	ld.volatile.shared.f64 	%fd13, [%r5+8];
	add.f64 	%fd14, %fd12, %fd13;
	st.volatile.shared.f64 	[%r5], %fd14;
	setp.ne.s32 	%p4, %r1, 0;
	@%p4 bra 	$L__BB21_7;
	ld.shared.f64 	%fd15, [__smem_d];
	cvta.to.global.u64 	%rd8, %rd2;
	mul.wide.u32 	%rd9, %r2, 8;
	add.s64 	%rd10, %rd8, %rd9;
	st.global.f64 	[%rd10], %fd15;
$L__BB21_7:
	ret;

}
	// .globl	_Z7reduce5IdLj8EEvPT_S1_j
.visible .entry _Z7reduce5IdLj8EEvPT_S1_j(
	.param .u64 .ptr .align 1 _Z7reduce5IdLj8EEvPT_S1_j_param_0,
	.param .u64 .ptr .align 1 _Z7reduce5IdLj8EEvPT_S1_j_param_1,
	.param .u32 _Z7reduce5IdLj8EEvPT_S1_j_param_2
)
{
	.reg .pred 	%p<5>;
	.reg .b32 	%r<10>;
	.reg .b64 	%rd<11>;
	.reg .b64 	%fd<16>;

	ld.param.u64 	%rd3, [_Z7reduce5IdLj8EEvPT_S1_j_param_0];
	ld.param.u64 	%rd2, [_Z7reduce5IdLj8EEvPT_S1_j_param_1];
	ld.param.u32 	%r6, [_Z7reduce5IdLj8EEvPT_S1_j_param_2];
	cvta.to.global.u64 	%rd1, %rd3;
	mov.u32 	%r1, %tid.x;
	mov.u32 	%r2, %ctaid.x;
	shl.b32 	%r7, %r2, 4;
	add.s32 	%r3, %r7, %r1;
	setp.ge.u32 	%p1, %r3, %r6;
	mov.f64 	%fd15, 0d0000000000000000;
	@%p1 bra 	$L__BB22_2;
	mul.wide.u32 	%rd4, %r3, 8;
	add.s64 	%rd5, %rd1, %rd4;
	ld.global.f64 	%fd15, [%rd5];
$L__BB22_2:
	add.s32 	%r4, %r3, 8;
	setp.ge.u32 	%p2, %r4, %r6;
	@%p2 bra 	$L__BB22_4;
	mul.wide.u32 	%rd6, %r4, 8;
	add.s64 	%rd7, %rd1, %rd6;
	ld.global.f64 	%fd6, [%rd7];
	add.f64 	%fd15, %fd15, %fd6;
$L__BB22_4:
	shl.b32 	%r8, %r1, 3;
	mov.u32 	%r9, __smem_d;
	add.s32 	%r5, %r9, %r8;
	st.shared.f64 	[%r5], %fd15;
	bar.sync 	0;
	setp.gt.u32 	%p3, %r1, 31;
	@%p3 bra 	$L__BB22_7;
	ld.volatile.shared.f64 	%fd7, [%r5+32];
	add.f64 	%fd8, %fd15, %fd7;
	st.volatile.shared.f64 	[%r5], %fd8;
	ld.volatile.shared.f64 	%fd9, [%r5+16];
	add.f64 	%fd10, %fd8, %fd9;
	st.volatile.shared.f64 	[%r5], %fd10;
	ld.volatile.shared.f64 	%fd11, [%r5+8];
	add.f64 	%fd12, %fd10, %fd11;
	st.volatile.shared.f64 	[%r5], %fd12;
	setp.ne.s32 	%p4, %r1, 0;
	@%p4 bra 	$L__BB22_7;
	ld.shared.f64 	%fd13, [__smem_d];
	cvta.to.global.u64 	%rd8, %rd2;
	mul.wide.u32 	%rd9, %r2, 8;
	add.s64 	%rd10, %rd8, %rd9;
	st.global.f64 	[%rd10], %fd13;
$L__BB22_7:
	ret;

}
	// .globl	_Z7reduce5IdLj4EEvPT_S1_j
.visible .entry _Z7reduce5IdLj4EEvPT_S1_j(
	.param .u64 .ptr .align 1 _Z7reduce5IdLj4EEvPT_S1_j_param_0,
	.param .u64 .ptr .align 1 _Z7reduce5IdLj4EEvPT_S1_j_param_1,
	.param .u32 _Z7reduce5IdLj4EEvPT_S1_j_param_2
)
{
	.reg .pred 	%p<5>;
	.reg .b32 	%r<10>;
	.reg .b64 	%rd<11>;
	.reg .b64 	%fd<14>;

	ld.param.u64 	%rd3, [_Z7reduce5IdLj4EEvPT_S1_j_param_0];
	ld.param.u64 	%rd2, [_Z7reduce5IdLj4EEvPT_S1_j_param_1];
	ld.param.u32 	%r6, [_Z7reduce5IdLj4EEvPT_S1_j_param_2];
	cvta.to.global.u64 	%rd1, %rd3;
	mov.u32 	%r1, %tid.x;
	mov.u32 	%r2, %ctaid.x;
	shl.b32 	%r7, %r2, 3;
	add.s32 	%r3, %r7, %r1;
	setp.ge.u32 	%p1, %r3, %r6;
	mov.f64 	%fd13, 0d0000000000000000;
	@%p1 bra 	$L__BB23_2;
	mul.wide.u32 	%rd4, %r3, 8;
	add.s64 	%rd5, %rd1, %rd4;
	ld.global.f64 	%fd13, [%rd5];
$L__BB23_2:
	add.s32 	%r4, %r3, 4;
	setp.ge.u32 	%p2, %r4, %r6;
	@%p2 bra 	$L__BB23_4;
	mul.wide.u32 	%rd6, %r4, 8;
	add.s64 	%rd7, %rd1, %rd6;
	ld.global.f64 	%fd6, [%rd7];
	add.f64 	%fd13, %fd13, %fd6;
$L__BB23_4:
	shl.b32 	%r8, %r1, 3;
	mov.u32 	%r9, __smem_d;
	add.s32 	%r5, %r9, %r8;
	st.shared.f64 	[%r5], %fd13;
	bar.sync 	0;
	setp.gt.u32 	%p3, %r1, 31;
	@%p3 bra 	$L__BB23_7;
	ld.volatile.shared.f64 	%fd7, [%r5+16];
	add.f64 	%fd8, %fd13, %fd7;
	st.volatile.shared.f64 	[%r5], %fd8;
	ld.volatile.shared.f64 	%fd9, [%r5+8];
	add.f64 	%fd10, %fd8, %fd9;
	st.volatile.shared.f64 	[%r5], %fd10;
	setp.ne.s32 	%p4, %r1, 0;
	@%p4 bra 	$L__BB23_7;
	ld.shared.f64 	%fd11, [__smem_d];
	cvta.to.global.u64 	%rd8, %rd2;
	mul.wide.u32 	%rd9, %r2, 8;
	add.s64 	%rd10, %rd8, %rd9;
	st.global.f64 	[%rd10], %fd11;
$L__BB23_7:
	ret;

}
	// .globl	_Z7reduce5IdLj2EEvPT_S1_j
.visible .entry _Z7reduce5IdLj2EEvPT_S1_j(
	.param .u64 .ptr .align 1 _Z7reduce5IdLj2EEvPT_S1_j_param_0,
	.param .u64 .ptr .align 1 _Z7reduce5IdLj2EEvPT_S1_j_param_1,
	.param .u32 _Z7reduce5IdLj2EEvPT_S1_j_param_2
)
{
	.reg .pred 	%p<5>;
	.reg .b32 	%r<10>;
	.reg .b64 	%rd<11>;
	.reg .b64 	%fd<12>;

	ld.param.u64 	%rd3, [_Z7reduce5IdLj2EEvPT_S1_j_param_0];
	ld.param.u64 	%rd2, [_Z7reduce5IdLj2EEvPT_S1_j_param_1];
	ld.param.u32 	%r6, [_Z7reduce5IdLj2EEvPT_S1_j_param_2];
	cvta.to.global.u64 	%rd1, %rd3;
	mov.u32 	%r1, %tid.x;
	mov.u32 	%r2, %ctaid.x;
	shl.b32 	%r7, %r2, 2;
	add.s32 	%r3, %r7, %r1;
	setp.ge.u32 	%p1, %r3, %r6;
	mov.f64 	%fd11, 0d0000000000000000;
	@%p1 bra 	$L__BB24_2;
	mul.wide.u32 	%rd4, %r3, 8;
	add.s64 	%rd5, %rd1, %rd4;
	ld.global.f64 	%fd11, [%rd5];
$L__BB24_2:
	add.s32 	%r4, %r3, 2;
	setp.ge.u32 	%p2, %r4, %r6;
	@%p2 bra 	$L__BB24_4;
	mul.wide.u32 	%rd6, %r4, 8;
	add.s64 	%rd7, %rd1, %rd6;
	ld.global.f64 	%fd6, [%rd7];
	add.f64 	%fd11, %fd11, %fd6;
$L__BB24_4:
	shl.b32 	%r8, %r1, 3;
	mov.u32 	%r9, __smem_d;
	add.s32 	%r5, %r9, %r8;
	st.shared.f64 	[%r5], %fd11;
	bar.sync 	0;
	setp.gt.u32 	%p3, %r1, 31;
	@%p3 bra 	$L__BB24_7;
	ld.volatile.shared.f64 	%fd7, [%r5+8];
	add.f64 	%fd8, %fd11, %fd7;
	st.volatile.shared.f64 	[%r5], %fd8;
	setp.ne.s32 	%p4, %r1, 0;
	@%p4 bra 	$L__BB24_7;
	ld.shared.f64 	%fd9, [__smem_d];
	cvta.to.global.u64 	%rd8, %rd2;
	mul.wide.u32 	%rd9, %r2, 8;
	add.s64 	%rd10, %rd8, %rd9;
	st.global.f64 	[%rd10], %fd9;
$L__BB24_7:
	ret;

}
	// .globl	_Z7reduce5IdLj1EEvPT_S1_j
.visible .entry _Z7reduce5IdLj1EEvPT_S1_j(
	.param .u64 .ptr .align 1 _Z7reduce5IdLj1EEvPT_S1_j_param_0,
	.param .u64 .ptr .align 1 _Z7reduce5IdLj1EEvPT_S1_j_param_1,
	.param .u32 _Z7reduce5IdLj1EEvPT_S1_j_param_2
)
{
	.reg .pred 	%p<4>;
	.reg .b32 	%r<10>;
	.reg .b64 	%rd<11>;
	.reg .b64 	%fd<10>;

	ld.param.u64 	%rd3, [_Z7reduce5IdLj1EEvPT_S1_j_param_0];
	ld.param.u64 	%rd2, [_Z7reduce5IdLj1EEvPT_S1_j_param_1];
	ld.param.u32 	%r5, [_Z7reduce5IdLj1EEvPT_S1_j_param_2];
	cvta.to.global.u64 	%rd1, %rd3;
	mov.u32 	%r1, %tid.x;
	mov.u32 	%r2, %ctaid.x;
	shl.b32 	%r6, %r2, 1;
	add.s32 	%r3, %r6, %r1;
	setp.ge.u32 	%p1, %r3, %r5;
	mov.f64 	%fd9, 0d0000000000000000;
	@%p1 bra 	$L__BB25_2;
	mul.wide.u32 	%rd4, %r3, 8;
	add.s64 	%rd5, %rd1, %rd4;
	ld.global.f64 	%fd9, [%rd5];
$L__BB25_2:
	add.s32 	%r4, %r3, 1;
	setp.ge.u32 	%p2, %r4, %r5;
	@%p2 bra 	$L__BB25_4;
	mul.wide.u32 	%rd6, %r4, 8;
	add.s64 	%rd7, %rd1, %rd6;
	ld.global.f64 	%fd6, [%rd7];
	add.f64 	%fd9, %fd9, %fd6;
$L__BB25_4:
	shl.b32 	%r7, %r1, 3;
	mov.u32 	%r8, __smem_d;
	add.s32 	%r9, %r8, %r7;
	st.shared.f64 	[%r9], %fd9;
	bar.sync 	0;
	setp.ne.s32 	%p3, %r1, 0;
	@%p3 bra 	$L__BB25_6;
	ld.shared.f64 	%fd7, [__smem_d];
	cvta.to.global.u64 	%rd8, %rd2;
	mul.wide.u32 	%rd9, %r2, 8;
	add.s64 	%rd10, %rd8, %rd9;
	st.global.f64 	[%rd10], %fd7;
$L__BB25_6:
	ret;

}
	// .globl	_Z7reduce6IdLj1024ELb1EEvPT_S1_j12reduction_opi
.visible .entry _Z7reduce6IdLj1024ELb1EEvPT_S1_j12reduction_opi(
	.param .u64 .ptr .align 1 _Z7reduce6IdLj1024ELb1EEvPT_S1_j12reduction_opi_param_0,
	.param .u64 .ptr .align 1 _Z7reduce6IdLj1024ELb1EEvPT_S1_j12reduction_opi_param_1,
	.param .u32 _Z7reduce6IdLj1024ELb1EEvPT_S1_j12reduction_opi_param_2,
	.param .u32 _Z7reduce6IdLj1024ELb1EEvPT_S1_j12reduction_opi_param_3,
	.param .u32 _Z7reduce6IdLj1024ELb1EEvPT_S1_j12reduction_opi_param_4
)
{
	.reg .pred 	%p<10>;
	.reg .b32 	%r<18>;
	.reg .b64 	%rd<14>;
	.reg .b64 	%fd<52>;

	ld.param.u64 	%rd3, [_Z7reduce6IdLj1024ELb1EEvPT_S1_j12reduction_opi_param_0];
	ld.param.u64 	%rd4, [_Z7reduce6IdLj1024ELb1EEvPT_S1_j12reduction_opi_param_1];
	ld.param.u32 	%r8, [_Z7reduce6IdLj1024ELb1EEvPT_S1_j12reduction_opi_param_2];
	ld.param.u32 	%r10, [_Z7reduce6IdLj1024ELb1EEvPT_S1_j12reduction_opi_param_3];
	ld.param.u32 	%r9, [_Z7reduce6IdLj1024ELb1EEvPT_S1_j12reduction_opi_param_4];
	mov.u32 	%r1, %tid.x;
	setp.eq.s32 	%p1, %r10, 100;
	mov.u64 	%rd5, _Z10binary_maxIdET_S0_S0_;
	mov.u64 	%rd6, _Z10binary_sumIdET_S0_S0_;
	selp.b64 	%rd1, %rd6, %rd5, %p1;
	mov.u32 	%r2, %ctaid.x;
	shl.b32 	%r11, %r2, 11;
	or.b32  	%r17, %r11, %r1;
	setp.ge.u32 	%p2, %r17, %r8;
	mov.f64 	%fd47, 0d0000000000000000;
	@%p2 bra 	$L__BB26_3;
	cvta.to.global.u64 	%rd2, %rd3;
	mov.u32 	%r12, %nctaid.x;
	shl.b32 	%r4, %r12, 11;
	mov.f64 	%fd47, 0d0000000000000000;
$L__BB26_2:
	add.s32 	%r13, %r17, %r9;
	mul.wide.u32 	%rd7, %r13, 8;
	add.s64 	%rd8, %rd2, %rd7;
	ld.global.f64 	%fd14, [%rd8];
	{ // callseq 0, 0
	.param .b64 param0;
	st.param.f64 	[param0], %fd47;
	.param .b64 param1;
	st.param.f64 	[param1], %fd14;
	.param .b64 retval0;
	prototype_0 : .callprototype (.param .b64 _) _ (.param .b64 _, .param .b64 _);
	call (retval0), 
	%rd1, 
	(
	param0, 
	param1
	)
	, prototype_0;
	ld.param.f64 	%fd15, [retval0];
	} // callseq 0
	add.s32 	%r14, %r13, 1024;
	mul.wide.u32 	%rd9, %r14, 8;
	add.s64 	%rd10, %rd2, %rd9;
	ld.global.f64 	%fd17, [%rd10];
	{ // callseq 1, 0
	.param .b64 param0;
	st.param.f64 	[param0], %fd15;
	.param .b64 param1;
	st.param.f64 	[param1], %fd17;
	.param .b64 retval0;
	prototype_1 : .callprototype (.param .b64 _) _ (.param .b64 _, .param .b64 _);
	call (retval0), 
	%rd1, 
	(
	param0, 
	param1
	)
	, prototype_1;
	ld.param.f64 	%fd47, [retval0];
	} // callseq 1
	add.s32 	%r17, %r17, %r4;
	setp.lt.u32 	%p3, %r17, %r8;
	@%p3 bra 	$L__BB26_2;
$L__BB26_3:
	shl.b32 	%r15, %r1, 3;
	mov.u32 	%r16, __smem_d;
	add.s32 	%r7, %r16, %r15;
	st.shared.f64 	[%r7], %fd47;
	bar.sync 	0;
	setp.gt.u32 	%p4, %r1, 511;
	@%p4 bra 	$L__BB26_5;
	ld.shared.f64 	%fd19, [%r7+4096];
	{ // callseq 2, 0
	.param .b64 param0;
	st.param.f64 	[param0], %fd47;
	.param .b64 param1;
	st.param.f64 	[param1], %fd19;
	.param .b64 retval0;
	prototype_2 : .callprototype (.param .b64 _) _ (.param .b64 _, .param .b64 _);
	call (retval0), 
	%rd1, 
	(
	param0, 
	param1
	)
	, prototype_2;
	ld.param.f64 	%fd47, [retval0];
	} // callseq 2
	st.shared.f64 	[%r7], %fd47;
$L__BB26_5:
	bar.sync 	0;
	setp.gt.u32 	%p5, %r1, 255;
	@%p5 bra 	$L__BB26_7;
	ld.shared.f64 	%fd21, [%r7+2048];
	{ // callseq 3, 0
	.param .b64 param0;
	st.param.f64 	[param0], %fd47;
	.param .b64 param1;
	st.param.f64 	[param1], %fd21;
	.param .b64 retval0;
	prototype_3 : .callprototype (.param .b64 _) _ (.param .b64 _, .param .b64 _);
	call (retval0), 
	%rd1, 
	(
	param0, 
	param1
	)
	, prototype_3;
	ld.param.f64 	%fd47, [retval0];
	} // callseq 3
	st.shared.f64 	[%r7], %fd47;
$L__BB26_7:
	bar.sync 	0;
	setp.gt.u32 	%p6, %r1, 127;
	@%p6 bra 	$L__BB26_9;
	ld.shared.f64 	%fd23, [%r7+1024];
	{ // callseq 4, 0
	.param .b64 param0;
	st.param.f64 	[param0], %fd47;
	.param .b64 param1;
	st.param.f64 	[param1], %fd23;
	.param .b64 retval0;
	prototype_4 : .callprototype (.param .b64 _) _ (.param .b64 _, .param .b64 _);
	call (retval0), 
	%rd1, 
	(
	param0, 
	param1
	)
	, prototype_4;
	ld.param.f64 	%fd47, [retval0];
	} // callseq 4
	st.shared.f64 	[%r7], %fd47;
$L__BB26_9:
	bar.sync 	0;
	setp.gt.u32 	%p7, %r1, 63;
	@%p7 bra 	$L__BB26_11;
	ld.shared.f64 	%fd25, [%r7+512];
	{ // callseq 5, 0
	.param .b64 param0;
	st.param.f64 	[param0], %fd47;
	.param .b64 param1;
	st.param.f64 	[param1], %fd25;
	.param .b64 retval0;
	prototype_5 : .callprototype (.param .b64 _) _ (.param .b64 _, .param .b64 _);
	call (retval0), 
	%rd1, 
	(
	param0, 
	param1
	)
	, prototype_5;
	ld.param.f64 	%fd47, [retval0];
	} // callseq 5
	st.shared.f64 	[%r7], %fd47;
$L__BB26_11:
	bar.sync 	0;
	setp.gt.u32 	%p8, %r1, 31;
	@%p8 bra 	$L__BB26_14;
	ld.volatile.shared.f64 	%fd27, [%r7+256];
	{ // callseq 6, 0
	.param .b64 param0;
	st.param.f64 	[param0], %fd47;
	.param .b64 param1;
	st.param.f64 	[param1], %fd27;
	.param .b64 retval0;
	prototype_6 : .callprototype (.param .b64 _) _ (.param .b64 _, .param .b64 _);
	call (retval0), 
	%rd1, 
	(
	param0, 
	param1
	)
	, prototype_6;
	ld.param.f64 	%fd28, [retval0];
	} // callseq 6
	st.volatile.shared.f64 	[%r7], %fd28;
	ld.volatile.shared.f64 	%fd30, [%r7+128];
	{ // callseq 7, 0
	.param .b64 param0;
	st.param.f64 	[param0], %fd28;
	.param .b64 param1;
	st.param.f64 	[param1], %fd30;
	.param .b64 retval0;
	prototype_7 : .callprototype (.param .b64 _) _ (.param .b64 _, .param .b64 _);
	call (retval0), 
	%rd1, 
	(
	param0, 
	param1
	)
	, prototype_7;
	ld.param.f64 	%fd31, [retval0];
	} // callseq 7
	st.volatile.shared.f64 	[%r7], %fd31;
	ld.volatile.shared.f64 	%fd33, [%r7+64];
	{ // callseq 8, 0
	.param .b64 param0;
	st.param.f64 	[param0], %fd31;
	.param .b64 param1;
	st.param.f64 	[param1], %fd33;
	.param .b64 retval0;
	prototype_8 : .callprototype (.param .b64 _) _ (.param .b64 _, .param .b64 _);
	call (retval0), 
	%rd1, 
	(
	param0, 
	param1
	)
	, prototype_8;
	ld.param.f64 	%fd34, [retval0];
	} // callseq 8
	st.volatile.shared.f64 	[%r7], %fd34;
	ld.volatile.shared.f64 	%fd36, [%r7+32];
	{ // callseq 9, 0
	.param .b64 param0;
	st.param.f64 	[param0], %fd34;
	.param .b64 param1;
	st.param.f64 	[param1], %fd36;
	.param .b64 retval0;
	prototype_9 : .callprototype (.param .b64 _) _ (.param .b64 _, .param .b64 _);
	call (retval0), 
	%rd1, 
	(
	param0, 
	param1
	)
	, prototype_9;
	ld.param.f64 	%fd37, [retval0];
	} // callseq 9
	st.volatile.shared.f64 	[%r7], %fd37;
	ld.volatile.shared.f64 	%fd39, [%r7+16];
	{ // callseq 10, 0
	.param .b64 param0;
	st.param.f64 	[param0], %fd37;
	.param .b64 param1;
	st.param.f64 	[param1], %fd39;
	.param .b64 retval0;
	prototype_10 : .callprototype (.param .b64 _) _ (.param .b64 _, .param .b64 _);
	call (retval0), 
	%rd1, 
	(
	param0, 
	param1
	)
	, prototype_10;
	ld.param.f64 	%fd40, [retval0];
	} // callseq 10
	st.volatile.shared.f64 	[%r7], %fd40;
	ld.volatile.shared.f64 	%fd42, [%r7+8];
	{ // callseq 11, 0
	.param .b64 param0;
	st.param.f64 	[param0], %fd40;
	.param .b64 param1;
	st.param.f64 	[param1], %fd42;
	.param .b64 retval0;
	prototype_11 : .callprototype (.param .b64 _) _ (.param .b64 _, .param .b64 _);
	call (retval0), 
	%rd1, 
	(
	param0, 
	param1
	)
	, prototype_11;
	ld.param.f64 	%fd43, [retval0];
	} // callseq 11
	st.volatile.shared.f64 	[%r7], %fd43;
	setp.ne.s32 	%p9, %r1, 0;
	@%p9 bra 	$L__BB26_14;
	ld.shared.f64 	%fd45, [__smem_d];
	cvta.to.global.u64 	%rd11, %rd4;
	mul.wide.u32 	%rd12, %r2, 8;
	add.s64 	%rd13, %rd11, %rd12;
	st.global.f64 	[%rd13], %fd45;
$L__BB26_14:
	ret;

}
	// .globl	_Z7reduce6IdLj512ELb1EEvPT_S1_j12reduction_opi
.visible .entry _Z7reduce6IdLj512ELb1EEvPT_S1_j12reduction_opi(
	.param .u64 .ptr .align 1 _Z7reduce6IdLj512ELb1EEvPT_S1_j12reduction_opi_param_0,
	.param .u64 .ptr .align 1 _Z7reduce6IdLj512ELb1EEvPT_S1_j12reduction_opi_param_1,
	.param .u32 _Z7reduce6IdLj512ELb1EEvPT_S1_j12reduction_opi_param_2,
	.param .u32 _Z7reduce6IdLj512ELb1EEvPT_S1_j12reduction_opi_param_3,
	.param .u32 _Z7reduce6IdLj512ELb1EEvPT_S1_j12reduction_opi_param_4
)
{
	.reg .pred 	%p<9>;
	.reg .b32 	%r<18>;
	.reg .b64 	%rd<14>;
	.reg .b64 	%fd<47>;

	ld.param.u64 	%rd3, [_Z7reduce6IdLj512ELb1EEvPT_S1_j12reduction_opi_param_0];
	ld.param.u64 	%rd4, [_Z7reduce6IdLj512ELb1EEvPT_S1_j12reduction_opi_param_1];
	ld.param.u32 	%r8, [_Z7reduce6IdLj512ELb1EEvPT_S1_j12reduction_opi_param_2];
	ld.param.u32 	%r10, [_Z7reduce6IdLj512ELb1EEvPT_S1_j12reduction_opi_param_3];
	ld.param.u32 	%r9, [_Z7reduce6IdLj512ELb1EEvPT_S1_j12reduction_opi_param_4];
	mov.u32 	%r1, %tid.x;
	setp.eq.s32 	%p1, %r10, 100;
	mov.u64 	%rd5, _Z10binary_maxIdET_S0_S0_;
	mov.u64 	%rd6, _Z10binary_sumIdET_S0_S0_;
	selp.b64 	%rd1, %rd6, %rd5, %p1;
	mov.u32 	%r2, %ctaid.x;
	shl.b32 	%r11, %r2, 10;
	or.b32  	%r17, %r11, %r1;
	setp.ge.u32 	%p2, %r17, %r8;
	mov.f64 	%fd43, 0d0000000000000000;
	@%p2 bra 	$L__BB27_3;
	cvta.to.global.u64 	%rd2, %rd3;
	mov.u32 	%r12, %nctaid.x;
	shl.b32 	%r4, %r12, 10;
	mov.f64 	%fd43, 0d0000000000000000;
$L__BB27_2:
	add.s32 	%r13, %r17, %r9;
	mul.wide.u32 	%rd7, %r13, 8;
	add.s64 	%rd8, %rd2, %rd7;
	ld.global.f64 	%fd12, [%rd8];
	{ // callseq 12, 0
	.param .b64 param0;
	st.param.f64 	[param0], %fd43;
	.param .b64 param1;
	st.param.f64 	[param1], %fd12;
	.param .b64 retval0;
	prototype_12 : .callprototype (.param .b64 _) _ (.param .b64 _, .param .b64 _);
	call (retval0), 
	%rd1, 
	(
	param0, 
	param1
	)
	, prototype_12;
	ld.param.f64 	%fd13, [retval0];
	} // callseq 12
	add.s32 	%r14, %r13, 512;
	mul.wide.u32 	%rd9, %r14, 8;
	add.s64 	%rd10, %rd2, %rd9;
	ld.global.f64 	%fd15, [%rd10];
	{ // callseq 13, 0
	.param .b64 param0;
	st.param.f64 	[param0], %fd13;
	.param .b64 param1;
	st.param.f64 	[param1], %fd15;
	.param .b64 retval0;
	prototype_13 : .callprototype (.param .b64 _) _ (.param .b64 _, .param .b64 _);
	call (retval0), 
	%rd1, 
	(
	param0, 
	param1
	)
	, prototype_13;
	ld.param.f64 	%fd43, [retval0];
	} // callseq 13
	add.s32 	%r17, %r17, %r4;
	setp.lt.u32 	%p3, %r17, %r8;
	@%p3 bra 	$L__BB27_2;
$L__BB27_3:
	shl.b32 	%r15, %r1, 3;
	mov.u32 	%r16, __smem_d;
	add.s32 	%r7, %r16, %r15;
	st.shared.f64 	[%r7], %fd43;
	bar.sync 	0;
	setp.gt.u32 	%p4, %r1, 255;
	@%p4 bra 	$L__BB27_5;
	ld.shared.f64 	%fd17, [%r7+2048];
	{ // callseq 14, 0
	.param .b64 param0;
	st.param.f64 	[param0], %fd43;
	.param .b64 param1;
	st.param.f64 	[param1], %fd17;
	.param .b64 retval0;
	prototype_14 : .callprototype (.param .b64 _) _ (.param .b64 _, .param .b64 _);
	call (retval0), 
	%rd1, 
	(
	param0, 
	param1
	)
	, prototype_14;
	ld.param.f64 	%fd43, [retval0];
	} // callseq 14
	st.shared.f64 	[%r7], %fd43;
$L__BB27_5:
	bar.sync 	0;
	setp.gt.u32 	%p5, %r1, 127;
	@%p5 bra 	$L__BB27_7;
	ld.shared.f64 	%fd19, [%r7+1024];
	{ // callseq 15, 0
	.param .b64 param0;
	st.param.f64 	[param0], %fd43;
	.param .b64 param1;
	st.param.f64 	[param1], %fd19;
	.param .b64 retval0;
	prototype_15 : .callprototype (.param .b64 _) _ (.param .b64 _, .param .b64 _);
	call (retval0), 
	%rd1, 
	(
	param0, 
	param1
	)
	, prototype_15;
	ld.param.f64 	%fd43, [retval0];
	} // callseq 15
	st.shared.f64 	[%r7], %fd43;
$L__BB27_7:
	bar.sync 	0;
	setp.gt.u32 	%p6, %r1, 63;
	@%p6 bra 	$L__BB27_9;
	ld.shared.f64 	%fd21, [%r7+512];
	{ // callseq 16, 0
	.param .b64 param0;
	st.param.f64 	[param0], %fd43;
	.param .b64 param1;
	st.param.f64 	[param1], %fd21;
	.param .b64 retval0;
	prototype_16 : .callprototype (.param .b64 _) _ (.param .b64 _, .param .b64 _);
	call (retval0), 
	%rd1, 
	(
	param0, 
	param1
	)
	, prototype_16;
	ld.param.f64 	%fd43, [retval0];
	} // callseq 16
	st.shared.f64 	[%r7], %fd43;
$L__BB27_9:
	bar.sync 	0;
	setp.gt.u32 	%p7, %r1, 31;
	@%p7 bra 	$L__BB27_12;
	ld.volatile.shared.f64 	%fd23, [%r7+256];
	{ // callseq 17, 0
	.param .b64 param0;
	st.param.f64 	[param0], %fd43;
	.param .b64 param1;
	st.param.f64 	[param1], %fd23;
	.param .b64 retval0;
	prototype_17 : .callprototype (.param .b64 _) _ (.param .b64 _, .param .b64 _);
	call (retval0), 
	%rd1, 
	(
	param0, 
	param1
	)
	, prototype_17;
	ld.param.f64 	%fd24, [retval0];
	} // callseq 17
	st.volatile.shared.f64 	[%r7], %fd24;
	ld.volatile.shared.f64 	%fd26, [%r7+128];
	{ // callseq 18, 0
	.param .b64 param0;
	st.param.f64 	[param0], %fd24;
	.param .b64 param1;
	st.param.f64 	[param1], %fd26;
	.param .b64 retval0;
	prototype_18 : .callprototype (.param .b64 _) _ (.param .b64 _, .param .b64 _);
	call (retval0), 
	%rd1, 
	(
	param0, 
	param1
	)
	, prototype_18;
	ld.param.f64 	%fd27, [retval0];
	} // callseq 18
	st.volatile.shared.f64 	[%r7], %fd27;
	ld.volatile.shared.f64 	%fd29, [%r7+64];
	{ // callseq 19, 0
	.param .b64 param0;
	st.param.f64 	[param0], %fd27;
	.param .b64 param1;
	st.param.f64 	[param1], %fd29;
	.param .b64 retval0;
	prototype_19 : .callprototype (.param .b64 _) _ (.param .b64 _, .param .b64 _);
	call (retval0), 
	%rd1, 
	(
	param0, 
	param1
	)
	, prototype_19;
	ld.param.f64 	%fd30, [retval0];
	} // callseq 19
	st.volatile.shared.f64 	[%r7], %fd30;
	ld.volatile.shared.f64 	%fd32, [%r7+32];
	{ // callseq 20, 0
	.param .b64 param0;
	st.param.f64 	[param0], %fd30;
	.param .b64 param1;
	st.param.f64 	[param1], %fd32;
	.param .b64 retval0;
	prototype_20 : .callprototype (.param .b64 _) _ (.param .b64 _, .param .b64 _);
	call (retval0), 
	%rd1, 
	(
	param0, 
	param1
	)
	, prototype_20;
	ld.param.f64 	%fd33, [retval0];
	} // callseq 20
	st.volatile.shared.f64 	[%r7], %fd33;
	ld.volatile.shared.f64 	%fd35, [%r7+16];
	{ // callseq 21, 0
	.param .b64 param0;
	st.param.f64 	[param0], %fd33;
	.param .b64 param1;
	st.param.f64 	[param1], %fd35;
	.param .b64 retval0;
	prototype_21 : .callprototype (.param .b64 _) _ (.param .b64 _, .param .b64 _);
	call (retval0), 
	%rd1, 
	(
	param0, 
	param1
	)
	, prototype_21;
	ld.param.f64 	%fd36, [retval0];
	} // callseq 21
	st.volatile.shared.f64 	[%r7], %fd36;
	ld.volatile.shared.f64 	%fd38, [%r7+8];
	{ // callseq 22, 0
	.param .b64 param0;
	st.param.f64 	[param0], %fd36;
	.param .b64 param1;
	st.param.f64 	[param1], %fd38;
	.param .b64 retval0;
	prototype_22 : .callprototype (.param .b64 _) _ (.param .b64 _, .param .b64 _);
	call (retval0), 
	%rd1, 
	(
	param0, 
	param1
	)
	, prototype_22;
	ld.param.f64 	%fd39, [retval0];
	} // callseq 22
	st.volatile.shared.f64 	[%r7], %fd39;
	setp.ne.s32 	%p8, %r1, 0;
	@%p8 bra 	$L__BB27_12;
	ld.shared.f64 	%fd41, [__smem_d];
	cvta.to.global.u64 	%rd11, %rd4;
	mul.wide.u32 	%rd12, %r2, 8;
	add.s64 	%rd13, %rd11, %rd12;
	st.global.f64 	[%rd13], %fd41;
$L__BB27_12:
	ret;

}
	// .globl	_Z7reduce6IdLj256ELb1EEvPT_S1_j12reduction_opi
.visible .entry _Z7reduce6IdLj256ELb1EEvPT_S1_j12reduction_opi(
	.param .u64 .ptr .align 1 _Z7reduce6IdLj256ELb1EEvPT_S1_j12reduction_opi_param_0,
	.param .u64 .ptr .align 1 _Z7reduce6IdLj256ELb1EEvPT_S1_j12reduction_opi_param_1,
	.param .u32 _Z7reduce6IdLj256ELb1EEvPT_S1_j12reduction_opi_param_2,
	.param .u32 _Z7reduce6IdLj256ELb1EEvPT_S1_j12reduction_opi_param_3,
	.param .u32 _Z7reduce6IdLj256ELb1EEvPT_S1_j12reduction_opi_param_4
)
{
	.reg .pred 	%p<8>;
	.reg .b32 	%r<18>;
	.reg .b64 	%rd<14>;
	.reg .b64 	%fd<42>;

	ld.param.u64 	%rd3, [_Z7reduce6IdLj256ELb1EEvPT_S1_j12reduction_opi_param_0];
	ld.param.u64 	%rd4, [_Z7reduce6IdLj256ELb1EEvPT_S1_j12reduction_opi_param_1];
	ld.param.u32 	%r8, [_Z7reduce6IdLj256ELb1EEvPT_S1_j12reduction_opi_param_2];
	ld.param.u32 	%r10, [_Z7reduce6IdLj256ELb1EEvPT_S1_j12reduction_opi_param_3];
	ld.param.u32 	%r9, [_Z7reduce6IdLj256ELb1EEvPT_S1_j12reduction_opi_param_4];
	mov.u32 	%r1, %tid.x;
	setp.eq.s32 	%p1, %r10, 100;
	mov.u64 	%rd5, _Z10binary_maxIdET_S0_S0_;
	mov.u64 	%rd6, _Z10binary_sumIdET_S0_S0_;
	selp.b64 	%rd1, %rd6, %rd5, %p1;
	mov.u32 	%r2, %ctaid.x;
	shl.b32 	%r11, %r2, 9;
	add.s32 	%r17, %r11, %r1;
	setp.ge.u32 	%p2, %r17, %r8;
	mov.f64 	%fd39, 0d0000000000000000;
	@%p2 bra 	$L__BB28_3;
	cvta.to.global.u64 	%rd2, %rd3;
	mov.u32 	%r12, %nctaid.x;
	shl.b32 	%r4, %r12, 9;
	mov.f64 	%fd39, 0d0000000000000000;
$L__BB28_2:
	add.s32 	%r13, %r17, %r9;
	mul.wide.u32 	%rd7, %r13, 8;
	add.s64 	%rd8, %rd2, %rd7;
	ld.global.f64 	%fd10, [%rd8];
	{ // callseq 23, 0
	.param .b64 param0;
	st.param.f64 	[param0], %fd39;
	.param .b64 param1;
	st.param.f64 	[param1], %fd10;
	.param .b64 retval0;
	prototype_23 : .callprototype (.param .b64 _) _ (.param .b64 _, .param .b64 _);
	call (retval0), 
	%rd1, 
	(
	param0, 
	param1
	)
	, prototype_23;
	ld.param.f64 	%fd11, [retval0];
	} // callseq 23
	add.s32 	%r14, %r13, 256;
	mul.wide.u32 	%rd9, %r14, 8;
	add.s64 	%rd10, %rd2, %rd9;
	ld.global.f64 	%fd13, [%rd10];
	{ // callseq 24, 0
	.param .b64 param0;
	st.param.f64 	[param0], %fd11;
	.param .b64 param1;
	st.param.f64 	[param1], %fd13;
	.param .b64 retval0;
	prototype_24 : .callprototype (.param .b64 _) _ (.param .b64 _, .param .b64 _);
	call (retval0), 
	%rd1, 
	(
	param0, 
	param1
	)
	, prototype_24;
	ld.param.f64 	%fd39, [retval0];
	} // callseq 24
	add.s32 	%r17, %r17, %r4;
	setp.lt.u32 	%p3, %r17, %r8;
	@%p3 bra 	$L__BB28_2;
$L__BB28_3:
	shl.b32 	%r15, %r1, 3;
	mov.u32 	%r16, __smem_d;
	add.s32 	%r7, %r16, %r15;
	st.shared.f64 	[%r7], %fd39;
	bar.sync 	0;
	setp.gt.u32 	%p4, %r1, 127;
	@%p4 bra 	$L__BB28_5;
	ld.shared.f64 	%fd15, [%r7+1024];
	{ // callseq 25, 0
	.param .b64 param0;
	st.param.f64 	[param0], %fd39;
	.param .b64 param1;
	st.param.f64 	[param1], %fd15;
	.param .b64 retval0;
	prototype_25 : .callprototype (.param .b64 _) _ (.param .b64 _, .param .b64 _);
	call (retval0), 
	%rd1, 
	(
	param0, 
	param1
	)
	, prototype_25;
	ld.param.f64 	%fd39, [retval0];
	} // callseq 25
	st.shared.f64 	[%r7], %fd39;
$L__BB28_5:
	bar.sync 	0;
	setp.gt.u32 	%p5, %r1, 63;
	@%p5 bra 	$L__BB28_7;
	ld.shared.f64 	%fd17, [%r7+512];
	{ // callseq 26, 0
	.param .b64 param0;
	st.param.f64 	[param0], %fd39;
	.param .b64 param1;
	st.param.f64 	[param1], %fd17;
	.param .b64 retval0;
	prototype_26 : .callprototype (.param .b64 _) _ (.param .b64 _, .param .b64 _);
	call (retval0), 
	%rd1, 
	(
	param0, 
	param1
	)
	, prototype_26;
	ld.param.f64 	%fd39, [retval0];
	} // callseq 26
	st.shared.f64 	[%r7], %fd39;
$L__BB28_7:
	bar.sync 	0;
	setp.gt.u32 	%p6, %r1, 31;
	@%p6 bra 	$L__BB28_10;
	ld.volatile.shared.f64 	%fd19, [%r7+256];
	{ // callseq 27, 0
	.param .b64 param0;
	st.param.f64 	[param0], %fd39;
	.param .b64 param1;
	st.param.f64 	[param1], %fd19;
	.param .b64 retval0;
	prototype_27 : .callprototype (.param .b64 _) _ (.param .b64 _, .param .b64 _);
	call (retval0), 
	%rd1, 
	(
	param0, 
	param1
	)
	, prototype_27;
	ld.param.f64 	%fd20, [retval0];
	} // callseq 27
	st.volatile.shared.f64 	[%r7], %fd20;
	ld.volatile.shared.f64 	%fd22, [%r7+128];
	{ // callseq 28, 0
	.param .b64 param0;
	st.param.f64 	[param0], %fd20;
	.param .b64 param1;
	st.param.f64 	[param1], %fd22;
	.param .b64 retval0;
	prototype_28 : .callprototype (.param .b64 _) _ (.param .b64 _, .param .b64 _);
	call (retval0), 
	%rd1, 
	(
	param0, 
	param1
	)
	, prototype_28;
	ld.param.f64 	%fd23, [retval0];
	} // callseq 28
	st.volatile.shared.f64 	[%r7], %fd23;
	ld.volatile.shared.f64 	%fd25, [%r7+64];
	{ // callseq 29, 0
	.param .b64 param0;
	st.param.f64 	[param0], %fd23;
	.param .b64 param1;
	st.param.f64 	[param1], %fd25;
	.param .b64 retval0;
	prototype_29 : .callprototype (.param .b64 _) _ (.param .b64 _, .param .b64 _);
	call (retval0), 
	%rd1, 
	(
	param0, 
	param1
	)
	, prototype_29;
	ld.param.f64 	%fd26, [retval0];
	} // callseq 29
	st.volatile.shared.f64 	[%r7], %fd26;
	ld.volatile.shared.f64 	%fd28, [%r7+32];
	{ // callseq 30, 0
	.param .b64 param0;
	st.param.f64 	[param0], %fd26;
	.param .b64 param1;
	st.param.f64 	[param1], %fd28;
	.param .b64 retval0;
	prototype_30 : .callprototype (.param .b64 _) _ (.param .b64 _, .param .b64 _);
	call (retval0), 
	%rd1, 
	(
	param0, 
	param1
	)
	, prototype_30;
	ld.param.f64 	%fd29, [retval0];
	} // callseq 30
	st.volatile.shared.f64 	[%r7], %fd29;
	ld.volatile.shared.f64 	%fd31, [%r7+16];
	{ // callseq 31, 0
	.param .b64 param0;
	st.param.f64 	[param0], %fd29;
	.param .b64 param1;
	st.param.f64 	[param1], %fd31;
	.param .b64 retval0;
	prototype_31 : .callprototype (.param .b64 _) _ (.param .b64 _, .param .b64 _);
	call (retval0), 
	%rd1, 
	(
	param0, 
	param1
	)
	, prototype_31;
	ld.param.f64 	%fd32, [retval0];
	} // callseq 31
	st.volatile.shared.f64 	[%r7], %fd32;
	ld.volatile.shared.f64 	%fd34, [%r7+8];
	{ // callseq 32, 0
	.param .b64 param0;
	st.param.f64 	[param0], %fd32;
	.param .b64 param1;
	st.param.f64 	[param1], %fd34;
	.param .b64 retval0;
	prototype_32 : .callprototype (.param .b64 _) _ (.param .b64 _, .param .b64 _);
	call (retval0), 
	%rd1, 
	(
	param0, 
	param1
	)
	, prototype_32;
	ld.param.f64 	%fd35, [retval0];
	} // callseq 32
	st.volatile.shared.f64 	[%r7], %fd35;
	setp.ne.s32 	%p7, %r1, 0;
	@%p7 bra 	$L__BB28_10;
	ld.shared.f64 	%fd37, [__smem_d];
	cvta.to.global.u64 	%rd11, %rd4;
	mul.wide.u32 	%rd12, %r2, 8;
	add.s64 	%rd13, %rd11, %rd12;
	st.global.f64 	[%rd13], %fd37;
$L__BB28_10:
	ret;

}
	// .globl	_Z7reduce6IdLj128ELb1EEvPT_S1_j12reduction_opi
.visible .entry _Z7reduce6IdLj128ELb1EEvPT_S1_j12reduction_opi(
	.param .u64 .ptr .align 1 _Z7reduce6IdLj128ELb1EEvPT_S1_j12reduction_opi_param_0,
	.param .u64 .ptr .align 1 _Z7reduce6IdLj128ELb1EEvPT_S1_j12reduction_opi_param_1,
	.param .u32 _Z7reduce6IdLj128ELb1EEvPT_S1_j12reduction_opi_param_2,
	.param .u32 _Z7reduce6IdLj128ELb1EEvPT_S1_j12reduction_opi_param_3,
	.param .u32 _Z7reduce6IdLj128ELb1EEvPT_S1_j12reduction_opi_param_4
)
{
	.reg .pred 	%p<7>;
	.reg .b32 	%r<18>;
	.reg .b64 	%rd<14>;
	.reg .b64 	%fd<37>;

	ld.param.u64 	%rd3, [_Z7reduce6IdLj128ELb1EEvPT_S1_j12reduction_opi_param_0];
	ld.param.u64 	%rd4, [_Z7reduce6IdLj128ELb1EEvPT_S1_j12reduction_opi_param_1];
	ld.param.u32 	%r8, [_Z7reduce6IdLj128ELb1EEvPT_S1_j12reduction_opi_param_2];
	ld.param.u32 	%r10, [_Z7reduce6IdLj128ELb1EEvPT_S1_j12reduction_opi_param_3];
	ld.param.u32 	%r9, [_Z7reduce6IdLj128ELb1EEvPT_S1_j12reduction_opi_param_4];
	mov.u32 	%r1, %tid.x;
	setp.eq.s32 	%p1, %r10, 100;
	mov.u64 	%rd5, _Z10binary_maxIdET_S0_S0_;
	mov.u64 	%rd6, _Z10binary_sumIdET_S0_S0_;
	selp.b64 	%rd1, %rd6, %rd5, %p1;
	mov.u32 	%r2, %ctaid.x;
	shl.b32 	%r11, %r2, 8;
	add.s32 	%r17, %r11, %r1;
	setp.ge.u32 	%p2, %r17, %r8;
	mov.f64 	%fd35, 0d0000000000000000;
	@%p2 bra 	$L__BB29_3;
	cvta.to.global.u64 	%rd2, %rd3;
	mov.u32 	%r12, %nctaid.x;
	shl.b32 	%r4, %r12, 8;
	mov.f64 	%fd35, 0d0000000000000000;
$L__BB29_2:
	add.s32 	%r13, %r17, %r9;
	mul.wide.u32 	%rd7, %r13, 8;
	add.s64 	%rd8, %rd2, %rd7;
	ld.global.f64 	%fd8, [%rd8];
	{ // callseq 33, 0
	.param .b64 param0;
	st.param.f64 	[param0], %fd35;
	.param .b64 param1;
	st.param.f64 	[param1], %fd8;
	.param .b64 retval0;
	prototype_33 : .callprototype (.param .b64 _) _ (.param .b64 _, .param .b64 _);
	call (retval0), 
	%rd1, 
	(
	param0, 
	param1
	)
	, prototype_33;
	ld.param.f64 	%fd9, [retval0];
	} // callseq 33
	add.s32 	%r14, %r13, 128;
	mul.wide.u32 	%rd9, %r14, 8;
	add.s64 	%rd10, %rd2, %rd9;
	ld.global.f64 	%fd11, [%rd10];
	{ // callseq 34, 0
	.param .b64 param0;
	st.param.f64 	[param0], %fd9;
	.param .b64 param1;
	st.param.f64 	[param1], %fd11;
	.param .b64 retval0;
	prototype_34 : .callprototype (.param .b64 _) _ (.param .b64 _, .param .b64 _);
	call (retval0), 
	%rd1, 
	(
	param0, 
	param1
	)
	, prototype_34;
	ld.param.f64 	%fd35, [retval0];
	} // callseq 34
	add.s32 	%r17, %r17, %r4;
	setp.lt.u32 	%p3, %r17, %r8;
	@%p3 bra 	$L__BB29_2;
$L__BB29_3:
	shl.b32 	%r15, %r1, 3;
	mov.u32 	%r16, __smem_d;
	add.s32 	%r7, %r16, %r15;
	st.shared.f64 	[%r7], %fd35;
	bar.sync 	0;
	setp.gt.u32 	%p4, %r1, 63;
	@%p4 bra 	$L__BB29_5;
	ld.shared.f64 	%fd13, [%r7+512];
	{ // callseq 35, 0
	.param .b64 param0;
	st.param.f64 	[param0], %fd35;
	.param .b64 param1;
	st.param.f64 	[param1], %fd13;
	.param .b64 retval0;
	prototype_35 : .callprototype (.param .b64 _) _ (.param .b64 _, .param .b64 _);
	call (retval0), 
	%rd1, 
	(
	param0, 
	param1
	)
	, prototype_35;
	ld.param.f64 	%fd35, [retval0];
	} // callseq 35
	st.shared.f64 	[%r7], %fd35;
$L__BB29_5:
	bar.sync 	0;
	setp.gt.u32 	%p5, %r1, 31;
	@%p5 bra 	$L__BB29_8;
	ld.volatile.shared.f64 	%fd15, [%r7+256];
	{ // callseq 36, 0
	.param .b64 param0;
	st.param.f64 	[param0], %fd35;
	.param .b64 param1;
	st.param.f64 	[param1], %fd15;
	.param .b64 retval0;
	prototype_36 : .callprototype (.param .b64 _) _ (.param .b64 _, .param .b64 _);
	call (retval0), 
	%rd1, 
	(
	param0, 
	param1
	)
	, prototype_36;
	ld.param.f64 	%fd16, [retval0];
	} // callseq 36
	st.volatile.shared.f64 	[%r7], %fd16;
	ld.volatile.shared.f64 	%fd18, [%r7+128];
	{ // callseq 37, 0
	.param .b64 param0;
	st.param.f64 	[param0], %fd16;
	.param .b64 param1;
	st.param.f64 	[param1], %fd18;
	.param .b64 retval0;
	prototype_37 : .callprototype (.param .b64 _) _ (.param .b64 _, .param .b64 _);
	call (retval0), 
	%rd1, 
	(
	param0, 
	param1
	)
	, prototype_37;
	ld.param.f64 	%fd19, [retval0];
	} // callseq 37
	st.volatile.shared.f64 	[%r7], %fd19;
	ld.volatile.shared.f64 	%fd21, [%r7+64];
	{ // callseq 38, 0
	.param .b64 param0;
	st.param.f64 	[param0], %fd19;
	.param .b64 param1;
	st.param.f64 	[param1], %fd21;
	.param .b64 retval0;
	prototype_38 : .callprototype (.param .b64 _) _ (.param .b64 _, .param .b64 _);
	call (retval0), 
	%rd1, 
	(
	param0, 
	param1
	)
	, prototype_38;
	ld.param.f64 	%fd22, [retval0];
	} // callseq 38
	st.volatile.shared.f64 	[%r7], %fd22;
	ld.volatile.shared.f64 	%fd24, [%r7+32];
	{ // callseq 39, 0
	.param .b64 param0;
	st.param.f64 	[param0], %fd22;
	.param .b64 param1;
	st.param.f64 	[param1], %fd24;
	.param .b64 retval0;
	prototype_39 : .callprototype (.param .b64 _) _ (.param .b64 _, .param .b64 _);
	call (retval0), 
	%rd1, 
	(
	param0, 
	param1
	)
	, prototype_39;
	ld.param.f64 	%fd25, [retval0];
	} // callseq 39
	st.volatile.shared.f64 	[%r7], %fd25;
	ld.volatile.shared.f64 	%fd27, [%r7+16];
	{ // callseq 40, 0
	.param .b64 param0;
	st.param.f64 	[param0], %fd25;
	.param .b64 param1;
	st.param.f64 	[param1], %fd27;
	.param .b64 retval0;
	prototype_40 : .callprototype (.param .b64 _) _ (.param .b64 _, .param .b64 _);
	call (retval0), 
	%rd1, 
	(
	param0, 
	param1
	)
	, prototype_40;
	ld.param.f64 	%fd28, [retval0];
	} // callseq 40
	st.volatile.shared.f64 	[%r7], %fd28;
	ld.volatile.shared.f64 	%fd30, [%r7+8];
	{ // callseq 41, 0
	.param .b64 param0;
	st.param.f64 	[param0], %fd28;
	.param .b64 param1;
	st.param.f64 	[param1], %fd30;
	.param .b64 retval0;
	prototype_41 : .callprototype (.param .b64 _) _ (.param .b64 _, .param .b64 _);
	call (retval0), 
	%rd1, 
	(
	param0, 
	param1
	)
	, prototype_41;
	ld.param.f64 	%fd31, [retval0];
	} // callseq 41
	st.volatile.shared.f64 	[%r7], %fd31;
	setp.ne.s32 	%p6, %r1, 0;
	@%p6 bra 	$L__BB29_8;
	ld.shared.f64 	%fd33, [__smem_d];
	cvta.to.global.u64 	%rd11, %rd4;
	mul.wide.u32 	%rd12, %r2, 8;
	add.s64 	%rd13, %rd11, %rd12;
	st.global.f64 	[%rd13], %fd33;
$L__BB29_8:
	ret;

}
	// .globl	_Z7reduce6IdLj64ELb1EEvPT_S1_j12reduction_opi
.visible .entry _Z7reduce6IdLj64ELb1EEvPT_S1_j12reduction_opi(
	.param .u64 .ptr .align 1 _Z7reduce6IdLj64ELb1EEvPT_S1_j12reduction_opi_param_0,
	.param .u64 .ptr .align 1 _Z7reduce6IdLj64ELb1EEvPT_S1_j12reduction_opi_param_1,
	.param .u32 _Z7reduce6IdLj64ELb1EEvPT_S1_j12reduction_opi_param_2,
	.param .u32 _Z7reduce6IdLj64ELb1EEvPT_S1_j12reduction_opi_param_3,
	.param .u32 _Z7reduce6IdLj64ELb1EEvPT_S1_j12reduction_opi_param_4
)
{
	.reg .pred 	%p<6>;
	.reg .b32 	%r<18>;
	.reg .b64 	%rd<14>;
	.reg .b64 	%fd<32>;

	ld.param.u64 	%rd3, [_Z7reduce6IdLj64ELb1EEvPT_S1_j12reduction_opi_param_0];
	ld.param.u64 	%rd4, [_Z7reduce6IdLj64ELb1EEvPT_S1_j12reduction_opi_param_1];
	ld.param.u32 	%r8, [_Z7reduce6IdLj64ELb1EEvPT_S1_j12reduction_opi_param_2];
	ld.param.u32 	%r10, [_Z7reduce6IdLj64ELb1EEvPT_S1_j12reduction_opi_param_3];
	ld.param.u32 	%r9, [_Z7reduce6IdLj64ELb1EEvPT_S1_j12reduction_opi_param_4];
	mov.u32 	%r1, %tid.x;
	setp.eq.s32 	%p1, %r10, 100;
	mov.u64 	%rd5, _Z10binary_maxIdET_S0_S0_;
	mov.u64 	%rd6, _Z10binary_sumIdET_S0_S0_;
	selp.b64 	%rd1, %rd6, %rd5, %p1;
	mov.u32 	%r2, %ctaid.x;
	shl.b32 	%r11, %r2, 7;
	add.s32 	%r17, %r11, %r1;
	setp.ge.u32 	%p2, %r17, %r8;
	mov.f64 	%fd31, 0d0000000000000000;
	@%p2 bra 	$L__BB30_3;
	cvta.to.global.u64 	%rd2, %rd3;
	mov.u32 	%r12, %nctaid.x;
	shl.b32 	%r4, %r12, 7;
	mov.f64 	%fd31, 0d0000000000000000;
$L__BB30_2:
	add.s32 	%r13, %r17, %r9;
	mul.wide.u32 	%rd7, %r13, 8;
	add.s64 	%rd8, %rd2, %rd7;
	ld.global.f64 	%fd6, [%rd8];
	{ // callseq 42, 0
	.param .b64 param0;
	st.param.f64 	[param0], %fd31;
	.param .b64 param1;
	st.param.f64 	[param1], %fd6;
	.param .b64 retval0;
	prototype_42 : .callprototype (.param .b64 _) _ (.param .b64 _, .param .b64 _);
	call (retval0), 
	%rd1, 
	(
	param0, 
	param1
	)
	, prototype_42;
	ld.param.f64 	%fd7, [retval0];
	} // callseq 42
	add.s32 	%r14, %r13, 64;
	mul.wide.u32 	%rd9, %r14, 8;
	add.s64 	%rd10, %rd2, %rd9;
	ld.global.f64 	%fd9, [%rd10];
	{ // callseq 43, 0
	.param .b64 param0;
	st.param.f64 	[param0], %fd7;
	.param .b64 param1;
	st.param.f64 	[param1], %fd9;
	.param .b64 retval0;
	prototype_43 : .callprototype (.param .b64 _) _ (.param .b64 _, .param .b64 _);
	call (retval0), 
	%rd1, 
	(
	param0, 
	param1
	)
	, prototype_43;
	ld.param.f64 	%fd31, [retval0];
	} // callseq 43
	add.s32 	%r17, %r17, %r4;
	setp.lt.u32 	%p3, %r17, %r8;
	@%p3 bra 	$L__BB30_2;
$L__BB30_3:
	shl.b32 	%r15, %r1, 3;
	mov.u32 	%r16, __smem_d;
	add.s32 	%r7, %r16, %r15;
	st.shared.f64 	[%r7], %fd31;
	bar.sync 	0;
	setp.gt.u32 	%p4, %r1, 31;
	@%p4 bra 	$L__BB30_6;
	ld.volatile.shared.f64 	%fd11, [%r7+256];
	{ // callseq 44, 0
	.param .b64 param0;
	st.param.f64 	[param0], %fd31;
	.param .b64 param1;
	st.param.f64 	[param1], %fd11;
	.param .b64 retval0;
	prototype_44 : .callprototype (.param .b64 _) _ (.param .b64 _, .param .b64 _);
	call (retval0), 
	%rd1, 
	(
	param0, 
	param1
	)
	, prototype_44;
	ld.param.f64 	%fd12, [retval0];
	} // callseq 44
	st.volatile.shared.f64 	[%r7], %fd12;
	ld.volatile.shared.f64 	%fd14, [%r7+128];
	{ // callseq 45, 0
	.param .b64 param0;
	st.param.f64 	[param0], %fd12;
	.param .b64 param1;
	st.param.f64 	[param1], %fd14;
	.param .b64 retval0;
	prototype_45 : .callprototype (.param .b64 _) _ (.param .b64 _, .param .b64 _);
	call (retval0), 
	%rd1, 
	(
	param0, 
	param1
	)
	, prototype_45;
	ld.param.f64 	%fd15, [retval0];
	} // callseq 45
	st.volatile.shared.f64 	[%r7], %fd15;
	ld.volatile.shared.f64 	%fd17, [%r7+64];
	{ // callseq 46, 0
	.param .b64 param0;
	st.param.f64 	[param0], %fd15;
	.param .b64 param1;
	st.param.f64 	[param1], %fd17;
	.param .b64 retval0;
	prototype_46 : .callprototype (.param .b64 _) _ (.param .b64 _, .param .b64 _);
	call (retval0), 
	%rd1, 
	(
	param0, 
	param1
	)
	, prototype_46;
	ld.param.f64 	%fd18, [retval0];
	} // callseq 46
	st.volatile.shared.f64 	[%r7], %fd18;
	ld.volatile.shared.f64 	%fd20, [%r7+32];
	{ // callseq 47, 0
	.param .b64 param0;
	st.param.f64 	[param0], %fd18;
	.param .b64 param1;
	st.param.f64 	[param1], %fd20;
	.param .b64 retval0;
	prototype_47 : .callprototype (.param .b64 _) _ (.param .b64 _, .param .b64 _);
	call (retval0), 
	%rd1, 
	(
	param0, 
	param1
	)
	, prototype_47;
	ld.param.f64 	%fd21, [retval0];
	} // callseq 47
	st.volatile.shared.f64 	[%r7], %fd21;
	ld.volatile.shared.f64 	%fd23, [%r7+16];
	{ // callseq 48, 0
	.param .b64 param0;
	st.param.f64 	[param0], %fd21;
	.param .b64 param1;
	st.param.f64 	[param1], %fd23;
	.param .b64 retval0;
	prototype_48 : .callprototype (.param .b64 _) _ (.param .b64 _, .param .b64 _);
	call (retval0), 
	%rd1, 
	(
	param0, 
	param1
	)
	, prototype_48;
	ld.param.f64 	%fd24, [retval0];
	} // callseq 48
	st.volatile.shared.f64 	[%r7], %fd24;
	ld.volatile.shared.f64 	%fd26, [%r7+8];
	{ // callseq 49, 0
	.param .b64 param0;
	st.param.f64 	[param0], %fd24;
	.param .b64 param1;
	st.param.f64 	[param1], %fd26;
	.param .b64 retval0;
	prototype_49 : .callprototype (.param .b64 _) _ (.param .b64 _, .param .b64 _);
	call (retval0), 
	%rd1, 
	(
	param0, 
	param1
	)
	, prototype_49;
	ld.param.f64 	%fd27, [retval0];
	} // callseq 49
	st.volatile.shared.f64 	[%r7], %fd27;
	setp.ne.s32 	%p5, %r1, 0;
	@%p5 bra 	$L__BB30_6;
	ld.shared.f64 	%fd29, [__smem_d];
	cvta.to.global.u64 	%rd11, %rd4;
	mul.wide.u32 	%rd12, %r2, 8;
	add.s64 	%rd13, %rd11, %rd12;
	st.global.f64 	[%rd13], %fd29;
$L__BB30_6:
	ret;

}
	// .globl	_Z7reduce6IdLj32ELb1EEvPT_S1_j12reduction_opi
.visible .entry _Z7reduce6IdLj32ELb1EEvPT_S1_j12reduction_opi(
	.param .u64 .ptr .align 1 _Z7reduce6IdLj32ELb1EEvPT_S1_j12reduction_opi_param_0,
	.param .u64 .ptr .align 1 _Z7reduce6IdLj32ELb1EEvPT_S1_j12reduction_opi_param_1,
	.param .u32 _Z7reduce6IdLj32ELb1EEvPT_S1_j12reduction_opi_param_2,
	.param .u32 _Z7reduce6IdLj32ELb1EEvPT_S1_j12reduction_opi_param_3,
	.param .u32 _Z7reduce6IdLj32ELb1EEvPT_S1_j12reduction_opi_param_4
)
{
	.reg .pred 	%p<6>;
	.reg .b32 	%r<18>;
	.reg .b64 	%rd<14>;
	.reg .b64 	%fd<29>;

	ld.param.u64 	%rd3, [_Z7reduce6IdLj32ELb1EEvPT_S1_j12reduction_opi_param_0];
	ld.param.u64 	%rd4, [_Z7reduce6IdLj32ELb1EEvPT_S1_j12reduction_opi_param_1];
	ld.param.u32 	%r8, [_Z7reduce6IdLj32ELb1EEvPT_S1_j12reduction_opi_param_2];
	ld.param.u32 	%r10, [_Z7reduce6IdLj32ELb1EEvPT_S1_j12reduction_opi_param_3];
	ld.param.u32 	%r9, [_Z7reduce6IdLj32ELb1EEvPT_S1_j12reduction_opi_param_4];
	mov.u32 	%r1, %tid.x;
	setp.eq.s32 	%p1, %r10, 100;
	mov.u64 	%rd5, _Z10binary_maxIdET_S0_S0_;
	mov.u64 	%rd6, _Z10binary_sumIdET_S0_S0_;
	selp.b64 	%rd1, %rd6, %rd5, %p1;
	mov.u32 	%r2, %ctaid.x;
	shl.b32 	%r11, %r2, 6;
	add.s32 	%r17, %r11, %r1;
	setp.ge.u32 	%p2, %r17, %r8;
	mov.f64 	%fd28, 0d0000000000000000;
	@%p2 bra 	$L__BB31_3;
	cvta.to.global.u64 	%rd2, %rd3;
	mov.u32 	%r12, %nctaid.x;
	shl.b32 	%r4, %r12, 6;
	mov.f64 	%fd28, 0d0000000000000000;
$L__BB31_2:
	add.s32 	%r13, %r17, %r9;
	mul.wide.u32 	%rd7, %r13, 8;
	add.s64 	%rd8, %rd2, %rd7;
	ld.global.f64 	%fd6, [%rd8];
	{ // callseq 50, 0
	.param .b64 param0;
	st.param.f64 	[param0], %fd28;
	.param .b64 param1;
	st.param.f64 	[param1], %fd6;
	.param .b64 retval0;
	prototype_50 : .callprototype (.param .b64 _) _ (.param .b64 _, .param .b64 _);
	call (retval0), 
	%rd1, 
	(
	param0, 
	param1
	)
	, prototype_50;
	ld.param.f64 	%fd7, [retval0];
	} // callseq 50
	add.s32 	%r14, %r13, 32;
	mul.wide.u32 	%rd9, %r14, 8;
	add.s64 	%rd10, %rd2, %rd9;
	ld.global.f64 	%fd9, [%rd10];
	{ // callseq 51, 0
	.param .b64 param0;
	st.param.f64 	[param0], %fd7;
	.param .b64 param1;
	st.param.f64 	[param1], %fd9;
	.param .b64 retval0;
	prototype_51 : .callprototype (.param .b64 _) _ (.param .b64 _, .param .b64 _);
	call (retval0), 
	%rd1, 
	(
	param0, 
	param1
	)
	, prototype_51;
	ld.param.f64 	%fd28, [retval0];
	} // callseq 51
	add.s32 	%r17, %r17, %r4;
	setp.lt.u32 	%p3, %r17, %r8;
	@%p3 bra 	$L__BB31_2;
$L__BB31_3:
	shl.b32 	%r15, %r1, 3;
	mov.u32 	%r16, __smem_d;
	add.s32 	%r7, %r16, %r15;
	st.shared.f64 	[%r7], %fd28;
	bar.sync 	0;
	setp.gt.u32 	%p4, %r1, 31;
	@%p4 bra 	$L__BB31_6;
	ld.volatile.shared.f64 	%fd11, [%r7+128];
	{ // callseq 52, 0
	.param .b64 param0;
	st.param.f64 	[param0], %fd28;
	.param .b64 param1;
	st.param.f64 	[param1], %fd11;
	.param .b64 retval0;
	prototype_52 : .callprototype (.param .b64 _) _ (.param .b64 _, .param .b64 _);
	call (retval0), 
	%rd1, 
	(
	param0, 
	param1
	)
	, prototype_52;
	ld.param.f64 	%fd12, [retval0];
	} // callseq 52
	st.volatile.shared.f64 	[%r7], %fd12;
	ld.volatile.shared.f64 	%fd14, [%r7+64];
	{ // callseq 53, 0
	.param .b64 param0;
	st.param.f64 	[param0], %fd12;
	.param .b64 param1;
	st.param.f64 	[param1], %fd14;
	.param .b64 retval0;
	prototype_53 : .callprototype (.param .b64 _) _ (.param .b64 _, .param .b64 _);
	call (retval0), 
	%rd1, 
	(
	param0, 
	param1
	)
	, prototype_53;
	ld.param.f64 	%fd15, [retval0];
	} // callseq 53
	st.volatile.shared.f64 	[%r7], %fd15;
	ld.volatile.shared.f64 	%fd17, [%r7+32];
	{ // callseq 54, 0
	.param .b64 param0;
	st.param.f64 	[param0], %fd15;
	.param .b64 param1;
	st.param.f64 	[param1], %fd17;
	.param .b64 retval0;
	prototype_54 : .callprototype (.param .b64 _) _ (.param .b64 _, .param .b64 _);
	call (retval0), 
	%rd1, 
	(
	param0, 
	param1
	)
	, prototype_54;
	ld.param.f64 	%fd18, [retval0];
	} // callseq 54
	st.volatile.shared.f64 	[%r7], %fd18;
	ld.volatile.shared.f64 	%fd20, [%r7+16];
	{ // callseq 55, 0
	.param .b64 param0;
	st.param.f64 	[param0], %fd18;
	.param .b64 param1;
	st.param.f64 	[param1], %fd20;
	.param .b64 retval0;
	prototype_55 : .callprototype (.param .b64 _) _ (.param .b64 _, .param .b64 _);
	call (retval0), 
	%rd1, 
	(
	param0, 
	param1
	)
	, prototype_55;
	ld.param.f64 	%fd21, [retval0];
	} // callseq 55
	st.volatile.shared.f64 	[%r7], %fd21;
	ld.volatile.shared.f64 	%fd23, [%r7+8];
	{ // callseq 56, 0
	.param .b64 param0;
	st.param.f64 	[param0], %fd21;
	.param .b64 param1;
	st.param.f64 	[param1], %fd23;
	.param .b64 retval0;
	prototype_56 : .callprototype (.param .b64 _) _ (.param .b64 _, .param .b64 _);
	call (retval0), 
	%rd1, 
	(
	param0, 
	param1
	)
	, prototype_56;
	ld.param.f64 	%fd24, [retval0];
	} // callseq 56
	st.volatile.shared.f64 	[%r7], %fd24;
	setp.ne.s32 	%p5, %r1, 0;
	@%p5 bra 	$L__BB31_6;
	ld.shared.f64 	%fd26, [__smem_d];
	cvta.to.global.u64 	%rd11, %rd4;
	mul.wide.u32 	%rd12, %r2, 8;
	add.s64 	%rd13, %rd11, %rd12;
	st.global.f64 	[%rd13], %fd26;
$L__BB31_6:
	ret;

}
	// .globl	_Z7reduce6IdLj16ELb1EEvPT_S1_j12reduction_opi
.visible .entry _Z7reduce6IdLj16ELb1EEvPT_S1_j12reduction_opi(
	.param .u64 .ptr .align 1 _Z7reduce6IdLj16ELb1EEvPT_S1_j12reduction_opi_param_0,
	.param .u64 .ptr .align 1 _Z7reduce6IdLj16ELb1EEvPT_S1_j12reduction_opi_param_1,
	.param .u32 _Z7reduce6IdLj16ELb1EEvPT_S1_j12reduction_opi_param_2,
	.param .u32 _Z7reduce6IdLj16ELb1EEvPT_S1_j12reduction_opi_param_3,
	.param .u32 _Z7reduce6IdLj16ELb1EEvPT_S1_j12reduction_opi_param_4
)
{
	.reg .pred 	%p<6>;
	.reg .b32 	%r<18>;
	.reg .b64 	%rd<14>;
	.reg .b64 	%fd<26>;

	ld.param.u64 	%rd3, [_Z7reduce6IdLj16ELb1EEvPT_S1_j12reduction_opi_param_0];
	ld.param.u64 	%rd4, [_Z7reduce6IdLj16ELb1EEvPT_S1_j12reduction_opi_param_1];
	ld.param.u32 	%r8, [_Z7reduce6IdLj16ELb1EEvPT_S1_j12reduction_opi_param_2];
	ld.param.u32 	%r10, [_Z7reduce6IdLj16ELb1EEvPT_S1_j12reduction_opi_param_3];
	ld.param.u32 	%r9, [_Z7reduce6IdLj16ELb1EEvPT_S1_j12reduction_opi_param_4];
	mov.u32 	%r1, %tid.x;
	setp.eq.s32 	%p1, %r10, 100;
	mov.u64 	%rd5, _Z10binary_maxIdET_S0_S0_;
	mov.u64 	%rd6, _Z10binary_sumIdET_S0_S0_;
	selp.b64 	%rd1, %rd6, %rd5, %p1;
	mov.u32 	%r2, %ctaid.x;
	shl.b32 	%r11, %r2, 5;
	add.s32 	%r17, %r11, %r1;
	setp.ge.u32 	%p2, %r17, %r8;
	mov.f64 	%fd25, 0d0000000000000000;
	@%p2 bra 	$L__BB32_3;
	cvta.to.global.u64 	%rd2, %rd3;
	mov.u32 	%r12, %nctaid.x;
	shl.b32 	%r4, %r12, 5;
	mov.f64 	%fd25, 0d0000000000000000;
$L__BB32_2:
	add.s32 	%r13, %r17, %r9;
	mul.wide.u32 	%rd7, %r13, 8;
	add.s64 	%rd8, %rd2, %rd7;
	ld.global.f64 	%fd6, [%rd8];
	{ // callseq 57, 0
	.param .b64 param0;
	st.param.f64 	[param0], %fd25;
	.param .b64 param1;
	st.param.f64 	[param1], %fd6;
	.param .b64 retval0;
	prototype_57 : .callprototype (.param .b64 _) _ (.param .b64 _, .param .b64 _);
	call (retval0), 
	%rd1, 
	(
	param0, 
	param1
	)
	, prototype_57;
	ld.param.f64 	%fd7, [retval0];
	} // callseq 57
	add.s32 	%r14, %r13, 16;
	mul.wide.u32 	%rd9, %r14, 8;
	add.s64 	%rd10, %rd2, %rd9;
	ld.global.f64 	%fd9, [%rd10];
	{ // callseq 58, 0
	.param .b64 param0;
	st.param.f64 	[param0], %fd7;
	.param .b64 param1;
	st.param.f64 	[param1], %fd9;
	.param .b64 retval0;
	prototype_58 : .callprototype (.param .b64 _) _ (.param .b64 _, .param .b64 _);
	call (retval0), 
	%rd1, 
	(
	param0, 
	param1
	)
	, prototype_58;
	ld.param.f64 	%fd25, [retval0];
	} // callseq 58
	add.s32 	%r17, %r17, %r4;
	setp.lt.u32 	%p3, %r17, %r8;
	@%p3 bra 	$L__BB32_2;
$L__BB32_3:
	shl.b32 	%r15, %r1, 3;
	mov.u32 	%r16, __smem_d;
	add.s32 	%r7, %r16, %r15;
	st.shared.f64 	[%r7], %fd25;
	bar.sync 	0;
	setp.gt.u32 	%p4, %r1, 31;
	@%p4 bra 	$L__BB32_6;
	ld.volatile.shared.f64 	%fd11, [%r7+64];
	{ // callseq 59, 0
	.param .b64 param0;
	st.param.f64 	[param0], %fd25;
	.param .b64 param1;
	st.param.f64 	[param1], %fd11;
	.param .b64 retval0;
	prototype_59 : .callprototype (.param .b64 _) _ (.param .b64 _, .param .b64 _);
	call (retval0), 
	%rd1, 
	(
	param0, 
	param1
	)
	, prototype_59;
	ld.param.f64 	%fd12, [retval0];
	} // callseq 59
	st.volatile.shared.f64 	[%r7], %fd12;
	ld.volatile.shared.f64 	%fd14, [%r7+32];
	{ // callseq 60, 0
	.param .b64 param0;
	st.param.f64 	[param0], %fd12;
	.param .b64 param1;
	st.param.f64 	[param1], %fd14;
	.param .b64 retval0;
	prototype_60 : .callprototype (.param .b64 _) _ (.param .b64 _, .param .b64 _);
	call (retval0), 
	%rd1, 
	(
	param0, 
	param1
	)
	, prototype_60;
	ld.param.f64 	%fd15, [retval0];
	} // callseq 60
	st.volatile.shared.f64 	[%r7], %fd15;
	ld.volatile.shared.f64 	%fd17, [%r7+16];
	{ // callseq 61, 0
	.param .b64 param0;
	st.param.f64 	[param0], %fd15;
	.param .b64 param1;
	st.param.f64 	[param1], %fd17;
	.param .b64 retval0;
	prototype_61 : .callprototype (.param .b64 _) _ (.param .b64 _, .param .b64 _);
	call (retval0), 
	%rd1, 
	(
	param0, 
	param1
	)
	, prototype_61;
	ld.param.f64 	%fd18, [retval0];
	} // callseq 61
	st.volatile.shared.f64 	[%r7], %fd18;
	ld.volatile.shared.f64 	%fd20, [%r7+8];
	{ // callseq 62, 0
	.param .b64 param0;
	st.param.f64 	[param0], %fd18;
	.param .b64 param1;
	st.param.f64 	[param1], %fd20;
	.param .b64 retval0;
	prototype_62 : .callprototype (.param .b64 _) _ (.param .b64 _, .param .b64 _);
	call (retval0), 
	%rd1, 
	(
	param0, 
	param1
	)
	, prototype_62;
	ld.param.f64 	%fd21, [retval0];
	} // callseq 62
	st.volatile.shared.f64 	[%r7], %fd21;
	setp.ne.s32 	%p5, %r1, 0;
	@%p5 bra 	$L__BB32_6;
	ld.shared.f64 	%fd23, [__smem_d];
	cvta.to.global.u64 	%rd11, %rd4;
	mul.wide.u32 	%rd12, %r2, 8;
	add.s64 	%rd13, %rd11, %rd12;
	st.global.f64 	[%rd13], %fd23;
$L__BB32_6:
	ret;

}
	// .globl	_Z7reduce6IdLj8ELb1EEvPT_S1_j12reduction_opi
.visible .entry _Z7reduce6IdLj8ELb1EEvPT_S1_j12reduction_opi(
	.param .u64 .ptr .align 1 _Z7reduce6IdLj8ELb1EEvPT_S1_j12reduction_opi_param_0,
	.param .u64 .ptr .align 1 _Z7reduce6IdLj8ELb1EEvPT_S1_j12reduction_opi_param_1,
	.param .u32 _Z7reduce6IdLj8ELb1EEvPT_S1_j12reduction_opi_param_2,
	.param .u32 _Z7reduce6IdLj8ELb1EEvPT_S1_j12reduction_opi_param_3,
	.param .u32 _Z7reduce6IdLj8ELb1EEvPT_S1_j12reduction_opi_param_4
)
{
	.reg .pred 	%p<6>;
	.reg .b32 	%r<18>;
	.reg .b64 	%rd<14>;
	.reg .b64 	%fd<23>;

	ld.param.u64 	%rd3, [_Z7reduce6IdLj8ELb1EEvPT_S1_j12reduction_opi_param_0];
	ld.param.u64 	%rd4, [_Z7reduce6IdLj8ELb1EEvPT_S1_j12reduction_opi_param_1];
	ld.param.u32 	%r8, [_Z7reduce6IdLj8ELb1EEvPT_S1_j12reduction_opi_param_2];
	ld.param.u32 	%r10, [_Z7reduce6IdLj8ELb1EEvPT_S1_j12reduction_opi_param_3];
	ld.param.u32 	%r9, [_Z7reduce6IdLj8ELb1EEvPT_S1_j12reduction_opi_param_4];
	mov.u32 	%r1, %tid.x;
	setp.eq.s32 	%p1, %r10, 100;
	mov.u64 	%rd5, _Z10binary_maxIdET_S0_S0_;
	mov.u64 	%rd6, _Z10binary_sumIdET_S0_S0_;
	selp.b64 	%rd1, %rd6, %rd5, %p1;
	mov.u32 	%r2, %ctaid.x;
	shl.b32 	%r11, %r2, 4;
	add.s32 	%r17, %r11, %r1;
	setp.ge.u32 	%p2, %r17, %r8;
	mov.f64 	%fd22, 0d0000000000000000;
	@%p2 bra 	$L__BB33_3;
	cvta.to.global.u64 	%rd2, %rd3;
	mov.u32 	%r12, %nctaid.x;
	shl.b32 	%r4, %r12, 4;
	mov.f64 	%fd22, 0d0000000000000000;
$L__BB33_2:
	add.s32 	%r13, %r17, %r9;
	mul.wide.u32 	%rd7, %r13, 8;
	add.s64 	%rd8, %rd2, %rd7;
	ld.global.f64 	%fd6, [%rd8];
	{ // callseq 63, 0
	.param .b64 param0;
	st.param.f64 	[param0], %fd22;
	.param .b64 param1;
	st.param.f64 	[param1], %fd6;
	.param .b64 retval0;
	prototype_63 : .callprototype (.param .b64 _) _ (.param .b64 _, .param .b64 _);
	call (retval0), 
	%rd1, 
	(
	param0, 
	param1
	)
	, prototype_63;
	ld.param.f64 	%fd7, [retval0];
	} // callseq 63
	add.s32 	%r14, %r13, 8;
	mul.wide.u32 	%rd9, %r14, 8;
	add.s64 	%rd10, %rd2, %rd9;
	ld.global.f64 	%fd9, [%rd10];
	{ // callseq 64, 0
	.param .b64 param0;
	st.param.f64 	[param0], %fd7;
	.param .b64 param1;
	st.param.f64 	[param1], %fd9;
	.param .b64 retval0;
	prototype_64 : .callprototype (.param .b64 _) _ (.param .b64 _, .param .b64 _);
	call (retval0), 
	%rd1, 
	(
	param0, 
	param1
	)
	, prototype_64;
	ld.param.f64 	%fd22, [retval0];
	} // callseq 64
	add.s32 	%r17, %r17, %r4;
	setp.lt.u32 	%p3, %r17, %r8;
	@%p3 bra 	$L__BB33_2;
$L__BB33_3:
	shl.b32 	%r15, %r1, 3;
	mov.u32 	%r16, __smem_d;
	add.s32 	%r7, %r16, %r15;
	st.shared.f64 	[%r7], %fd22;
	bar.sync 	0;
	setp.gt.u32 	%p4, %r1, 31;
	@%p4 bra 	$L__BB33_6;
	ld.volatile.shared.f64 	%fd11, [%r7+32];
	{ // callseq 65, 0
	.param .b64 param0;
	st.param.f64 	[param0], %fd22;
	.param .b64 param1;
	st.param.f64 	[param1], %fd11;
	.param .b64 retval0;
	prototype_65 : .callprototype (.param .b64 _) _ (.param .b64 _, .param .b64 _);
	call (retval0), 
	%rd1, 
	(
	param0, 
	param1
	)
	, prototype_65;
	ld.param.f64 	%fd12, [retval0];
	} // callseq 65
	st.volatile.shared.f64 	[%r7], %fd12;
	ld.volatile.shared.f64 	%fd14, [%r7+16];
	{ // callseq 66, 0
	.param .b64 param0;
	st.param.f64 	[param0], %fd12;
	.param .b64 param1;
	st.param.f64 	[param1], %fd14;
	.param .b64 retval0;
	prototype_66 : .callprototype (.param .b64 _) _ (.param .b64 _, .param .b64 _);
	call (retval0), 
	%rd1, 
	(
	param0, 
	param1
	)
	, prototype_66;
	ld.param.f64 	%fd15, [retval0];
	} // callseq 66
	st.volatile.shared.f64 	[%r7], %fd15;
	ld.volatile.shared.f64 	%fd17, [%r7+8];
	{ // callseq 67, 0
	.param .b64 param0;
	st.param.f64 	[param0], %fd15;
	.param .b64 param1;
	st.param.f64 	[param1], %fd17;
	.param .b64 retval0;
	prototype_67 : .callprototype (.param .b64 _) _ (.param .b64 _, .param .b64 _);
	call (retval0), 
	%rd1, 
	(
	param0, 
	param1
	)
	, prototype_67;
	ld.param.f64 	%fd18, [retval0];
	} // callseq 67
	st.volatile.shared.f64 	[%r7], %fd18;
	setp.ne.s32 	%p5, %r1, 0;
	@%p5 bra 	$L__BB33_6;
	ld.shared.f64 	%fd20, [__smem_d];
	cvta.to.global.u64 	%rd11, %rd4;
	mul.wide.u32 	%rd12, %r2, 8;
	add.s64 	%rd13, %rd11, %rd12;
	st.global.f64 	[%rd13], %fd20;
$L__BB33_6:
	ret;

}
	// .globl	_Z7reduce6IdLj4ELb1EEvPT_S1_j12reduction_opi
.visible .entry _Z7reduce6IdLj4ELb1EEvPT_S1_j12reduction_opi(
	.param .u64 .ptr .align 1 _Z7reduce6IdLj4ELb1EEvPT_S1_j12reduction_opi_param_0,
	.param .u64 .ptr .align 1 _Z7reduce6IdLj4ELb1EEvPT_S1_j12reduction_opi_param_1,
	.param .u32 _Z7reduce6IdLj4ELb1EEvPT_S1_j12reduction_opi_param_2,
	.param .u32 _Z7reduce6IdLj4ELb1EEvPT_S1_j12reduction_opi_param_3,
	.param .u32 _Z7reduce6IdLj4ELb1EEvPT_S1_j12reduction_opi_param_4
)
{
	.reg .pred 	%p<6>;
	.reg .b32 	%r<18>;
	.reg .b64 	%rd<14>;
	.reg .b64 	%fd<20>;

	ld.param.u64 	%rd3, [_Z7reduce6IdLj4ELb1EEvPT_S1_j12reduction_opi_param_0];
	ld.param.u64 	%rd4, [_Z7reduce6IdLj4ELb1EEvPT_S1_j12reduction_opi_param_1];
	ld.param.u32 	%r8, [_Z7reduce6IdLj4ELb1EEvPT_S1_j12reduction_opi_param_2];
	ld.param.u32 	%r10, [_Z7reduce6IdLj4ELb1EEvPT_S1_j12reduction_opi_param_3];
	ld.param.u32 	%r9, [_Z7reduce6IdLj4ELb1EEvPT_S1_j12reduction_opi_param_4];
	mov.u32 	%r1, %tid.x;
	setp.eq.s32 	%p1, %r10, 100;
	mov.u64 	%rd5, _Z10binary_maxIdET_S0_S0_;
	mov.u64 	%rd6, _Z10binary_sumIdET_S0_S0_;
	selp.b64 	%rd1, %rd6, %rd5, %p1;
	mov.u32 	%r2, %ctaid.x;
	shl.b32 	%r11, %r2, 3;
	add.s32 	%r17, %r11, %r1;
	setp.ge.u32 	%p2, %r17, %r8;
	mov.f64 	%fd19, 0d0000000000000000;
	@%p2 bra 	$L__BB34_3;
	cvta.to.global.u64 	%rd2, %rd3;
	mov.u32 	%r12, %nctaid.x;
	shl.b32 	%r4, %r12, 3;
	mov.f64 	%fd19, 0d0000000000000000;
$L__BB34_2:
	add.s32 	%r13, %r17, %r9;
	mul.wide.u32 	%rd7, %r13, 8;
	add.s64 	%rd8, %rd2, %rd7;
	ld.global.f64 	%fd6, [%rd8];
	{ // callseq 68, 0
	.param .b64 param0;
	st.param.f64 	[param0], %fd19;
	.param .b64 param1;
	st.param.f64 	[param1], %fd6;
	.param .b64 retval0;
	prototype_68 : .callprototype (.param .b64 _) _ (.param .b64 _, .param .b64 _);
	call (retval0), 
	%rd1, 
	(
	param0, 
	param1
	)
	, prototype_68;
	ld.param.f64 	%fd7, [retval0];
	} // callseq 68
	add.s32 	%r14, %r13, 4;
	mul.wide.u32 	%rd9, %r14, 8;
	add.s64 	%rd10, %rd2, %rd9;
	ld.global.f64 	%fd9, [%rd10];
	{ // callseq 69, 0
	.param .b64 param0;
	st.param.f64 	[param0], %fd7;
	.param .b64 param1;
	st.param.f64 	[param1], %fd9;
	.param .b64 retval0;
	prototype_69 : .callprototype (.param .b64 _) _ (.param .b64 _, .param .b64 _);
	call (retval0), 
	%rd1, 
	(
	param0, 
	param1
	)
	, prototype_69;
	ld.param.f64 	%fd19, [retval0];
	} // callseq 69
	add.s32 	%r17, %r17, %r4;
	setp.lt.u32 	%p3, %r17, %r8;
	@%p3 bra 	$L__BB34_2;
$L__BB34_3:
	shl.b32 	%r15, %r1, 3;
	mov.u32 	%r16, __smem_d;
	add.s32 	%r7, %r16, %r15;
	st.shared.f64 	[%r7], %fd19;
	bar.sync 	0;
	setp.gt.u32 	%p4, %r1, 31;
	@%p4 bra 	$L__BB34_6;
	ld.volatile.shared.f64 	%fd11, [%r7+16];
	{ // callseq 70, 0
	.param .b64 param0;
	st.param.f64 	[param0], %fd19;
	.param .b64 param1;
	st.param.f64 	[param1], %fd11;
	.param .b64 retval0;
	prototype_70 : .callprototype (.param .b64 _) _ (.param .b64 _, .param .b64 _);
	call (retval0), 
	%rd1, 
	(
	param0, 
	param1
	)
	, prototype_70;
	ld.param.f64 	%fd12, [retval0];
	} // callseq 70
	st.volatile.shared.f64 	[%r7], %fd12;
	ld.volatile.shared.f64 	%fd14, [%r7+8];
	{ // callseq 71, 0
	.param .b64 param0;
	st.param.f64 	[param0], %fd12;
	.param .b64 param1;
	st.param.f64 	[param1], %fd14;
	.param .b64 retval0;
	prototype_71 : .callprototype (.param .b64 _) _ (.param .b64 _, .param .b64 _);
	call (retval0), 
	%rd1, 
	(
	param0, 
	param1
	)
	, prototype_71;
	ld.param.f64 	%fd15, [retval0];
	} // callseq 71
	st.volatile.shared.f64 	[%r7], %fd15;
	setp.ne.s32 	%p5, %r1, 0;
	@%p5 bra 	$L__BB34_6;
	ld.shared.f64 	%fd17, [__smem_d];
	cvta.to.global.u64 	%rd11, %rd4;
	mul.wide.u32 	%rd12, %r2, 8;
	add.s64 	%rd13, %rd11, %rd12;
	st.global.f64 	[%rd13], %fd17;
$L__BB34_6:
	ret;

}
	// .globl	_Z7reduce6IdLj2ELb1EEvPT_S1_j12reduction_opi
.visible .entry _Z7reduce6IdLj2ELb1EEvPT_S1_j12reduction_opi(
	.param .u64 .ptr .align 1 _Z7reduce6IdLj2ELb1EEvPT_S1_j12reduction_opi_param_0,
	.param .u64 .ptr .align 1 _Z7reduce6IdLj2ELb1EEvPT_S1_j12reduction_opi_param_1,
	.param .u32 _Z7reduce6IdLj2ELb1EEvPT_S1_j12reduction_opi_param_2,
	.param .u32 _Z7reduce6IdLj2ELb1EEvPT_S1_j12reduction_opi_param_3,
	.param .u32 _Z7reduce6IdLj2ELb1EEvPT_S1_j12reduction_opi_param_4
)
{
	.reg .pred 	%p<6>;
	.reg .b32 	%r<18>;
	.reg .b64 	%rd<14>;
	.reg .b64 	%fd<17>;

	ld.param.u64 	%rd3, [_Z7reduce6IdLj2ELb1EEvPT_S1_j12reduction_opi_param_0];
	ld.param.u64 	%rd4, [_Z7reduce6IdLj2ELb1EEvPT_S1_j12reduction_opi_param_1];
	ld.param.u32 	%r8, [_Z7reduce6IdLj2ELb1EEvPT_S1_j12reduction_opi_param_2];
	ld.param.u32 	%r10, [_Z7reduce6IdLj2ELb1EEvPT_S1_j12reduction_opi_param_3];
	ld.param.u32 	%r9, [_Z7reduce6IdLj2ELb1EEvPT_S1_j12reduction_opi_param_4];
	mov.u32 	%r1, %tid.x;
	setp.eq.s32 	%p1, %r10, 100;
	mov.u64 	%rd5, _Z10binary_maxIdET_S0_S0_;
	mov.u64 	%rd6, _Z10binary_sumIdET_S0_S0_;
	selp.b64 	%rd1, %rd6, %rd5, %p1;
	mov.u32 	%r2, %ctaid.x;
	shl.b32 	%r11, %r2, 2;
	add.s32 	%r17, %r11, %r1;
	setp.ge.u32 	%p2, %r17, %r8;
	mov.f64 	%fd16, 0d0000000000000000;
	@%p2 bra 	$L__BB35_3;
	cvta.to.global.u64 	%rd2, %rd3;
	mov.u32 	%r12, %nctaid.x;
	shl.b32 	%r4, %r12, 2;
	mov.f64 	%fd16, 0d0000000000000000;
$L__BB35_2:
	add.s32 	%r13, %r17, %r9;
	mul.wide.u32 	%rd7, %r13, 8;
	add.s64 	%rd8, %rd2, %rd7;
	ld.global.f64 	%fd6, [%rd8];
	{ // callseq 72, 0
	.param .b64 param0;
	st.param.f64 	[param0], %fd16;
	.param .b64 param1;
	st.param.f64 	[param1], %fd6;
	.param .b64 retval0;
	prototype_72 : .callprototype (.param .b64 _) _ (.param .b64 _, .param .b64 _);
	call (retval0), 
	%rd1, 
	(
	param0, 
	param1
	)
	, prototype_72;
	ld.param.f64 	%fd7, [retval0];
	} // callseq 72
	add.s32 	%r14, %r13, 2;
	mul.wide.u32 	%rd9, %r14, 8;
	add.s64 	%rd10, %rd2, %rd9;
	ld.global.f64 	%fd9, [%rd10];
	{ // callseq 73, 0
	.param .b64 param0;
	st.param.f64 	[param0], %fd7;
	.param .b64 param1;
	st.param.f64 	[param1], %fd9;
	.param .b64 retval0;
	prototype_73 : .callprototype (.param .b64 _) _ (.param .b64 _, .param .b64 _);
	call (retval0), 
	%rd1, 
	(
	param0, 
	param1
	)
	, prototype_73;
	ld.param.f64 	%fd16, [retval0];
	} // callseq 73
	add.s32 	%r17, %r17, %r4;
	setp.lt.u32 	%p3, %r17, %r8;
	@%p3 bra 	$L__BB35_2;
$L__BB35_3:
	shl.b32 	%r15, %r1, 3;
	mov.u32 	%r16, __smem_d;
	add.s32 	%r7, %r16, %r15;
	st.shared.f64 	[%r7], %fd16;
	bar.sync 	0;
	setp.gt.u32 	%p4, %r1, 31;
	@%p4 bra 	$L__BB35_6;
	ld.volatile.shared.f64 	%fd11, [%r7+8];
	{ // callseq 74, 0
	.param .b64 param0;
	st.param.f64 	[param0], %fd16;
	.param .b64 param1;
	st.param.f64 	[param1], %fd11;
	.param .b64 retval0;
	prototype_74 : .callprototype (.param .b64 _) _ (.param .b64 _, .param .b64 _);
	call (retval0), 
	%rd1, 
	(
	param0, 
	param1
	)
	, prototype_74;
	ld.param.f64 	%fd12, [retval0];
	} // callseq 74
	st.volatile.shared.f64 	[%r7], %fd12;
	setp.ne.s32 	%p5, %r1, 0;
	@%p5 bra 	$L__BB35_6;
	ld.shared.f64 	%fd14, [__smem_d];
	cvta.to.global.u64 	%rd11, %rd4;
	mul.wide.u32 	%rd12, %r2, 8;
	add.s64 	%rd13, %rd11, %rd12;
	st.global.f64 	[%rd13], %fd14;
$L__BB35_6:
	ret;

}
	// .globl	_Z7reduce6IdLj1ELb1EEvPT_S1_j12reduction_opi
.visible .entry _Z7reduce6IdLj1ELb1EEvPT_S1_j12reduction_opi(
	.param .u64 .ptr .align 1 _Z7reduce6IdLj1ELb1EEvPT_S1_j12reduction_opi_param_0,
	.param .u64 .ptr .align 1 _Z7reduce6IdLj1ELb1EEvPT_S1_j12reduction_opi_param_1,
	.param .u32 _Z7reduce6IdLj1ELb1EEvPT_S1_j12reduction_opi_param_2,
	.param .u32 _Z7reduce6IdLj1ELb1EEvPT_S1_j12reduction_opi_param_3,
	.param .u32 _Z7reduce6IdLj1ELb1EEvPT_S1_j12reduction_opi_param_4
)
{
	.reg .pred 	%p<5>;
	.reg .b32 	%r<18>;
	.reg .b64 	%rd<14>;
	.reg .b64 	%fd<14>;

	ld.param.u64 	%rd3, [_Z7reduce6IdLj1ELb1EEvPT_S1_j12reduction_opi_param_0];
	ld.param.u64 	%rd4, [_Z7reduce6IdLj1ELb1EEvPT_S1_j12reduction_opi_param_1];
	ld.param.u32 	%r7, [_Z7reduce6IdLj1ELb1EEvPT_S1_j12reduction_opi_param_2];
	ld.param.u32 	%r8, [_Z7reduce6IdLj1ELb1EEvPT_S1_j12reduction_opi_param_3];
	ld.param.u32 	%r9, [_Z7reduce6IdLj1ELb1EEvPT_S1_j12reduction_opi_param_4];
	mov.u32 	%r1, %tid.x;
	mov.u32 	%r2, %ctaid.x;
	shl.b32 	%r10, %r2, 1;
	add.s32 	%r17, %r10, %r1;
	setp.ge.u32 	%p1, %r17, %r7;
	mov.f64 	%fd13, 0d0000000000000000;
	@%p1 bra 	$L__BB36_3;
	cvta.to.global.u64 	%rd1, %rd3;
	setp.eq.s32 	%p2, %r8, 100;
	mov.u64 	%rd5, _Z10binary_maxIdET_S0_S0_;
	mov.u64 	%rd6, _Z10binary_sumIdET_S0_S0_;
	selp.b64 	%rd2, %rd6, %rd5, %p2;
	mov.u32 	%r11, %nctaid.x;
	shl.b32 	%r4, %r11, 1;
	mov.f64 	%fd13, 0d0000000000000000;
$L__BB36_2:
	add.s32 	%r12, %r17, %r9;
	mul.wide.u32 	%rd7, %r12, 8;
	add.s64 	%rd8, %rd1, %rd7;
	ld.global.f64 	%fd6, [%rd8];
	{ // callseq 75, 0
	.param .b64 param0;
	st.param.f64 	[param0], %fd13;
	.param .b64 param1;
	st.param.f64 	[param1], %fd6;
	.param .b64 retval0;
	prototype_75 : .callprototype (.param .b64 _) _ (.param .b64 _, .param .b64 _);
	call (retval0), 
	%rd2, 
	(
	param0, 
	param1
	)
	, prototype_75;
	ld.param.f64 	%fd7, [retval0];
	} // callseq 75
	add.s32 	%r13, %r12, 1;
	mul.wide.u32 	%rd9, %r13, 8;
	add.s64 	%rd10, %rd1, %rd9;
	ld.global.f64 	%fd9, [%rd10];
	{ // callseq 76, 0
	.param .b64 param0;
	st.param.f64 	[param0], %fd7;
	.param .b64 param1;
	st.param.f64 	[param1], %fd9;
	.param .b64 retval0;
	prototype_76 : .callprototype (.param .b64 _) _ (.param .b64 _, .param .b64 _);
	call (retval0), 
	%rd2, 
	(
	param0, 
	param1
	)
	, prototype_76;
	ld.param.f64 	%fd13, [retval0];
	} // callseq 76
	add.s32 	%r17, %r17, %r4;
	setp.lt.u32 	%p3, %r17, %r7;
	@%p3 bra 	$L__BB36_2;
$L__BB36_3:
	shl.b32 	%r14, %r1, 3;
	mov.u32 	%r15, __smem_d;
	add.s32 	%r16, %r15, %r14;
	st.shared.f64 	[%r16], %fd13;
	bar.sync 	0;
	setp.ne.s32 	%p4, %r1, 0;
	@%p4 bra 	$L__BB36_5;
	ld.shared.f64 	%fd11, [__smem_d];
	cvta.to.global.u64 	%rd11, %rd4;
	mul.wide.u32 	%rd12, %r2, 8;
	add.s64 	%rd13, %rd11, %rd12;
	st.global.f64 	[%rd13], %fd11;
$L__BB36_5:
	ret;

}
	// .globl	_Z7reduce6IdLj1024ELb0EEvPT_S1_j12reduction_opi
.visible .entry _Z7reduce6IdLj1024ELb0EEvPT_S1_j12reduction_opi(
	.param .u64 .ptr .align 1 _Z7reduce6IdLj1024ELb0EEvPT_S1_j12reduction_opi_param_0,
	.param .u64 .ptr .align 1 _Z7reduce6IdLj1024ELb0EEvPT_S1_j12reduction_opi_param_1,
	.param .u32 _Z7reduce6IdLj1024ELb0EEvPT_S1_j12reduction_opi_param_2,
	.param .u32 _Z7reduce6IdLj1024ELb0EEvPT_S1_j12reduction_opi_param_3,
	.param .u32 _Z7reduce6IdLj1024ELb0EEvPT_S1_j12reduction_opi_param_4
)
{
	.reg .pred 	%p<11>;
	.reg .b32 	%r<19>;
	.reg .b64 	%rd<14>;
	.reg .b64 	%fd<54>;

	ld.param.u64 	%rd4, [_Z7reduce6IdLj1024ELb0EEvPT_S1_j12reduction_opi_param_0];
	ld.param.u64 	%rd3, [_Z7reduce6IdLj1024ELb0EEvPT_S1_j12reduction_opi_param_1];
	ld.param.u32 	%r9, [_Z7reduce6IdLj1024ELb0EEvPT_S1_j12reduction_opi_param_2];
	ld.param.u32 	%r11, [_Z7reduce6IdLj1024ELb0EEvPT_S1_j12reduction_opi_param_3];
	ld.param.u32 	%r10, [_Z7reduce6IdLj1024ELb0EEvPT_S1_j12reduction_opi_param_4];
	cvta.to.global.u64 	%rd1, %rd4;
	mov.u32 	%r1, %tid.x;
	setp.eq.s32 	%p1, %r11, 100;
	mov.u64 	%rd5, _Z10binary_maxIdET_S0_S0_;
	mov.u64 	%rd6, _Z10binary_sumIdET_S0_S0_;
	selp.b64 	%rd2, %rd6, %rd5, %p1;
	mov.u32 	%r2, %ctaid.x;
	shl.b32 	%r12, %r2, 11;
	or.b32  	%r18, %r12, %r1;
	setp.ge.u32 	%p2, %r18, %r9;
	mov.f64 	%fd47, 0d0000000000000000;
	@%p2 bra 	$L__BB37_5;
	mov.u32 	%r13, %nctaid.x;
	shl.b32 	%r4, %r13, 11;
	mov.f64 	%fd47, 0d0000000000000000;
$L__BB37_2:
	add.s32 	%r14, %r18, %r10;
	mul.wide.u32 	%rd7, %r14, 8;
	add.s64 	%rd8, %rd1, %rd7;
	ld.global.f64 	%fd16, [%rd8];
	{ // callseq 77, 0
	.param .b64 param0;
	st.param.f64 	[param0], %fd47;
	.param .b64 param1;
	st.param.f64 	[param1], %fd16;
	.param .b64 retval0;
	prototype_77 : .callprototype (.param .b64 _) _ (.param .b64 _, .param .b64 _);
	call (retval0), 
	%rd2, 
	(
	param0, 
	param1
	)
	, prototype_77;
	ld.param.f64 	%fd47, [retval0];
	} // callseq 77
	add.s32 	%r6, %r18, 1024;
	setp.ge.u32 	%p3, %r6, %r9;
	@%p3 bra 	$L__BB37_4;
	add.s32 	%r15, %r6, %r10;
	mul.wide.u32 	%rd9, %r15, 8;
	add.s64 	%rd10, %rd1, %rd9;
	ld.global.f64 	%fd18, [%rd10];
	{ // callseq 78, 0
	.param .b64 param0;
	st.param.f64 	[param0], %fd47;
	.param .b64 param1;
	st.param.f64 	[param1], %fd18;
	.param .b64 retval0;
	prototype_78 : .callprototype (.param .b64 _) _ (.param .b64 _, .param .b64 _);
	call (retval0), 
	%rd2, 
	(
	param0, 
	param1
	)
	, prototype_78;
	ld.param.f64 	%fd47, [retval0];
	} // callseq 78
$L__BB37_4:
	add.s32 	%r18, %r18, %r4;
	setp.lt.u32 	%p4, %r18, %r9;
	@%p4 bra 	$L__BB37_2;
$L__BB37_5:
	shl.b32 	%r16, %r1, 3;
	mov.u32 	%r17, __smem_d;
	add.s32 	%r8, %r17, %r16;
	st.shared.f64 	[%r8], %fd47;
	bar.sync 	0;
	setp.gt.u32 	%p5, %r1, 511;
	@%p5 bra 	$L__BB37_7;
	ld.shared.f64 	%fd20, [%r8+4096];
	{ // callseq 79, 0
	.param .b64 param0;
	st.param.f64 	[param0], %fd47;
	.param .b64 param1;
	st.param.f64 	[param1], %fd20;
	.param .b64 retval0;
	prototype_79 : .callprototype (.param .b64 _) _ (.param .b64 _, .param .b64 _);
	call (retval0), 
	%rd2, 
	(
	param0, 
	param1
	)
	, prototype_79;
	ld.param.f64 	%fd47, [retval0];
	} // callseq 79
	st.shared.f64 	[%r8], %fd47;
$L__BB37_7:
	bar.sync 	0;
	setp.gt.u32 	%p6, %r1, 255;
	@%p6 bra 	$L__BB37_9;
	ld.shared.f64 	%fd22, [%r8+2048];
	{ // callseq 80, 0
	.param .b64 param0;
	st.param.f64 	[param0], %fd47;
	.param .b64 param1;
	st.param.f64 	[param1], %fd22;
	.param .b64 retval0;
	prototype_80 : .callprototype (.param .b64 _) _ (.param .b64 _, .param .b64 _);
	call (retval0), 
	%rd2, 
	(
	param0, 
	param1
	)
	, prototype_80;
	ld.param.f64 	%fd47, [retval0];
	} // callseq 80
	st.shared.f64 	[%r8], %fd47;
$L__BB37_9:
	bar.sync 	0;
	setp.gt.u32 	%p7, %r1, 127;
	@%p7 bra 	$L__BB37_11;
	ld.shared.f64 	%fd24, [%r8+1024];
	{ // callseq 81, 0
	.param .b64 param0;
	st.param.f64 	[param0], %fd47;
	.param .b64 param1;
	st.param.f64 	[param1], %fd24;
	.param .b64 retval0;
	prototype_81 : .callprototype (.param .b64 _) _ (.param .b64 _, .param .b64 _);
	call (retval0), 
	%rd2, 
	(
	param0, 
	param1
	)
	, prototype_81;
	ld.param.f64 	%fd47, [retval0];
	} // callseq 81
	st.shared.f64 	[%r8], %fd47;
$L__BB37_11:
	bar.sync 	0;
	setp.gt.u32 	%p8, %r1, 63;
	@%p8 bra 	$L__BB37_13;
	ld.shared.f64 	%fd26, [%r8+512];
	{ // callseq 82, 0
	.param .b64 param0;
	st.param.f64 	[param0], %fd47;
	.param .b64 param1;
	st.param.f64 	[param1], %fd26;
	.param .b64 retval0;
	prototype_82 : .callprototype (.param .b64 _) _ (.param .b64 _, .param .b64 _);
	call (retval0), 
	%rd2, 
	(
	param0, 
	param1
	)
	, prototype_82;
	ld.param.f64 	%fd47, [retval0];
	} // callseq 82
	st.shared.f64 	[%r8], %fd47;
$L__BB37_13:
	bar.sync 	0;
	setp.gt.u32 	%p9, %r1, 31;
	@%p9 bra 	$L__BB37_16;
	ld.volatile.shared.f64 	%fd28, [%r8+256];
	{ // callseq 83, 0
	.param .b64 param0;
	st.param.f64 	[param0], %fd47;
	.param .b64 param1;
	st.param.f64 	[param1], %fd28;
	.param .b64 retval0;
	prototype_83 : .callprototype (.param .b64 _) _ (.param .b64 _, .param .b64 _);
	call (retval0), 
	%rd2, 
	(
	param0, 
	param1
	)
	, prototype_83;
	ld.param.f64 	%fd29, [retval0];
	} // callseq 83
	st.volatile.shared.f64 	[%r8], %fd29;
	ld.volatile.shared.f64 	%fd31, [%r8+128];
	{ // callseq 84, 0
	.param .b64 param0;
	st.param.f64 	[param0], %fd29;
	.param .b64 param1;
	st.param.f64 	[param1], %fd31;
	.param .b64 retval0;
	prototype_84 : .callprototype (.param .b64 _) _ (.param .b64 _, .param .b64 _);
	call (retval0), 
	%rd2, 
	(
	param0, 
	param1
	)
	, prototype_84;
	ld.param.f64 	%fd32, [retval0];
	} // callseq 84
	st.volatile.shared.f64 	[%r8], %fd32;
	ld.volatile.shared.f64 	%fd34, [%r8+64];
	{ // callseq 85, 0
	.param .b64 param0;
	st.param.f64 	[param0], %fd32;
	.param .b64 param1;
	st.param.f64 	[param1], %fd34;
	.param .b64 retval0;
	prototype_85 : .callprototype (.param .b64 _) _ (.param .b64 _, .param .b64 _);
	call (retval0), 
	%rd2, 
	(
	param0, 
	param1
	)
	, prototype_85;
	ld.param.f64 	%fd35, [retval0];
	} // callseq 85
	st.volatile.shared.f64 	[%r8], %fd35;
	ld.volatile.shared.f64 	%fd37, [%r8+32];
	{ // callseq 86, 0
	.param .b64 param0;
	st.param.f64 	[param0], %fd35;
	.param .b64 param1;
	st.param.f64 	[param1], %fd37;
	.param .b64 retval0;
	prototype_86 : .callprototype (.param .b64 _) _ (.param .b64 _, .param .b64 _);
	call (retval0), 
	%rd2, 
	(
	param0, 
	param1
	)
	, prototype_86;
	ld.param.f64 	%fd38, [retval0];
	} // callseq 86
	st.volatile.shared.f64 	[%r8], %fd38;
	ld.volatile.shared.f64 	%fd40, [%r8+16];
	{ // callseq 87, 0
	.param .b64 param0;
	st.param.f64 	[param0], %fd38;
	.param .b64 param1;
	st.param.f64 	[param1], %fd40;
	.param .b64 retval0;
	prototype_87 : .callprototype (.param .b64 _) _ (.param .b64 _, .param .b64 _);
	call (retval0), 
	%rd2, 
	(
	param0, 
	param1
	)
	, prototype_87;
	ld.param.f64 	%fd41, [retval0];
	} // callseq 87
	st.volatile.shared.f64 	[%r8], %fd41;
	ld.volatile.shared.f64 	%fd43, [%r8+8];
	{ // callseq 88, 0
	.param .b64 param0;
	st.param.f64 	[param0], %fd41;
	.param .b64 param1;
	st.param.f64 	[param1], %fd43;
	.param .b64 retval0;
	prototype_88 : .callprototype (.param .b64 _) _ (.param .b64 _, .param .b64 _);
	call (retval0), 
	%rd2, 
	(
	param0, 
	param1
	)
	, prototype_88;
	ld.param.f64 	%fd44, [retval0];
	} // callseq 88
	st.volatile.shared.f64 	[%r8], %fd44;
	setp.ne.s32 	%p10, %r1, 0;
	@%p10 bra 	$L__BB37_16;
	ld.shared.f64 	%fd46, [__smem_d];
	cvta.to.global.u64 	%rd11, %rd3;
	mul.wide.u32 	%rd12, %r2, 8;
	add.s64 	%rd13, %rd11, %rd12;
	st.global.f64 	[%rd13], %fd46;
$L__BB37_16:
	ret;

}
	// .globl	_Z7reduce6IdLj512ELb0EEvPT_S1_j12reduction_opi
.visible .entry _Z7reduce6IdLj512ELb0EEvPT_S1_j12reduction_opi(
	.param .u64 .ptr .align 1 _Z7reduce6IdLj512ELb0EEvPT_S1_j12reduction_opi_param_0,
	.param .u64 .ptr .align 1 _Z7reduce6IdLj512ELb0EEvPT_S1_j12reduction_opi_param_1,
	.param .u32 _Z7reduce6IdLj512ELb0EEvPT_S1_j12reduction_opi_param_2,
	.param .u32 _Z7reduce6IdLj512ELb0EEvPT_S1_j12reduction_opi_param_3,
	.param .u32 _Z7reduce6IdLj512ELb0EEvPT_S1_j12reduction_opi_param_4
)
{
	.reg .pred 	%p<10>;
	.reg .b32 	%r<19>;
	.reg .b64 	%rd<14>;
	.reg .b64 	%fd<49>;

	ld.param.u64 	%rd4, [_Z7reduce6IdLj512ELb0EEvPT_S1_j12reduction_opi_param_0];
	ld.param.u64 	%rd3, [_Z7reduce6IdLj512ELb0EEvPT_S1_j12reduction_opi_param_1];
	ld.param.u32 	%r9, [_Z7reduce6IdLj512ELb0EEvPT_S1_j12reduction_opi_param_2];
	ld.param.u32 	%r11, [_Z7reduce6IdLj512ELb0EEvPT_S1_j12reduction_opi_param_3];
	ld.param.u32 	%r10, [_Z7reduce6IdLj512ELb0EEvPT_S1_j12reduction_opi_param_4];
	cvta.to.global.u64 	%rd1, %rd4;
	mov.u32 	%r1, %tid.x;
	setp.eq.s32 	%p1, %r11, 100;
	mov.u64 	%rd5, _Z10binary_maxIdET_S0_S0_;
	mov.u64 	%rd6, _Z10binary_sumIdET_S0_S0_;
	selp.b64 	%rd2, %rd6, %rd5, %p1;
	mov.u32 	%r2, %ctaid.x;
	shl.b32 	%r12, %r2, 10;
	or.b32  	%r18, %r12, %r1;
	setp.ge.u32 	%p2, %r18, %r9;
	mov.f64 	%fd43, 0d0000000000000000;
	@%p2 bra 	$L__BB38_5;
	mov.u32 	%r13, %nctaid.x;
	shl.b32 	%r4, %r13, 10;
	mov.f64 	%fd43, 0d0000000000000000;
$L__BB38_2:
	add.s32 	%r14, %r18, %r10;
	mul.wide.u32 	%rd7, %r14, 8;
	add.s64 	%rd8, %rd1, %rd7;
	ld.global.f64 	%fd14, [%rd8];
	{ // callseq 89, 0
	.param .b64 param0;
	st.param.f64 	[param0], %fd43;
	.param .b64 param1;
	st.param.f64 	[param1], %fd14;
	.param .b64 retval0;
	prototype_89 : .callprototype (.param .b64 _) _ (.param .b64 _, .param .b64 _);
	call (retval0), 
	%rd2, 
	(
	param0, 
	param1
	)
	, prototype_89;
	ld.param.f64 	%fd43, [retval0];
	} // callseq 89
	add.s32 	%r6, %r18, 512;
	setp.ge.u32 	%p3, %r6, %r9;
	@%p3 bra 	$L__BB38_4;
	add.s32 	%r15, %r6, %r10;
	mul.wide.u32 	%rd9, %r15, 8;
	add.s64 	%rd10, %rd1, %rd9;
	ld.global.f64 	%fd16, [%rd10];
	{ // callseq 90, 0
	.param .b64 param0;
	st.param.f64 	[param0], %fd43;
	.param .b64 param1;
	st.param.f64 	[param1], %fd16;
	.param .b64 retval0;
	prototype_90 : .callprototype (.param .b64 _) _ (.param .b64 _, .param .b64 _);
	call (retval0), 
	%rd2, 
	(
	param0, 
	param1
	)
	, prototype_90;
	ld.param.f64 	%fd43, [retval0];
	} // callseq 90
$L__BB38_4:
	add.s32 	%r18, %r18, %r4;
	setp.lt.u32 	%p4, %r18, %r9;
	@%p4 bra 	$L__BB38_2;
$L__BB38_5:
	shl.b32 	%r16, %r1, 3;
	mov.u32 	%r17, __smem_d;
	add.s32 	%r8, %r17, %r16;
	st.shared.f64 	[%r8], %fd43;
	bar.sync 	0;
	setp.gt.u32 	%p5, %r1, 255;
	@%p5 bra 	$L__BB38_7;
	ld.shared.f64 	%fd18, [%r8+2048];
	{ // callseq 91, 0
	.param .b64 param0;
	st.param.f64 	[param0], %fd43;
	.param .b64 param1;
	st.param.f64 	[param1], %fd18;
	.param .b64 retval0;
	prototype_91 : .callprototype (.param .b64 _) _ (.param .b64 _, .param .b64 _);
	call (retval0), 
	%rd2, 
	(
	param0, 
	param1
	)
	, prototype_91;
	ld.param.f64 	%fd43, [retval0];
	} // callseq 91
	st.shared.f64 	[%r8], %fd43;
$L__BB38_7:
	bar.sync 	0;
	setp.gt.u32 	%p6, %r1, 127;
	@%p6 bra 	$L__BB38_9;
	ld.shared.f64 	%fd20, [%r8+1024];
	{ // callseq 92, 0
	.param .b64 param0;
	st.param.f64 	[param0], %fd43;
	.param .b64 param1;
	st.param.f64 	[param1], %fd20;
	.param .b64 retval0;
	prototype_92 : .callprototype (.param .b64 _) _ (.param .b64 _, .param .b64 _);
	call (retval0), 
	%rd2, 
	(
	param0, 
	param1
	)
	, prototype_92;
	ld.param.f64 	%fd43, [retval0];
	} // callseq 92
	st.shared.f64 	[%r8], %fd43;
$L__BB38_9:
	bar.sync 	0;
	setp.gt.u32 	%p7, %r1, 63;
	@%p7 bra 	$L__BB38_11;
	ld.shared.f64 	%fd22, [%r8+512];
	{ // callseq 93, 0
	.param .b64 param0;
	st.param.f64 	[param0], %fd43;
	.param .b64 param1;
	st.param.f64 	[param1], %fd22;
	.param .b64 retval0;
	prototype_93 : .callprototype (.param .b64 _) _ (.param .b64 _, .param .b64 _);
	call (retval0), 
	%rd2, 
	(
	param0, 
	param1
	)
	, prototype_93;
	ld.param.f64 	%fd43, [retval0];
	} // callseq 93
	st.shared.f64 	[%r8], %fd43;
$L__BB38_11:
	bar.sync 	0;
	setp.gt.u32 	%p8, %r1, 31;
	@%p8 bra 	$L__BB38_14;
	ld.volatile.shared.f64 	%fd24, [%r8+256];
	{ // callseq 94, 0
	.param .b64 param0;
	st.param.f64 	[param0], %fd43;
	.param .b64 param1;
	st.param.f64 	[param1], %fd24;
	.param .b64 retval0;
	prototype_94 : .callprototype (.param .b64 _) _ (.param .b64 _, .param .b64 _);
	call (retval0), 
	%rd2, 
	(
	param0, 
	param1
	)
	, prototype_94;
	ld.param.f64 	%fd25, [retval0];
	} // callseq 94
	st.volatile.shared.f64 	[%r8], %fd25;
	ld.volatile.shared.f64 	%fd27, [%r8+128];
	{ // callseq 95, 0
	.param .b64 param0;
	st.param.f64 	[param0], %fd25;
	.param .b64 param1;
	st.param.f64 	[param1], %fd27;
	.param .b64 retval0;
	prototype_95 : .callprototype (.param .b64 _) _ (.param .b64 _, .param .b64 _);
	call (retval0), 
	%rd2, 
	(
	param0, 
	param1
	)
	, prototype_95;
	ld.param.f64 	%fd28, [retval0];
	} // callseq 95
	st.volatile.shared.f64 	[%r8], %fd28;
	ld.volatile.shared.f64 	%fd30, [%r8+64];
	{ // callseq 96, 0
	.param .b64 param0;
	st.param.f64 	[param0], %fd28;
	.param .b64 param1;
	st.param.f64 	[param1], %fd30;
	.param .b64 retval0;
	prototype_96 : .callprototype (.param .b64 _) _ (.param .b64 _, .param .b64 _);
	call (retval0), 
	%rd2, 
	(
	param0, 
	param1
	)
	, prototype_96;
	ld.param.f64 	%fd31, [retval0];
	} // callseq 96
	st.volatile.shared.f64 	[%r8], %fd31;
	ld.volatile.shared.f64 	%fd33, [%r8+32];
	{ // callseq 97, 0
	.param .b64 param0;
	st.param.f64 	[param0], %fd31;
	.param .b64 param1;
	st.param.f64 	[param1], %fd33;
	.param .b64 retval0;
	prototype_97 : .callprototype (.param .b64 _) _ (.param .b64 _, .param .b64 _);
	call (retval0), 
	%rd2, 
	(
	param0, 
	param1
	)
	, prototype_97;
	ld.param.f64 	%fd34, [retval0];
	} // callseq 97
	st.volatile.shared.f64 	[%r8], %fd34;
	ld.volatile.shared.f64 	%fd36, [%r8+16];
	{ // callseq 98, 0
	.param .b64 param0;
	st.param.f64 	[param0], %fd34;
	.param .b64 param1;
	st.param.f64 	[param1], %fd36;
	.param .b64 retval0;
	prototype_98 : .callprototype (.param .b64 _) _ (.param .b64 _, .param .b64 _);
	call (retval0), 
	%rd2, 
	(
	param0, 
	param1
	)
	, prototype_98;
	ld.param.f64 	%fd37, [retval0];
	} // callseq 98
	st.volatile.shared.f64 	[%r8], %fd37;
	ld.volatile.shared.f64 	%fd39, [%r8+8];
	{ // callseq 99, 0
	.param .b64 param0;
	st.param.f64 	[param0], %fd37;
	.param .b64 param1;
	st.param.f64 	[param1], %fd39;
	.param .b64 retval0;
	prototype_99 : .callprototype (.param .b64 _) _ (.param .b64 _, .param .b64 _);
	call (retval0), 
	%rd2, 
	(
	param0, 
	param1
	)
	, prototype_99;
	ld.param.f64 	%fd40, [retval0];
	} // callseq 99
	st.volatile.shared.f64 	[%r8], %fd40;
	setp.ne.s32 	%p9, %r1, 0;
	@%p9 bra 	$L__BB38_14;
	ld.shared.f64 	%fd42, [__smem_d];
	cvta.to.global.u64 	%rd11, %rd3;
	mul.wide.u32 	%rd12, %r2, 8;
	add.s64 	%rd13, %rd11, %rd12;
	st.global.f64 	[%rd13], %fd42;
$L__BB38_14:
	ret;

}
	// .globl	_Z7reduce6IdLj256ELb0EEvPT_S1_j12reduction_opi
.visible .entry _Z7reduce6IdLj256ELb0EEvPT_S1_j12reduction_opi(
	.param .u64 .ptr .align 1 _Z7reduce6IdLj256ELb0EEvPT_S1_j12reduction_opi_param_0,
	.param .u64 .ptr .align 1 _Z7reduce6IdLj256ELb0EEvPT_S1_j12reduction_opi_param_1,
	.param .u32 _Z7reduce6IdLj256ELb0EEvPT_S1_j12reduction_opi_param_2,
	.param .u32 _Z7reduce6IdLj256ELb0EEvPT_S1_j12reduction_opi_param_3,
	.param .u32 _Z7reduce6IdLj256ELb0EEvPT_S1_j12reduction_opi_param_4
)
{
	.reg .pred 	%p<9>;
	.reg .b32 	%r<19>;
	.reg .b64 	%rd<14>;
	.reg .b64 	%fd<44>;

	ld.param.u64 	%rd4, [_Z7reduce6IdLj256ELb0EEvPT_S1_j12reduction_opi_param_0];
	ld.param.u64 	%rd3, [_Z7reduce6IdLj256ELb0EEvPT_S1_j12reduction_opi_param_1];
	ld.param.u32 	%r9, [_Z7reduce6IdLj256ELb0EEvPT_S1_j12reduction_opi_param_2];
	ld.param.u32 	%r11, [_Z7reduce6IdLj256ELb0EEvPT_S1_j12reduction_opi_param_3];
	ld.param.u32 	%r10, [_Z7reduce6IdLj256ELb0EEvPT_S1_j12reduction_opi_param_4];
	cvta.to.global.u64 	%rd1, %rd4;
	mov.u32 	%r1, %tid.x;
	setp.eq.s32 	%p1, %r11, 100;
	mov.u64 	%rd5, _Z10binary_maxIdET_S0_S0_;
	mov.u64 	%rd6, _Z10binary_sumIdET_S0_S0_;
	selp.b64 	%rd2, %rd6, %rd5, %p1;
	mov.u32 	%r2, %ctaid.x;
	shl.b32 	%r12, %r2, 9;
	add.s32 	%r18, %r12, %r1;
	setp.ge.u32 	%p2, %r18, %r9;
	mov.f64 	%fd39, 0d0000000000000000;
	@%p2 bra 	$L__BB39_5;
	mov.u32 	%r13, %nctaid.x;
	shl.b32 	%r4, %r13, 9;
	mov.f64 	%fd39, 0d0000000000000000;
$L__BB39_2:
	add.s32 	%r14, %r18, %r10;
	mul.wide.u32 	%rd7, %r14, 8;
	add.s64 	%rd8, %rd1, %rd7;
	ld.global.f64 	%fd12, [%rd8];
	{ // callseq 100, 0
	.param .b64 param0;
	st.param.f64 	[param0], %fd39;
	.param .b64 param1;
	st.param.f64 	[param1], %fd12;
	.param .b64 retval0;
	prototype_100 : .callprototype (.param .b64 _) _ (.param .b64 _, .param .b64 _);
	call (retval0), 
	%rd2, 
	(
	param0, 
	param1
	)
	, prototype_100;
	ld.param.f64 	%fd39, [retval0];
	} // callseq 100
	add.s32 	%r6, %r18, 256;
	setp.ge.u32 	%p3, %r6, %r9;
	@%p3 bra 	$L__BB39_4;
	add.s32 	%r15, %r6, %r10;
	mul.wide.u32 	%rd9, %r15, 8;
	add.s64 	%rd10, %rd1, %rd9;
	ld.global.f64 	%fd14, [%rd10];
	{ // callseq 101, 0
	.param .b64 param0;
	st.param.f64 	[param0], %fd39;
	.param .b64 param1;
	st.param.f64 	[param1], %fd14;
	.param .b64 retval0;
	prototype_101 : .callprototype (.param .b64 _) _ (.param .b64 _, .param .b64 _);
	call (retval0), 
	%rd2, 
	(
	param0, 
	param1
	)
	, prototype_101;
	ld.param.f64 	%fd39, [retval0];
	} // callseq 101
$L__BB39_4:
	add.s32 	%r18, %r18, %r4;
	setp.lt.u32 	%p4, %r18, %r9;
	@%p4 bra 	$L__BB39_2;
$L__BB39_5:
	shl.b32 	%r16, %r1, 3;
	mov.u32 	%r17, __smem_d;
	add.s32 	%r8, %r17, %r16;
	st.shared.f64 	[%r8], %fd39;
	bar.sync 	0;
	setp.gt.u32 	%p5, %r1, 127;
	@%p5 bra 	$L__BB39_7;
	ld.shared.f64 	%fd16, [%r8+1024];
	{ // callseq 102, 0
	.param .b64 param0;
	st.param.f64 	[param0], %fd39;
	.param .b64 param1;
	st.param.f64 	[param1], %fd16;
	.param .b64 retval0;
	prototype_102 : .callprototype (.param .b64 _) _ (.param .b64 _, .param .b64 _);
	call (retval0), 
	%rd2, 
	(
	param0, 
	param1
	)
	, prototype_102;
	ld.param.f64 	%fd39, [retval0];
	} // callseq 102
	st.shared.f64 	[%r8], %fd39;
$L__BB39_7:
	bar.sync 	0;
	setp.gt.u32 	%p6, %r1, 63;
	@%p6 bra 	$L__BB39_9;
	ld.shared.f64 	%fd18, [%r8+512];
	{ // callseq 103, 0
	.param .b64 param0;
	st.param.f64 	[param0], %fd39;
	.param .b64 param1;
	st.param.f64 	[param1], %fd18;
	.param .b64 retval0;
	prototype_103 : .callprototype (.param .b64 _) _ (.param .b64 _, .param .b64 _);
	call (retval0), 
	%rd2, 
	(
	param0, 
	param1
	)
	, prototype_103;
	ld.param.f64 	%fd39, [retval0];
	} // callseq 103
	st.shared.f64 	[%r8], %fd39;
$L__BB39_9:
	bar.sync 	0;
	setp.gt.u32 	%p7, %r1, 31;
	@%p7 bra 	$L__BB39_12;
	ld.volatile.shared.f64 	%fd20, [%r8+256];
	{ // callseq 104, 0
	.param .b64 param0;
	st.param.f64 	[param0], %fd39;
	.param .b64 param1;
	st.param.f64 	[param1], %fd20;
	.param .b64 retval0;
	prototype_104 : .callprototype (.param .b64 _) _ (.param .b64 _, .param .b64 _);
	call (retval0), 
	%rd2, 
	(
	param0, 
	param1
	)
	, prototype_104;
	ld.param.f64 	%fd21, [retval0];
	} // callseq 104
	st.volatile.shared.f64 	[%r8], %fd21;
	ld.volatile.shared.f64 	%fd23, [%r8+128];
	{ // callseq 105, 0
	.param .b64 param0;
	st.param.f64 	[param0], %fd21;
	.param .b64 param1;
	st.param.f64 	[param1], %fd23;
	.param .b64 retval0;
	prototype_105 : .callprototype (.param .b64 _) _ (.param .b64 _, .param .b64 _);
	call (retval0), 
	%rd2, 
	(
	param0, 
	param1
	)
	, prototype_105;
	ld.param.f64 	%fd24, [retval0];
	} // callseq 105
	st.volatile.shared.f64 	[%r8], %fd24;
	ld.volatile.shared.f64 	%fd26, [%r8+64];
	{ // callseq 106, 0
	.param .b64 param0;
	st.param.f64 	[param0], %fd24;
	.param .b64 param1;
	st.param.f64 	[param1], %fd26;
	.param .b64 retval0;
	prototype_106 : .callprototype (.param .b64 _) _ (.param .b64 _, .param .b64 _);
	call (retval0), 
	%rd2, 
	(
	param0, 
	param1
	)
	, prototype_106;
	ld.param.f64 	%fd27, [retval0];
	} // callseq 106
	st.volatile.shared.f64 	[%r8], %fd27;
	ld.volatile.shared.f64 	%fd29, [%r8+32];
	{ // callseq 107, 0
	.param .b64 param0;
	st.param.f64 	[param0], %fd27;
	.param .b64 param1;
	st.param.f64 	[param1], %fd29;
	.param .b64 retval0;
	prototype_107 : .callprototype (.param .b64 _) _ (.param .b64 _, .param .b64 _);
	call (retval0), 
	%rd2, 
	(
	param0, 
	param1
	)
	, prototype_107;
	ld.param.f64 	%fd30, [retval0];
	} // callseq 107
	st.volatile.shared.f64 	[%r8], %fd30;
	ld.volatile.shared.f64 	%fd32, [%r8+16];
	{ // callseq 108, 0
	.param .b64 param0;
	st.param.f64 	[param0], %fd30;
	.param .b64 param1;
	st.param.f64 	[param1], %fd32;
	.param .b64 retval0;
	prototype_108 : .callprototype (.param .b64 _) _ (.param .b64 _, .param .b64 _);
	call (retval0), 
	%rd2, 
	(
	param0, 
	param1
	)
	, prototype_108;
	ld.param.f64 	%fd33, [retval0];
	} // callseq 108
	st.volatile.shared.f64 	[%r8], %fd33;
	ld.volatile.shared.f64 	%fd35, [%r8+8];
	{ // callseq 109, 0
	.param .b64 param0;
	st.param.f64 	[param0], %fd33;
	.param .b64 param1;
	st.param.f64 	[param1], %fd35;
	.param .b64 retval0;
	prototype_109 : .callprototype (.param .b64 _) _ (.param .b64 _, .param .b64 _);
	call (retval0), 
	%rd2, 
	(
	param0, 
	param1
	)
	, prototype_109;
	ld.param.f64 	%fd36, [retval0];
	} // callseq 109
	st.volatile.shared.f64 	[%r8], %fd36;
	setp.ne.s32 	%p8, %r1, 0;
	@%p8 bra 	$L__BB39_12;
	ld.shared.f64 	%fd38, [__smem_d];
	cvta.to.global.u64 	%rd11, %rd3;
	mul.wide.u32 	%rd12, %r2, 8;
	add.s64 	%rd13, %rd11, %rd12;
	st.global.f64 	[%rd13], %fd38;
$L__BB39_12:
	ret;

}
	// .globl	_Z7reduce6IdLj128ELb0EEvPT_S1_j12reduction_opi
.visible .entry _Z7reduce6IdLj128ELb0EEvPT_S1_j12reduction_opi(
	.param .u64 .ptr .align 1 _Z7reduce6IdLj128ELb0EEvPT_S1_j12reduction_opi_param_0,
	.param .u64 .ptr .align 1 _Z7reduce6IdLj128ELb0EEvPT_S1_j12reduction_opi_param_1,
	.param .u32 _Z7reduce6IdLj128ELb0EEvPT_S1_j12reduction_opi_param_2,
	.param .u32 _Z7reduce6IdLj128ELb0EEvPT_S1_j12reduction_opi_param_3,
	.param .u32 _Z7reduce6IdLj128ELb0EEvPT_S1_j12reduction_opi_param_4
)
{
	.reg .pred 	%p<8>;
	.reg .b32 	%r<19>;
	.reg .b64 	%rd<14>;
	.reg .b64 	%fd<39>;

	ld.param.u64 	%rd4, [_Z7reduce6IdLj128ELb0EEvPT_S1_j12reduction_opi_param_0];
	ld.param.u64 	%rd3, [_Z7reduce6IdLj128ELb0EEvPT_S1_j12reduction_opi_param_1];
	ld.param.u32 	%r9, [_Z7reduce6IdLj128ELb0EEvPT_S1_j12reduction_opi_param_2];
	ld.param.u32 	%r11, [_Z7reduce6IdLj128ELb0EEvPT_S1_j12reduction_opi_param_3];
	ld.param.u32 	%r10, [_Z7reduce6IdLj128ELb0EEvPT_S1_j12reduction_opi_param_4];
	cvta.to.global.u64 	%rd1, %rd4;
	mov.u32 	%r1, %tid.x;
	setp.eq.s32 	%p1, %r11, 100;
	mov.u64 	%rd5, _Z10binary_maxIdET_S0_S0_;
	mov.u64 	%rd6, _Z10binary_sumIdET_S0_S0_;
	selp.b64 	%rd2, %rd6, %rd5, %p1;
	mov.u32 	%r2, %ctaid.x;
	shl.b32 	%r12, %r2, 8;
	add.s32 	%r18, %r12, %r1;
	setp.ge.u32 	%p2, %r18, %r9;
	mov.f64 	%fd35, 0d0000000000000000;
	@%p2 bra 	$L__BB40_5;
	mov.u32 	%r13, %nctaid.x;
	shl.b32 	%r4, %r13, 8;
	mov.f64 	%fd35, 0d0000000000000000;
$L__BB40_2:
	add.s32 	%r14, %r18, %r10;
	mul.wide.u32 	%rd7, %r14, 8;
	add.s64 	%rd8, %rd1, %rd7;
	ld.global.f64 	%fd10, [%rd8];
	{ // callseq 110, 0
	.param .b64 param0;
	st.param.f64 	[param0], %fd35;
	.param .b64 param1;
	st.param.f64 	[param1], %fd10;
	.param .b64 retval0;
	prototype_110 : .callprototype (.param .b64 _) _ (.param .b64 _, .param .b64 _);
	call (retval0), 
	%rd2, 
	(
	param0, 
	param1
	)
	, prototype_110;
	ld.param.f64 	%fd35, [retval0];
	} // callseq 110
	add.s32 	%r6, %r18, 128;
	setp.ge.u32 	%p3, %r6, %r9;
	@%p3 bra 	$L__BB40_4;
	add.s32 	%r15, %r6, %r10;
	mul.wide.u32 	%rd9, %r15, 8;
	add.s64 	%rd10, %rd1, %rd9;
	ld.global.f64 	%fd12, [%rd10];
	{ // callseq 111, 0
	.param .b64 param0;
	st.param.f64 	[param0], %fd35;
	.param .b64 param1;
	st.param.f64 	[param1], %fd12;
	.param .b64 retval0;
	prototype_111 : .callprototype (.param .b64 _) _ (.param .b64 _, .param .b64 _);
	call (retval0), 
	%rd2, 
	(
	param0, 
	param1
	)
	, prototype_111;
	ld.param.f64 	%fd35, [retval0];
	} // callseq 111
$L__BB40_4:
	add.s32 	%r18, %r18, %r4;
	setp.lt.u32 	%p4, %r18, %r9;
	@%p4 bra 	$L__BB40_2;
$L__BB40_5:
	shl.b32 	%r16, %r1, 3;
	mov.u32 	%r17, __smem_d;
	add.s32 	%r8, %r17, %r16;
	st.shared.f64 	[%r8], %fd35;
	bar.sync 	0;
	setp.gt.u32 	%p5, %r1, 63;
	@%p5 bra 	$L__BB40_7;
	ld.shared.f64 	%fd14, [%r8+512];
	{ // callseq 112, 0
	.param .b64 param0;
	st.param.f64 	[param0], %fd35;
	.param .b64 param1;
	st.param.f64 	[param1], %fd14;
	.param .b64 retval0;
	prototype_112 : .callprototype (.param .b64 _) _ (.param .b64 _, .param .b64 _);
	call (retval0), 
	%rd2, 
	(
	param0, 
	param1
	)
	, prototype_112;
	ld.param.f64 	%fd35, [retval0];
	} // callseq 112
	st.shared.f64 	[%r8], %fd35;
$L__BB40_7:
	bar.sync 	0;
	setp.gt.u32 	%p6, %r1, 31;
	@%p6 bra 	$L__BB40_10;
	ld.volatile.shared.f64 	%fd16, [%r8+256];
	{ // callseq 113, 0
	.param .b64 param0;
	st.param.f64 	[param0], %fd35;
	.param .b64 param1;
	st.param.f64 	[param1], %fd16;
	.param .b64 retval0;
	prototype_113 : .callprototype (.param .b64 _) _ (.param .b64 _, .param .b64 _);
	call (retval0), 
	%rd2, 
	(
	param0, 
	param1
	)
	, prototype_113;
	ld.param.f64 	%fd17, [retval0];
	} // callseq 113
	st.volatile.shared.f64 	[%r8], %fd17;
	ld.volatile.shared.f64 	%fd19, [%r8+128];
	{ // callseq 114, 0
	.param .b64 param0;
	st.param.f64 	[param0], %fd17;
	.param .b64 param1;
	st.param.f64 	[param1], %fd19;
	.param .b64 retval0;
	prototype_114 : .callprototype (.param .b64 _) _ (.param .b64 _, .param .b64 _);
	call (retval0), 
	%rd2, 
	(
	param0, 
	param1
	)
	, prototype_114;
	ld.param.f64 	%fd20, [retval0];
	} // callseq 114
	st.volatile.shared.f64 	[%r8], %fd20;
	ld.volatile.shared.f64 	%fd22, [%r8+64];
	{ // callseq 115, 0
	.param .b64 param0;
	st.param.f64 	[param0], %fd20;
	.param .b64 param1;
	st.param.f64 	[param1], %fd22;
	.param .b64 retval0;
	prototype_115 : .callprototype (.param .b64 _) _ (.param .b64 _, .param .b64 _);
	call (retval0), 
	%rd2, 
	(
	param0, 
	param1
	)
	, prototype_115;
	ld.param.f64 	%fd23, [retval0];
	} // callseq 115
	st.volatile.shared.f64 	[%r8], %fd23;
	ld.volatile.shared.f64 	%fd25, [%r8+32];
	{ // callseq 116, 0
	.param .b64 param0;
	st.param.f64 	[param0], %fd23;
	.param .b64 param1;
	st.param.f64 	[param1], %fd25;
	.param .b64 retval0;
	prototype_116 : .callprototype (.param .b64 _) _ (.param .b64 _, .param .b64 _);
	call (retval0), 
	%rd2, 
	(
	param0, 
	param1
	)
	, prototype_116;
	ld.param.f64 	%fd26, [retval0];
	} // callseq 116
	st.volatile.shared.f64 	[%r8], %fd26;
	ld.volatile.shared.f64 	%fd28, [%r8+16];
	{ // callseq 117, 0
	.param .b64 param0;
	st.param.f64 	[param0], %fd26;
	.param .b64 param1;
	st.param.f64 	[param1], %fd28;
	.param .b64 retval0;
	prototype_117 : .callprototype (.param .b64 _) _ (.param .b64 _, .param .b64 _);
	call (retval0), 
	%rd2, 
	(
	param0, 
	param1
	)
	, prototype_117;
	ld.param.f64 	%fd29, [retval0];
	} // callseq 117
	st.volatile.shared.f64 	[%r8], %fd29;
	ld.volatile.shared.f64 	%fd31, [%r8+8];
	{ // callseq 118, 0
	.param .b64 param0;
	st.param.f64 	[param0], %fd29;
	.param .b64 param1;
	st.param.f64 	[param1], %fd31;
	.param .b64 retval0;
	prototype_118 : .callprototype (.param .b64 _) _ (.param .b64 _, .param .b64 _);
	call (retval0), 
	%rd2, 
	(
	param0, 
	param1
	)
	, prototype_118;
	ld.param.f64 	%fd32, [retval0];
	} // callseq 118
	st.volatile.shared.f64 	[%r8], %fd32;
	setp.ne.s32 	%p7, %r1, 0;
	@%p7 bra 	$L__BB40_10;
	ld.shared.f64 	%fd34, [__smem_d];
	cvta.to.global.u64 	%rd11, %rd3;
	mul.wide.u32 	%rd12, %r2, 8;
	add.s64 	%rd13, %rd11, %rd12;
	st.global.f64 	[%rd13], %fd34;
$L__BB40_10:
	ret;

}
	// .globl	_Z7reduce6IdLj64ELb0EEvPT_S1_j12reduction_opi
.visible .entry _Z7reduce6IdLj64ELb0EEvPT_S1_j12reduction_opi(
	.param .u64 .ptr .align 1 _Z7reduce6IdLj64ELb0EEvPT_S1_j12reduction_opi_param_0,
	.param .u64 .ptr .align 1 _Z7reduce6IdLj64ELb0EEvPT_S1_j12reduction_opi_param_1,
	.param .u32 _Z7reduce6IdLj64ELb0EEvPT_S1_j12reduction_opi_param_2,
	.param .u32 _Z7reduce6IdLj64ELb0EEvPT_S1_j12reduction_opi_param_3,
	.param .u32 _Z7reduce6IdLj64ELb0EEvPT_S1_j12reduction_opi_param_4
)
{
	.reg .pred 	%p<7>;
	.reg .b32 	%r<19>;
	.reg .b64 	%rd<14>;
	.reg .b64 	%fd<34>;

	ld.param.u64 	%rd4, [_Z7reduce6IdLj64ELb0EEvPT_S1_j12reduction_opi_param_0];
	ld.param.u64 	%rd3, [_Z7reduce6IdLj64ELb0EEvPT_S1_j12reduction_opi_param_1];
	ld.param.u32 	%r9, [_Z7reduce6IdLj64ELb0EEvPT_S1_j12reduction_opi_param_2];
	ld.param.u32 	%r11, [_Z7reduce6IdLj64ELb0EEvPT_S1_j12reduction_opi_param_3];
	ld.param.u32 	%r10, [_Z7reduce6IdLj64ELb0EEvPT_S1_j12reduction_opi_param_4];
	cvta.to.global.u64 	%rd1, %rd4;
	mov.u32 	%r1, %tid.x;
	setp.eq.s32 	%p1, %r11, 100;
	mov.u64 	%rd5, _Z10binary_maxIdET_S0_S0_;
	mov.u64 	%rd6, _Z10binary_sumIdET_S0_S0_;
	selp.b64 	%rd2, %rd6, %rd5, %p1;
	mov.u32 	%r2, %ctaid.x;
	shl.b32 	%r12, %r2, 7;
	add.s32 	%r18, %r12, %r1;
	setp.ge.u32 	%p2, %r18, %r9;
	mov.f64 	%fd31, 0d0000000000000000;
	@%p2 bra 	$L__BB41_5;
	mov.u32 	%r13, %nctaid.x;
	shl.b32 	%r4, %r13, 7;
	mov.f64 	%fd31, 0d0000000000000000;
$L__BB41_2:
	add.s32 	%r14, %r18, %r10;
	mul.wide.u32 	%rd7, %r14, 8;
	add.s64 	%rd8, %rd1, %rd7;
	ld.global.f64 	%fd8, [%rd8];
	{ // callseq 119, 0
	.param .b64 param0;
	st.param.f64 	[param0], %fd31;
	.param .b64 param1;
	st.param.f64 	[param1], %fd8;
	.param .b64 retval0;
	prototype_119 : .callprototype (.param .b64 _) _ (.param .b64 _, .param .b64 _);
	call (retval0), 
	%rd2, 
	(
	param0, 
	param1
	)
	, prototype_119;
	ld.param.f64 	%fd31, [retval0];
	} // callseq 119
	add.s32 	%r6, %r18, 64;
	setp.ge.u32 	%p3, %r6, %r9;
	@%p3 bra 	$L__BB41_4;
	add.s32 	%r15, %r6, %r10;
	mul.wide.u32 	%rd9, %r15, 8;
	add.s64 	%rd10, %rd1, %rd9;
	ld.global.f64 	%fd10, [%rd10];
	{ // callseq 120, 0
	.param .b64 param0;
	st.param.f64 	[param0], %fd31;
	.param .b64 param1;
	st.param.f64 	[param1], %fd10;
	.param .b64 retval0;
	prototype_120 : .callprototype (.param .b64 _) _ (.param .b64 _, .param .b64 _);
	call (retval0), 
	%rd2, 
	(
	param0, 
	param1
	)
	, prototype_120;
	ld.param.f64 	%fd31, [retval0];
	} // callseq 120
$L__BB41_4:
	add.s32 	%r18, %r18, %r4;
	setp.lt.u32 	%p4, %r18, %r9;
	@%p4 bra 	$L__BB41_2;
$L__BB41_5:
	shl.b32 	%r16, %r1, 3;
	mov.u32 	%r17, __smem_d;
	add.s32 	%r8, %r17, %r16;
	st.shared.f64 	[%r8], %fd31;
	bar.sync 	0;
	setp.gt.u32 	%p5, %r1, 31;
	@%p5 bra 	$L__BB41_8;
	ld.volatile.shared.f64 	%fd12, [%r8+256];
	{ // callseq 121, 0
	.param .b64 param0;
	st.param.f64 	[param0], %fd31;
	.param .b64 param1;
	st.param.f64 	[param1], %fd12;
	.param .b64 retval0;
	prototype_121 : .callprototype (.param .b64 _) _ (.param .b64 _, .param .b64 _);
	call (retval0), 
	%rd2, 
	(
	param0, 
	param1
	)
	, prototype_121;
	ld.param.f64 	%fd13, [retval0];
	} // callseq 121
	st.volatile.shared.f64 	[%r8], %fd13;
	ld.volatile.shared.f64 	%fd15, [%r8+128];
	{ // callseq 122, 0
	.param .b64 param0;
	st.param.f64 	[param0], %fd13;
	.param .b64 param1;
	st.param.f64 	[param1], %fd15;
	.param .b64 retval0;
	prototype_122 : .callprototype (.param .b64 _) _ (.param .b64 _, .param .b64 _);
	call (retval0), 
	%rd2, 
	(
	param0, 
	param1
	)
	, prototype_122;
	ld.param.f64 	%fd16, [retval0];
	} // callseq 122
	st.volatile.shared.f64 	[%r8], %fd16;
	ld.volatile.shared.f64 	%fd18, [%r8+64];
	{ // callseq 123, 0
	.param .b64 param0;
	st.param.f64 	[param0], %fd16;
	.param .b64 param1;
	st.param.f64 	[param1], %fd18;
	.param .b64 retval0;
	prototype_123 : .callprototype (.param .b64 _) _ (.param .b64 _, .param .b64 _);
	call (retval0), 
	%rd2, 
	(
	param0, 
	param1
	)
	, prototype_123;
	ld.param.f64 	%fd19, [retval0];
	} // callseq 123
	st.volatile.shared.f64 	[%r8], %fd19;
	ld.volatile.shared.f64 	%fd21, [%r8+32];
	{ // callseq 124, 0
	.param .b64 param0;
	st.param.f64 	[param0], %fd19;
	.param .b64 param1;
	st.param.f64 	[param1], %fd21;
	.param .b64 retval0;
	prototype_124 : .callprototype (.param .b64 _) _ (.param .b64 _, .param .b64 _);
	call (retval0), 
	%rd2, 
	(
	param0, 
	param1
	)
	, prototype_124;
	ld.param.f64 	%fd22, [retval0];
	} // callseq 124
	st.volatile.shared.f64 	[%r8], %fd22;
	ld.volatile.shared.f64 	%fd24, [%r8+16];
	{ // callseq 125, 0
	.param .b64 param0;
	st.param.f64 	[param0], %fd22;
	.param .b64 param1;
	st.param.f64 	[param1], %fd24;
	.param .b64 retval0;
	prototype_125 : .callprototype (.param .b64 _) _ (.param .b64 _, .param .b64 _);
	call (retval0), 
	%rd2, 
	(
	param0, 
	param1
	)
	, prototype_125;
	ld.param.f64 	%fd25, [retval0];
	} // callseq 125
	st.volatile.shared.f64 	[%r8], %fd25;
	ld.volatile.shared.f64 	%fd27, [%r8+8];
	{ // callseq 126, 0
	.param .b64 param0;
	st.param.f64 	[param0], %fd25;
	.param .b64 param1;
	st.param.f64 	[param1], %fd27;
	.param .b64 retval0;
	prototype_126 : .callprototype (.param .b64 _) _ (.param .b64 _, .param .b64 _);
	call (retval0), 
	%rd2, 
	(
	param0, 
	param1
	)
	, prototype_126;
	ld.param.f64 	%fd28, [retval0];
	} // callseq 126
	st.volatile.shared.f64 	[%r8], %fd28;
	setp.ne.s32 	%p6, %r1, 0;
	@%p6 bra 	$L__BB41_8;
	ld.shared.f64 	%fd30, [__smem_d];
	cvta.to.global.u64 	%rd11, %rd3;
	mul.wide.u32 	%rd12, %r2, 8;
	add.s64 	%rd13, %rd11, %rd12;
	st.global.f64 	[%rd13], %fd30;
$L__BB41_8:
	ret;

}
	// .globl	_Z7reduce6IdLj32ELb0EEvPT_S1_j12reduction_opi
.visible .entry _Z7reduce6IdLj32ELb0EEvPT_S1_j12reduction_opi(
	.param .u64 .ptr .align 1 _Z7reduce6IdLj32ELb0EEvPT_S1_j12reduction_opi_param_0,
	.param .u64 .ptr .align 1 _Z7reduce6IdLj32ELb0EEvPT_S1_j12reduction_opi_param_1,
	.param .u32 _Z7reduce6IdLj32ELb0EEvPT_S1_j12reduction_opi_param_2,
	.param .u32 _Z7reduce6IdLj32ELb0EEvPT_S1_j12reduction_opi_param_3,
	.param .u32 _Z7reduce6IdLj32ELb0EEvPT_S1_j12reduction_opi_param_4
)
{
	.reg .pred 	%p<7>;
	.reg .b32 	%r<19>;
	.reg .b64 	%rd<14>;
	.reg .b64 	%fd<31>;

	ld.param.u64 	%rd4, [_Z7reduce6IdLj32ELb0EEvPT_S1_j12reduction_opi_param_0];
	ld.param.u64 	%rd3, [_Z7reduce6IdLj32ELb0EEvPT_S1_j12reduction_opi_param_1];
	ld.param.u32 	%r9, [_Z7reduce6IdLj32ELb0EEvPT_S1_j12reduction_opi_param_2];
	ld.param.u32 	%r11, [_Z7reduce6IdLj32ELb0EEvPT_S1_j12reduction_opi_param_3];
	ld.param.u32 	%r10, [_Z7reduce6IdLj32ELb0EEvPT_S1_j12reduction_opi_param_4];
	cvta.to.global.u64 	%rd1, %rd4;
	mov.u32 	%r1, %tid.x;
	setp.eq.s32 	%p1, %r11, 100;
	mov.u64 	%rd5, _Z10binary_maxIdET_S0_S0_;
	mov.u64 	%rd6, _Z10binary_sumIdET_S0_S0_;
	selp.b64 	%rd2, %rd6, %rd5, %p1;
	mov.u32 	%r2, %ctaid.x;
	shl.b32 	%r12, %r2, 6;
	add.s32 	%r18, %r12, %r1;
	setp.ge.u32 	%p2, %r18, %r9;
	mov.f64 	%fd28, 0d0000000000000000;
	@%p2 bra 	$L__BB42_5;
	mov.u32 	%r13, %nctaid.x;
	shl.b32 	%r4, %r13, 6;
	mov.f64 	%fd28, 0d0000000000000000;
$L__BB42_2:
	add.s32 	%r14, %r18, %r10;
	mul.wide.u32 	%rd7, %r14, 8;
	add.s64 	%rd8, %rd1, %rd7;
	ld.global.f64 	%fd8, [%rd8];
	{ // callseq 127, 0
	.param .b64 param0;
	st.param.f64 	[param0], %fd28;
	.param .b64 param1;
	st.param.f64 	[param1], %fd8;
	.param .b64 retval0;
	prototype_127 : .callprototype (.param .b64 _) _ (.param .b64 _, .param .b64 _);
	call (retval0), 
	%rd2, 
	(
	param0, 
	param1
	)
	, prototype_127;
	ld.param.f64 	%fd28, [retval0];
	} // callseq 127
	add.s32 	%r6, %r18, 32;
	setp.ge.u32 	%p3, %r6, %r9;
	@%p3 bra 	$L__BB42_4;
	add.s32 	%r15, %r6, %r10;
	mul.wide.u32 	%rd9, %r15, 8;
	add.s64 	%rd10, %rd1, %rd9;
	ld.global.f64 	%fd10, [%rd10];
	{ // callseq 128, 0
	.param .b64 param0;
	st.param.f64 	[param0], %fd28;
	.param .b64 param1;
	st.param.f64 	[param1], %fd10;
	.param .b64 retval0;
	prototype_128 : .callprototype (.param .b64 _) _ (.param .b64 _, .param .b64 _);
	call (retval0), 
	%rd2, 
	(
	param0, 
	param1
	)
	, prototype_128;
	ld.param.f64 	%fd28, [retval0];
	} // callseq 128
$L__BB42_4:
	add.s32 	%r18, %r18, %r4;
	setp.lt.u32 	%p4, %r18, %r9;
	@%p4 bra 	$L__BB42_2;
$L__BB42_5:
	shl.b32 	%r16, %r1, 3;
	mov.u32 	%r17, __smem_d;
	add.s32 	%r8, %r17, %r16;
	st.shared.f64 	[%r8], %fd28;
	bar.sync 	0;
	setp.gt.u32 	%p5, %r1, 31;
	@%p5 bra 	$L__BB42_8;
	ld.volatile.shared.f64 	%fd12, [%r8+128];
	{ // callseq 129, 0
	.param .b64 param0;
	st.param.f64 	[param0], %fd28;
	.param .b64 param1;
	st.param.f64 	[param1], %fd12;
	.param .b64 retval0;
	prototype_129 : .callprototype (.param .b64 _) _ (.param .b64 _, .param .b64 _);
	call (retval0), 
	%rd2, 
	(
	param0, 
	param1
	)
	, prototype_129;
	ld.param.f64 	%fd13, [retval0];
	} // callseq 129
	st.volatile.shared.f64 	[%r8], %fd13;
	ld.volatile.shared.f64 	%fd15, [%r8+64];
	{ // callseq 130, 0
	.param .b64 param0;
	st.param.f64 	[param0], %fd13;
	.param .b64 param1;
	st.param.f64 	[param1], %fd15;
	.param .b64 retval0;
	prototype_130 : .callprototype (.param .b64 _) _ (.param .b64 _, .param .b64 _);
	call (retval0), 
	%rd2, 
	(
	param0, 
	param1
	)
	, prototype_130;
	ld.param.f64 	%fd16, [retval0];
	} // callseq 130
	st.volatile.shared.f64 	[%r8], %fd16;
	ld.volatile.shared.f64 	%fd18, [%r8+32];
	{ // callseq 131, 0
	.param .b64 param0;
	st.param.f64 	[param0], %fd16;
	.param .b64 param1;
	st.param.f64 	[param1], %fd18;
	.param .b64 retval0;
	prototype_131 : .callprototype (.param .b64 _) _ (.param .b64 _, .param .b64 _);
	call (retval0), 
	%rd2, 
	(
	param0, 
	param1
	)
	, prototype_131;
	ld.param.f64 	%fd19, [retval0];
	} // callseq 131
	st.volatile.shared.f64 	[%r8], %fd19;
	ld.volatile.shared.f64 	%fd21, [%r8+16];
	{ // callseq 132, 0
	.param .b64 param0;
	st.param.f64 	[param0], %fd19;
	.param .b64 param1;
	st.param.f64 	[param1], %fd21;
	.param .b64 retval0;
	prototype_132 : .callprototype (.param .b64 _) _ (.param .b64 _, .param .b64 _);
	call (retval0), 
	%rd2, 
	(
	param0, 
	param1
	)
	, prototype_132;
	ld.param.f64 	%fd22, [retval0];
	} // callseq 132
	st.volatile.shared.f64 	[%r8], %fd22;
	ld.volatile.shared.f64 	%fd24, [%r8+8];
	{ // callseq 133, 0
	.param .b64 param0;
	st.param.f64 	[param0], %fd22;
	.param .b64 param1;
	st.param.f64 	[param1], %fd24;
	.param .b64 retval0;
	prototype_133 : .callprototype (.param .b64 _) _ (.param .b64 _, .param .b64 _);
	call (retval0), 
	%rd2, 
	(
	param0, 
	param1
	)
	, prototype_133;
	ld.param.f64 	%fd25, [retval0];
	} // callseq 133
	st.volatile.shared.f64 	[%r8], %fd25;
	setp.ne.s32 	%p6, %r1, 0;
	@%p6 bra 	$L__BB42_8;
	ld.shared.f64 	%fd27, [__smem_d];
	cvta.to.global.u64 	%rd11, %rd3;
	mul.wide.u32 	%rd12, %r2, 8;
	add.s64 	%rd13, %rd11, %rd12;
	st.global.f64 	[%rd13], %fd27;
$L__BB42_8:
	ret;

}
	// .globl	_Z7reduce6IdLj16ELb0EEvPT_S1_j12reduction_opi
.visible .entry _Z7reduce6IdLj16ELb0EEvPT_S1_j12reduction_opi(
	.param .u64 .ptr .align 1 _Z7reduce6IdLj16ELb0EEvPT_S1_j12reduction_opi_param_0,
	.param .u64 .ptr .align 1 _Z7reduce6IdLj16ELb0EEvPT_S1_j12reduction_opi_param_1,
	.param .u32 _Z7reduce6IdLj16ELb0EEvPT_S1_j12reduction_opi_param_2,
	.param .u32 _Z7reduce6IdLj16ELb0EEvPT_S1_j12reduction_opi_param_3,
	.param .u32 _Z7reduce6IdLj16ELb0EEvPT_S1_j12reduction_opi_param_4
)
{
	.reg .pred 	%p<7>;
	.reg .b32 	%r<19>;
	.reg .b64 	%rd<14>;
	.reg .b64 	%fd<28>;

	ld.param.u64 	%rd4, [_Z7reduce6IdLj16ELb0EEvPT_S1_j12reduction_opi_param_0];
	ld.param.u64 	%rd3, [_Z7reduce6IdLj16ELb0EEvPT_S1_j12reduction_opi_param_1];
	ld.param.u32 	%r9, [_Z7reduce6IdLj16ELb0EEvPT_S1_j12reduction_opi_param_2];
	ld.param.u32 	%r11, [_Z7reduce6IdLj16ELb0EEvPT_S1_j12reduction_opi_param_3];
	ld.param.u32 	%r10, [_Z7reduce6IdLj16ELb0EEvPT_S1_j12reduction_opi_param_4];
	cvta.to.global.u64 	%rd1, %rd4;
	mov.u32 	%r1, %tid.x;
	setp.eq.s32 	%p1, %r11, 100;
	mov.u64 	%rd5, _Z10binary_maxIdET_S0_S0_;
	mov.u64 	%rd6, _Z10binary_sumIdET_S0_S0_;
	selp.b64 	%rd2, %rd6, %rd5, %p1;
	mov.u32 	%r2, %ctaid.x;
	shl.b32 	%r12, %r2, 5;
	add.s32 	%r18, %r12, %r1;
	setp.ge.u32 	%p2, %r18, %r9;
	mov.f64 	%fd25, 0d0000000000000000;
	@%p2 bra 	$L__BB43_5;
	mov.u32 	%r13, %nctaid.x;
	shl.b32 	%r4, %r13, 5;
	mov.f64 	%fd25, 0d0000000000000000;
$L__BB43_2:
	add.s32 	%r14, %r18, %r10;
	mul.wide.u32 	%rd7, %r14, 8;
	add.s64 	%rd8, %rd1, %rd7;
	ld.global.f64 	%fd8, [%rd8];
	{ // callseq 134, 0
	.param .b64 param0;
	st.param.f64 	[param0], %fd25;
	.param .b64 param1;
	st.param.f64 	[param1], %fd8;
	.param .b64 retval0;
	prototype_134 : .callprototype (.param .b64 _) _ (.param .b64 _, .param .b64 _);
	call (retval0), 
	%rd2, 
	(
	param0, 
	param1
	)
	, prototype_134;
	ld.param.f64 	%fd25, [retval0];
	} // callseq 134
	add.s32 	%r6, %r18, 16;
	setp.ge.u32 	%p3, %r6, %r9;
	@%p3 bra 	$L__BB43_4;
	add.s32 	%r15, %r6, %r10;
	mul.wide.u32 	%rd9, %r15, 8;
	add.s64 	%rd10, %rd1, %rd9;
	ld.global.f64 	%fd10, [%rd10];
	{ // callseq 135, 0
	.param .b64 param0;
	st.param.f64 	[param0], %fd25;
	.param .b64 param1;
	st.param.f64 	[param1], %fd10;
	.param .b64 retval0;
	prototype_135 : .callprototype (.param .b64 _) _ (.param .b64 _, .param .b64 _);
	call (retval0), 
	%rd2, 
	(
	param0, 
	param1
	)
	, prototype_135;
	ld.param.f64 	%fd25, [retval0];
	} // callseq 135
$L__BB43_4:
	add.s32 	%r18, %r18, %r4;
	setp.lt.u32 	%p4, %r18, %r9;
	@%p4 bra 	$L__BB43_2;
$L__BB43_5:
	shl.b32 	%r16, %r1, 3;
	mov.u32 	%r17, __smem_d;
	add.s32 	%r8, %r17, %r16;
	st.shared.f64 	[%r8], %fd25;
	bar.sync 	0;
	setp.gt.u32 	%p5, %r1, 31;
	@%p5 bra 	$L__BB43_8;
	ld.volatile.shared.f64 	%fd12, [%r8+64];
	{ // callseq 136, 0
	.param .b64 param0;
	st.param.f64 	[param0], %fd25;
	.param .b64 param1;
	st.param.f64 	[param1], %fd12;
	.param .b64 retval0;
	prototype_136 : .callprototype (.param .b64 _) _ (.param .b64 _, .param .b64 _);
	call (retval0), 
	%rd2, 
	(
	param0, 
	param1
	)
	, prototype_136;
	ld.param.f64 	%fd13, [retval0];
	} // callseq 136
	st.volatile.shared.f64 	[%r8], %fd13;
	ld.volatile.shared.f64 	%fd15, [%r8+32];
	{ // callseq 137, 0
	.param .b64 param0;
	st.param.f64 	[param0], %fd13;
	.param .b64 param1;
	st.param.f64 	[param1], %fd15;
	.param .b64 retval0;
	prototype_137 : .callprototype (.param .b64 _) _ (.param .b64 _, .param .b64 _);
	call (retval0), 
	%rd2, 
	(
	param0, 
	param1
	)
	, prototype_137;
	ld.param.f64 	%fd16, [retval0];
	} // callseq 137
	st.volatile.shared.f64 	[%r8], %fd16;
	ld.volatile.shared.f64 	%fd18, [%r8+16];
	{ // callseq 138, 0
	.param .b64 param0;
	st.param.f64 	[param0], %fd16;
	.param .b64 param1;
	st.param.f64 	[param1], %fd18;
	.param .b64 retval0;
	prototype_138 : .callprototype (.param .b64 _) _ (.param .b64 _, .param .b64 _);
	call (retval0), 
	%rd2, 
	(
	param0, 
	param1
	)
	, prototype_138;
	ld.param.f64 	%fd19, [retval0];
	} // callseq 138
	st.volatile.shared.f64 	[%r8], %fd19;
	ld.volatile.shared.f64 	%fd21, [%r8+8];
	{ // callseq 139, 0
	.param .b64 param0;
	st.param.f64 	[param0], %fd19;
	.param .b64 param1;
	st.param.f64 	[param1], %fd21;
	.param .b64 retval0;
	prototype_139 : .callprototype (.param .b64 _) _ (.param .b64 _, .param .b64 _);
	call (retval0), 
	%rd2, 
	(
	param0, 
	param1
	)
	, prototype_139;
	ld.param.f64 	%fd22, [retval0];
	} // callseq 139
	st.volatile.shared.f64 	[%r8], %fd22;
	setp.ne.s32 	%p6, %r1, 0;
	@%p6 bra 	$L__BB43_8;
	ld.shared.f64 	%fd24, [__smem_d];
	cvta.to.global.u64 	%rd11, %rd3;
	mul.wide.u32 	%rd12, %r2, 8;
	add.s64 	%rd13, %rd11, %rd12;
	st.global.f64 	[%rd13], %fd24;
$L__BB43_8:
	ret;

}
	// .globl	_Z7reduce6IdLj8ELb0EEvPT_S1_j12reduction_opi
.visible .entry _Z7reduce6IdLj8ELb0EEvPT_S1_j12reduction_opi(
	.param .u64 .ptr .align 1 _Z7reduce6IdLj8ELb0EEvPT_S1_j12reduction_opi_param_0,
	.param .u64 .ptr .align 1 _Z7reduce6IdLj8ELb0EEvPT_S1_j12reduction_opi_param_1,
	.param .u32 _Z7reduce6IdLj8ELb0EEvPT_S1_j12reduction_opi_param_2,
	.param .u32 _Z7reduce6IdLj8ELb0EEvPT_S1_j12reduction_opi_param_3,
	.param .u32 _Z7reduce6IdLj8ELb0EEvPT_S1_j12reduction_opi_param_4
)
{
	.reg .pred 	%p<7>;
	.reg .b32 	%r<19>;
	.reg .b64 	%rd<14>;
	.reg .b64 	%fd<25>;

	ld.param.u64 	%rd4, [_Z7reduce6IdLj8ELb0EEvPT_S1_j12reduction_opi_param_0];
	ld.param.u64 	%rd3, [_Z7reduce6IdLj8ELb0EEvPT_S1_j12reduction_opi_param_1];
	ld.param.u32 	%r9, [_Z7reduce6IdLj8ELb0EEvPT_S1_j12reduction_opi_param_2];
	ld.param.u32 	%r11, [_Z7reduce6IdLj8ELb0EEvPT_S1_j12reduction_opi_param_3];
	ld.param.u32 	%r10, [_Z7reduce6IdLj8ELb0EEvPT_S1_j12reduction_opi_param_4];
	cvta.to.global.u64 	%rd1, %rd4;
	mov.u32 	%r1, %tid.x;
	setp.eq.s32 	%p1, %r11, 100;
	mov.u64 	%rd5, _Z10binary_maxIdET_S0_S0_;
	mov.u64 	%rd6, _Z10binary_sumIdET_S0_S0_;
	selp.b64 	%rd2, %rd6, %rd5, %p1;
	mov.u32 	%r2, %ctaid.x;
	shl.b32 	%r12, %r2, 4;
	add.s32 	%r18, %r12, %r1;
	setp.ge.u32 	%p2, %r18, %r9;
	mov.f64 	%fd22, 0d0000000000000000;
	@%p2 bra 	$L__BB44_5;
	mov.u32 	%r13, %nctaid.x;
	shl.b32 	%r4, %r13, 4;
	mov.f64 	%fd22, 0d0000000000000000;
$L__BB44_2:
	add.s32 	%r14, %r18, %r10;
	mul.wide.u32 	%rd7, %r14, 8;
	add.s64 	%rd8, %rd1, %rd7;
	ld.global.f64 	%fd8, [%rd8];
	{ // callseq 140, 0
	.param .b64 param0;
	st.param.f64 	[param0], %fd22;
	.param .b64 param1;
	st.param.f64 	[param1], %fd8;
	.param .b64 retval0;
	prototype_140 : .callprototype (.param .b64 _) _ (.param .b64 _, .param .b64 _);
	call (retval0), 
	%rd2, 
	(
	param0, 
	param1
	)
	, prototype_140;
	ld.param.f64 	%fd22, [retval0];
	} // callseq 140
	add.s32 	%r6, %r18, 8;
	setp.ge.u32 	%p3, %r6, %r9;
	@%p3 bra 	$L__BB44_4;
	add.s32 	%r15, %r6, %r10;
	mul.wide.u32 	%rd9, %r15, 8;
	add.s64 	%rd10, %rd1, %rd9;
	ld.global.f64 	%fd10, [%rd10];
	{ // callseq 141, 0
	.param .b64 param0;
	st.param.f64 	[param0], %fd22;
	.param .b64 param1;
	st.param.f64 	[param1], %fd10;
	.param .b64 retval0;
	prototype_141 : .callprototype (.param .b64 _) _ (.param .b64 _, .param .b64 _);
	call (retval0), 
	%rd2, 
	(
	param0, 
	param1
	)
	, prototype_141;
	ld.param.f64 	%fd22, [retval0];
	} // callseq 141
$L__BB44_4:
	add.s32 	%r18, %r18, %r4;
	setp.lt.u32 	%p4, %r18, %r9;
	@%p4 bra 	$L__BB44_2;
$L__BB44_5:
	shl.b32 	%r16, %r1, 3;
	mov.u32 	%r17, __smem_d;
	add.s32 	%r8, %r17, %r16;
	st.shared.f64 	[%r8], %fd22;
	bar.sync 	0;
	setp.gt.u32 	%p5, %r1, 31;
	@%p5 bra 	$L__BB44_8;
	ld.volatile.shared.f64 	%fd12, [%r8+32];
	{ // callseq 142, 0
	.param .b64 param0;
	st.param.f64 	[param0], %fd22;
	.param .b64 param1;
	st.param.f64 	[param1], %fd12;
	.param .b64 retval0;
	prototype_142 : .callprototype (.param .b64 _) _ (.param .b64 _, .param .b64 _);
	call (retval0), 
	%rd2, 
	(
	param0, 
	param1
	)
	, prototype_142;
	ld.param.f64 	%fd13, [retval0];
	} // callseq 142
	st.volatile.shared.f64 	[%r8], %fd13;
	ld.volatile.shared.f64 	%fd15, [%r8+16];
	{ // callseq 143, 0
	.param .b64 param0;
	st.param.f64 	[param0], %fd13;
	.param .b64 param1;
	st.param.f64 	[param1], %fd15;
	.param .b64 retval0;
	prototype_143 : .callprototype (.param .b64 _) _ (.param .b64 _, .param .b64 _);
	call (retval0), 
	%rd2, 
	(
	param0, 
	param1
	)
	, prototype_143;
	ld.param.f64 	%fd16, [retval0];
	} // callseq 143
	st.volatile.shared.f64 	[%r8], %fd16;
	ld.volatile.shared.f64 	%fd18, [%r8+8];
	{ // callseq 144, 0
	.param .b64 param0;
	st.param.f64 	[param0], %fd16;
	.param .b64 param1;
	st.param.f64 	[param1], %fd18;
	.param .b64 retval0;
	prototype_144 : .callprototype (.param .b64 _) _ (.param .b64 _, .param .b64 _);
	call (retval0), 
	%rd2, 
	(
	param0, 
	param1
	)
	, prototype_144;
	ld.param.f64 	%fd19, [retval0];
	} // callseq 144
	st.volatile.shared.f64 	[%r8], %fd19;
	setp.ne.s32 	%p6, %r1, 0;
	@%p6 bra 	$L__BB44_8;
	ld.shared.f64 	%fd21, [__smem_d];
	cvta.to.global.u64 	%rd11, %rd3;
	mul.wide.u32 	%rd12, %r2, 8;
	add.s64 	%rd13, %rd11, %rd12;
	st.global.f64 	[%rd13], %fd21;
$L__BB44_8:
	ret;

}
	// .globl	_Z7reduce6IdLj4ELb0EEvPT_S1_j12reduction_opi
.visible .entry _Z7reduce6IdLj4ELb0EEvPT_S1_j12reduction_opi(
	.param .u64 .ptr .align 1 _Z7reduce6IdLj4ELb0EEvPT_S1_j12reduction_opi_param_0,
	.param .u64 .ptr .align 1 _Z7reduce6IdLj4ELb0EEvPT_S1_j12reduction_opi_param_1,
	.param .u32 _Z7reduce6IdLj4ELb0EEvPT_S1_j12reduction_opi_param_2,
	.param .u32 _Z7reduce6IdLj4ELb0EEvPT_S1_j12reduction_opi_param_3,
	.param .u32 _Z7reduce6IdLj4ELb0EEvPT_S1_j12reduction_opi_param_4
)
{
	.reg .pred 	%p<7>;
	.reg .b32 	%r<19>;
	.reg .b64 	%rd<14>;
	.reg .b64 	%fd<22>;

	ld.param.u64 	%rd4, [_Z7reduce6IdLj4ELb0EEvPT_S1_j12reduction_opi_param_0];
	ld.param.u64 	%rd3, [_Z7reduce6IdLj4ELb0EEvPT_S1_j12reduction_opi_param_1];
	ld.param.u32 	%r9, [_Z7reduce6IdLj4ELb0EEvPT_S1_j12reduction_opi_param_2];
	ld.param.u32 	%r11, [_Z7reduce6IdLj4ELb0EEvPT_S1_j12reduction_opi_param_3];
	ld.param.u32 	%r10, [_Z7reduce6IdLj4ELb0EEvPT_S1_j12reduction_opi_param_4];
	cvta.to.global.u64 	%rd1, %rd4;
	mov.u32 	%r1, %tid.x;
	setp.eq.s32 	%p1, %r11, 100;
	mov.u64 	%rd5, _Z10binary_maxIdET_S0_S0_;
	mov.u64 	%rd6, _Z10binary_sumIdET_S0_S0_;
	selp.b64 	%rd2, %rd6, %rd5, %p1;
	mov.u32 	%r2, %ctaid.x;
	shl.b32 	%r12, %r2, 3;
	add.s32 	%r18, %r12, %r1;
	setp.ge.u32 	%p2, %r18, %r9;
	mov.f64 	%fd19, 0d0000000000000000;
	@%p2 bra 	$L__BB45_5;
	mov.u32 	%r13, %nctaid.x;
	shl.b32 	%r4, %r13, 3;
	mov.f64 	%fd19, 0d0000000000000000;
$L__BB45_2:
	add.s32 	%r14, %r18, %r10;
	mul.wide.u32 	%rd7, %r14, 8;
	add.s64 	%rd8, %rd1, %rd7;
	ld.global.f64 	%fd8, [%rd8];
	{ // callseq 145, 0
	.param .b64 param0;
	st.param.f64 	[param0], %fd19;
	.param .b64 param1;
	st.param.f64 	[param1], %fd8;
	.param .b64 retval0;
	prototype_145 : .callprototype (.param .b64 _) _ (.param .b64 _, .param .b64 _);
	call (retval0), 
	%rd2, 
	(
	param0, 
	param1
	)
	, prototype_145;
	ld.param.f64 	%fd19, [retval0];
	} // callseq 145
	add.s32 	%r6, %r18, 4;
	setp.ge.u32 	%p3, %r6, %r9;
	@%p3 bra 	$L__BB45_4;
	add.s32 	%r15, %r6, %r10;
	mul.wide.u32 	%rd9, %r15, 8;
	add.s64 	%rd10, %rd1, %rd9;
	ld.global.f64 	%fd10, [%rd10];
	{ // callseq 146, 0
	.param .b64 param0;
	st.param.f64 	[param0], %fd19;
	.param .b64 param1;
	st.param.f64 	[param1], %fd10;
	.param .b64 retval0;
	prototype_146 : .callprototype (.param .b64 _) _ (.param .b64 _, .param .b64 _);
	call (retval0), 
	%rd2, 
	(
	param0, 
	param1
	)
	, prototype_146;
	ld.param.f64 	%fd19, [retval0];
	} // callseq 146
$L__BB45_4:
	add.s32 	%r18, %r18, %r4;
	setp.lt.u32 	%p4, %r18, %r9;
	@%p4 bra 	$L__BB45_2;
$L__BB45_5:
	shl.b32 	%r16, %r1, 3;
	mov.u32 	%r17, __smem_d;
	add.s32 	%r8, %r17, %r16;
	st.shared.f64 	[%r8], %fd19;
	bar.sync 	0;
	setp.gt.u32 	%p5, %r1, 31;
	@%p5 bra 	$L__BB45_8;
	ld.volatile.shared.f64 	%fd12, [%r8+16];
	{ // callseq 147, 0
	.param .b64 param0;
	st.param.f64 	[param0], %fd19;
	.param .b64 param1;
	st.param.f64 	[param1], %fd12;
	.param .b64 retval0;
	prototype_147 : .callprototype (.param .b64 _) _ (.param .b64 _, .param .b64 _);
	call (retval0), 
	%rd2, 
	(
	param0, 
	param1
	)
	, prototype_147;
	ld.param.f64 	%fd13, [retval0];
	} // callseq 147
	st.volatile.shared.f64 	[%r8], %fd13;
	ld.volatile.shared.f64 	%fd15, [%r8+8];
	{ // callseq 148, 0
	.param .b64 param0;
	st.param.f64 	[param0], %fd13;
	.param .b64 param1;
	st.param.f64 	[param1], %fd15;
	.param .b64 retval0;
	prototype_148 : .callprototype (.param .b64 _) _ (.param .b64 _, .param .b64 _);
	call (retval0), 
	%rd2, 
	(
	param0, 
	param1
	)
	, prototype_148;
	ld.param.f64 	%fd16, [retval0];
	} // callseq 148
	st.volatile.shared.f64 	[%r8], %fd16;
	setp.ne.s32 	%p6, %r1, 0;
	@%p6 bra 	$L__BB45_8;
	ld.shared.f64 	%fd18, [__smem_d];
	cvta.to.global.u64 	%rd11, %rd3;
	mul.wide.u32 	%rd12, %r2, 8;
	add.s64 	%rd13, %rd11, %rd12;
	st.global.f64 	[%rd13], %fd18;
$L__BB45_8:
	ret;

}
	// .globl	_Z7reduce6IdLj2ELb0EEvPT_S1_j12reduction_opi
.visible .entry _Z7reduce6IdLj2ELb0EEvPT_S1_j12reduction_opi(
	.param .u64 .ptr .align 1 _Z7reduce6IdLj2ELb0EEvPT_S1_j12reduction_opi_param_0,
	.param .u64 .ptr .align 1 _Z7reduce6IdLj2ELb0EEvPT_S1_j12reduction_opi_param_1,
	.param .u32 _Z7reduce6IdLj2ELb0EEvPT_S1_j12reduction_opi_param_2,
	.param .u32 _Z7reduce6IdLj2ELb0EEvPT_S1_j12reduction_opi_param_3,
	.param .u32 _Z7reduce6IdLj2ELb0EEvPT_S1_j12reduction_opi_param_4
)
{
	.reg .pred 	%p<7>;
	.reg .b32 	%r<19>;
	.reg .b64 	%rd<14>;
	.reg .b64 	%fd<19>;

	ld.param.u64 	%rd4, [_Z7reduce6IdLj2ELb0EEvPT_S1_j12reduction_opi_param_0];
	ld.param.u64 	%rd3, [_Z7reduce6IdLj2ELb0EEvPT_S1_j12reduction_opi_param_1];
	ld.param.u32 	%r9, [_Z7reduce6IdLj2ELb0EEvPT_S1_j12reduction_opi_param_2];
	ld.param.u32 	%r11, [_Z7reduce6IdLj2ELb0EEvPT_S1_j12reduction_opi_param_3];
	ld.param.u32 	%r10, [_Z7reduce6IdLj2ELb0EEvPT_S1_j12reduction_opi_param_4];
	cvta.to.global.u64 	%rd1, %rd4;
	mov.u32 	%r1, %tid.x;
	setp.eq.s32 	%p1, %r11, 100;
	mov.u64 	%rd5, _Z10binary_maxIdET_S0_S0_;
	mov.u64 	%rd6, _Z10binary_sumIdET_S0_S0_;
	selp.b64 	%rd2, %rd6, %rd5, %p1;
	mov.u32 	%r2, %ctaid.x;
	shl.b32 	%r12, %r2, 2;
	add.s32 	%r18, %r12, %r1;
	setp.ge.u32 	%p2, %r18, %r9;
	mov.f64 	%fd16, 0d0000000000000000;
	@%p2 bra 	$L__BB46_5;
	mov.u32 	%r13, %nctaid.x;
	shl.b32 	%r4, %r13, 2;
	mov.f64 	%fd16, 0d0000000000000000;
$L__BB46_2:
	add.s32 	%r14, %r18, %r10;
	mul.wide.u32 	%rd7, %r14, 8;
	add.s64 	%rd8, %rd1, %rd7;
	ld.global.f64 	%fd8, [%rd8];
	{ // callseq 149, 0
	.param .b64 param0;
	st.param.f64 	[param0], %fd16;
	.param .b64 param1;
	st.param.f64 	[param1], %fd8;
	.param .b64 retval0;
	prototype_149 : .callprototype (.param .b64 _) _ (.param .b64 _, .param .b64 _);
	call (retval0), 
	%rd2, 
	(
	param0, 
	param1
	)
	, prototype_149;
	ld.param.f64 	%fd16, [retval0];
	} // callseq 149
	add.s32 	%r6, %r18, 2;
	setp.ge.u32 	%p3, %r6, %r9;
	@%p3 bra 	$L__BB46_4;
	add.s32 	%r15, %r6, %r10;
	mul.wide.u32 	%rd9, %r15, 8;
	add.s64 	%rd10, %rd1, %rd9;
	ld.global.f64 	%fd10, [%rd10];
	{ // callseq 150, 0
	.param .b64 param0;
	st.param.f64 	[param0], %fd16;
	.param .b64 param1;
	st.param.f64 	[param1], %fd10;
	.param .b64 retval0;
	prototype_150 : .callprototype (.param .b64 _) _ (.param .b64 _, .param .b64 _);
	call (retval0), 
	%rd2, 
	(
	param0, 
	param1
	)
	, prototype_150;
	ld.param.f64 	%fd16, [retval0];
	} // callseq 150
$L__BB46_4:
	add.s32 	%r18, %r18, %r4;
	setp.lt.u32 	%p4, %r18, %r9;
	@%p4 bra 	$L__BB46_2;
$L__BB46_5:
	shl.b32 	%r16, %r1, 3;
	mov.u32 	%r17, __smem_d;
	add.s32 	%r8, %r17, %r16;
	st.shared.f64 	[%r8], %fd16;
	bar.sync 	0;
	setp.gt.u32 	%p5, %r1, 31;
	@%p5 bra 	$L__BB46_8;
	ld.volatile.shared.f64 	%fd12, [%r8+8];
	{ // callseq 151, 0
	.param .b64 param0;
	st.param.f64 	[param0], %fd16;
	.param .b64 param1;
	st.param.f64 	[param1], %fd12;
	.param .b64 retval0;
	prototype_151 : .callprototype (.param .b64 _) _ (.param .b64 _, .param .b64 _);
	call (retval0), 
	%rd2, 
	(
	param0, 
	param1
	)
	, prototype_151;
	ld.param.f64 	%fd13, [retval0];
	} // callseq 151
	st.volatile.shared.f64 	[%r8], %fd13;
	setp.ne.s32 	%p6, %r1, 0;
	@%p6 bra 	$L__BB46_8;
	ld.shared.f64 	%fd15, [__smem_d];
	cvta.to.global.u64 	%rd11, %rd3;
	mul.wide.u32 	%rd12, %r2, 8;
	add.s64 	%rd13, %rd11, %rd12;
	st.global.f64 	[%rd13], %fd15;
$L__BB46_8:
	ret;

}
	// .globl	_Z7reduce6IdLj1ELb0EEvPT_S1_j12reduction_opi
.visible .entry _Z7reduce6IdLj1ELb0EEvPT_S1_j12reduction_opi(
	.param .u64 .ptr .align 1 _Z7reduce6IdLj1ELb0EEvPT_S1_j12reduction_opi_param_0,
	.param .u64 .ptr .align 1 _Z7reduce6IdLj1ELb0EEvPT_S1_j12reduction_opi_param_1,
	.param .u32 _Z7reduce6IdLj1ELb0EEvPT_S1_j12reduction_opi_param_2,
	.param .u32 _Z7reduce6IdLj1ELb0EEvPT_S1_j12reduction_opi_param_3,
	.param .u32 _Z7reduce6IdLj1ELb0EEvPT_S1_j12reduction_opi_param_4
)
{
	.reg .pred 	%p<6>;
	.reg .b32 	%r<19>;
	.reg .b64 	%rd<14>;
	.reg .b64 	%fd<16>;

	ld.param.u64 	%rd4, [_Z7reduce6IdLj1ELb0EEvPT_S1_j12reduction_opi_param_0];
	ld.param.u64 	%rd3, [_Z7reduce6IdLj1ELb0EEvPT_S1_j12reduction_opi_param_1];
	ld.param.u32 	%r8, [_Z7reduce6IdLj1ELb0EEvPT_S1_j12reduction_opi_param_2];
	ld.param.u32 	%r10, [_Z7reduce6IdLj1ELb0EEvPT_S1_j12reduction_opi_param_3];
	ld.param.u32 	%r9, [_Z7reduce6IdLj1ELb0EEvPT_S1_j12reduction_opi_param_4];
	cvta.to.global.u64 	%rd1, %rd4;
	mov.u32 	%r1, %tid.x;
	setp.eq.s32 	%p1, %r10, 100;
	mov.u64 	%rd5, _Z10binary_maxIdET_S0_S0_;
	mov.u64 	%rd6, _Z10binary_sumIdET_S0_S0_;
	selp.b64 	%rd2, %rd6, %rd5, %p1;
	mov.u32 	%r2, %ctaid.x;
	shl.b32 	%r11, %r2, 1;
	add.s32 	%r18, %r11, %r1;
	setp.ge.u32 	%p2, %r18, %r8;
	mov.f64 	%fd13, 0d0000000000000000;
	@%p2 bra 	$L__BB47_5;
	mov.u32 	%r12, %nctaid.x;
	shl.b32 	%r4, %r12, 1;
	mov.f64 	%fd13, 0d0000000000000000;
$L__BB47_2:
	add.s32 	%r13, %r18, %r9;
	mul.wide.u32 	%rd7, %r13, 8;
	add.s64 	%rd8, %rd1, %rd7;
	ld.global.f64 	%fd8, [%rd8];
	{ // callseq 152, 0
	.param .b64 param0;
	st.param.f64 	[param0], %fd13;
	.param .b64 param1;
	st.param.f64 	[param1], %fd8;
	.param .b64 retval0;
	prototype_152 : .callprototype (.param .b64 _) _ (.param .b64 _, .param .b64 _);
	call (retval0), 
	%rd2, 
	(
	param0, 
	param1
	)
	, prototype_152;
	ld.param.f64 	%fd13, [retval0];
	} // callseq 152
	add.s32 	%r6, %r18, 1;
	setp.ge.u32 	%p3, %r6, %r8;
	@%p3 bra 	$L__BB47_4;
	add.s32 	%r14, %r6, %r9;
	mul.wide.u32 	%rd9, %r14, 8;
	add.s64 	%rd10, %rd1, %rd9;
	ld.global.f64 	%fd10, [%rd10];
	{ // callseq 153, 0
	.param .b64 param0;
	st.param.f64 	[param0], %fd13;
	.param .b64 param1;
	st.param.f64 	[param1], %fd10;
	.param .b64 retval0;
	prototype_153 : .callprototype (.param .b64 _) _ (.param .b64 _, .param .b64 _);
	call (retval0), 
	%rd2, 
	(
	param0, 
	param1
	)
	, prototype_153;
	ld.param.f64 	%fd13, [retval0];
	} // callseq 153
$L__BB47_4:
	add.s32 	%r18, %r18, %r4;
	setp.lt.u32 	%p4, %r18, %r8;
	@%p4 bra 	$L__BB47_2;
$L__BB47_5:
	shl.b32 	%r15, %r1, 3;
	mov.u32 	%r16, __smem_d;
	add.s32 	%r17, %r16, %r15;
	st.shared.f64 	[%r17], %fd13;
	bar.sync 	0;
	setp.ne.s32 	%p5, %r1, 0;
	@%p5 bra 	$L__BB47_7;
	ld.shared.f64 	%fd12, [__smem_d];
	cvta.to.global.u64 	%rd11, %rd3;
	mul.wide.u32 	%rd12, %r2, 8;
	add.s64 	%rd13, %rd11, %rd12;
	st.global.f64 	[%rd13], %fd12;
$L__BB47_7:
	ret;

}


// ===== COMPILED SASS (sm_100) =====

	.target	sm_100

	.elftype	@"ET_EXEC"


//--------------------- .note.nv.tkinfo           --------------------------
	.section	.note.nv.tkinfo,"",@"SHT_NOTE"
	.sectionflags	@"SHF_NOTE_NV_TKINFO"
	.tkinfo
        /*0018*/ 	.word	0x00000002
        /*0030*/ 	.string	""
        /*0030*/ 	.string	"ptxas"
        /*0030*/ 	.string	"Cuda compilation tools, release 13.0, V13.0.88"
        /*0030*/ 	.string	"Build cuda_13.0.r13.0/compiler.36424714_0"
        /*0030*/ 	.string	"-arch sm_100 -m 64 "



//--------------------- .note.nv.cuinfo           --------------------------
	.section	.note.nv.cuinfo,"",@"SHT_NOTE"
	.sectionflags	@"SHF_NOTE_NV_CUINFO"
        /*0018*/ 	.short	0x0002
        /*001a*/ 	.short	0x0064
        /*001c*/ 	.short	0x0082
	.zero		2


//--------------------- .nv.info                  --------------------------
	.section	.nv.info,"",@"SHT_CUDA_INFO"
	.align	4


	//----- nvinfo : EIATTR_REGCOUNT
	.align		4
        /*0000*/ 	.byte	0x04, 0x2f
        /*0002*/ 	.short	(.L_1 - .L_0)
	.align		4
.L_0:
        /*0004*/ 	.word	index@(_Z7reduce4IdLj32EEvPT_S1_j)
        /*0008*/ 	.word	0x00000010


	//----- nvinfo : EIATTR_FRAME_SIZE
	.align		4
.L_1:
        /*000c*/ 	.byte	0x04, 0x11
        /*000e*/ 	.short	(.L_3 - .L_2)
	.align		4
.L_2:
        /*0010*/ 	.word	index@(_Z7reduce4IdLj32EEvPT_S1_j)
        /*0014*/ 	.word	0x00000000


	//----- nvinfo : EIATTR_REGCOUNT
	.align		4
.L_3:
        /*0018*/ 	.byte	0x04, 0x2f
        /*001a*/ 	.short	(.L_5 - .L_4)
	.align		4
.L_4:
        /*001c*/ 	.word	index@(_Z7reduce0IdEvPT_S1_j)
        /*0020*/ 	.word	0x0000000d


	//----- nvinfo : EIATTR_FRAME_SIZE
	.align		4
.L_5:
        /*0024*/ 	.byte	0x04, 0x11
        /*0026*/ 	.short	(.L_7 - .L_6)
	.align		4
.L_6:
        /*0028*/ 	.word	index@(_Z7reduce0IdEvPT_S1_j)
        /*002c*/ 	.word	0x00000000


	//----- nvinfo : EIATTR_REGCOUNT
	.align		4
.L_7:
        /*0030*/ 	.byte	0x04, 0x2f
        /*0032*/ 	.short	(.L_9 - .L_8)
	.align		4
.L_8:
        /*0034*/ 	.word	index@(_Z7reduce5IdLj128EEvPT_S1_j)
        /*0038*/ 	.word	0x00000010


	//----- nvinfo : EIATTR_FRAME_SIZE
	.align		4
.L_9:
        /*003c*/ 	.byte	0x04, 0x11
        /*003e*/ 	.short	(.L_11 - .L_10)
	.align		4
.L_10:
        /*0040*/ 	.word	index@(_Z7reduce5IdLj128EEvPT_S1_j)
        /*0044*/ 	.word	0x00000000


	//----- nvinfo : EIATTR_REGCOUNT
	.align		4
.L_11:
        /*0048*/ 	.byte	0x04, 0x2f
        /*004a*/ 	.short	(.L_13 - .L_12)
	.align		4
.L_12:
        /*004c*/ 	.word	index@(_Z7reduce4IdLj2EEvPT_S1_j)
        /*0050*/ 	.word	0x0000000e


	//----- nvinfo : EIATTR_FRAME_SIZE
	.align		4
.L_13:
        /*0054*/ 	.byte	0x04, 0x11
        /*0056*/ 	.short	(.L_15 - .L_14)
	.align		4
.L_14:
        /*0058*/ 	.word	index@(_Z7reduce4IdLj2EEvPT_S1_j)
        /*005c*/ 	.word	0x00000000


	//----- nvinfo : EIATTR_REGCOUNT
	.align		4
.L_15:
        /*0060*/ 	.byte	0x04, 0x2f
        /*0062*/ 	.short	(.L_17 - .L_16)
	.align		4
.L_16:
        /*0064*/ 	.word	index@(_Z7reduce4IdLj512EEvPT_S1_j)
        /*0068*/ 	.word	0x00000010


	//----- nvinfo : EIATTR_FRAME_SIZE
	.align		4
.L_17:
        /*006c*/ 	.byte	0x04, 0x11
        /*006e*/ 	.short	(.L_19 - .L_18)
	.align		4
.L_18:
        /*0070*/ 	.word	index@(_Z7reduce4IdLj512EEvPT_S1_j)
        /*0074*/ 	.word	0x00000000


	//----- nvinfo : EIATTR_REGCOUNT
	.align		4
.L_19:
        /*0078*/ 	.byte	0x04, 0x2f
        /*007a*/ 	.short	(.L_21 - .L_20)
	.align		4
.L_20:
        /*007c*/ 	.word	index@(_Z7reduce5IdLj8EEvPT_S1_j)
        /*0080*/ 	.word	0x0000000e


	//----- nvinfo : EIATTR_FRAME_SIZE
	.align		4
.L_21:
        /*0084*/ 	.byte	0x04, 0x11
        /*0086*/ 	.short	(.L_23 - .L_22)
	.align		4
.L_22:
        /*0088*/ 	.word	index@(_Z7reduce5IdLj8EEvPT_S1_j)
        /*008c*/ 	.word	0x00000000


	//----- nvinfo : EIATTR_REGCOUNT
	.align		4
.L_23:
        /*0090*/ 	.byte	0x04, 0x2f
        /*0092*/ 	.short	(.L_25 - .L_24)
	.align		4
.L_24:
        /*0094*/ 	.word	index@(_Z7reduce4IdLj8EEvPT_S1_j)
        /*0098*/ 	.word	0x0000000e


	//----- nvinfo : EIATTR_FRAME_SIZE
	.align		4
.L_25:
        /*009c*/ 	.byte	0x04, 0x11
        /*009e*/ 	.short	(.L_27 - .L_26)
	.align		4
.L_26:
        /*00a0*/ 	.word	index@(_Z7reduce4IdLj8EEvPT_S1_j)
        /*00a4*/ 	.word	0x00000000


	//----- nvinfo : EIATTR_REGCOUNT
	.align		4
.L_27:
        /*00a8*/ 	.byte	0x04, 0x2f
        /*00aa*/ 	.short	(.L_29 - .L_28)
	.align		4
.L_28:
        /*00ac*/ 	.word	index@(_Z7reduce2IdEvPT_S1_j)
        /*00b0*/ 	.word	0x0000000d


	//----- nvinfo : EIATTR_FRAME_SIZE
	.align		4
.L_29:
        /*00b4*/ 	.byte	0x04, 0x11
        /*00b6*/ 	.short	(.L_31 - .L_30)
	.align		4
.L_30:
        /*00b8*/ 	.word	index@(_Z7reduce2IdEvPT_S1_j)
        /*00bc*/ 	.word	0x00000000


	//----- nvinfo : EIATTR_REGCOUNT
	.align		4
.L_31:
        /*00c0*/ 	.byte	0x04, 0x2f
        /*00c2*/ 	.short	(.L_33 - .L_32)
	.align		4
.L_32:
        /*00c4*/ 	.word	index@(_Z7reduce5IdLj32EEvPT_S1_j)
        /*00c8*/ 	.word	0x00000012


	//----- nvinfo : EIATTR_FRAME_SIZE
	.align		4
.L_33:
        /*00cc*/ 	.byte	0x04, 0x11
        /*00ce*/ 	.short	(.L_35 - .L_34)
	.align		4
.L_34:
        /*00d0*/ 	.word	index@(_Z7reduce5IdLj32EEvPT_S1_j)
        /*00d4*/ 	.word	0x00000000


	//----- nvinfo : EIATTR_REGCOUNT
	.align		4
.L_35:
        /*00d8*/ 	.byte	0x04, 0x2f
        /*00da*/ 	.short	(.L_37 - .L_36)
	.align		4
.L_36:
        /*00dc*/ 	.word	index@(_Z7reduce4IdLj128EEvPT_S1_j)
        /*00e0*/ 	.word	0x00000010


	//----- nvinfo : EIATTR_FRAME_SIZE
	.align		4
.L_37:
        /*00e4*/ 	.byte	0x04, 0x11
        /*00e6*/ 	.short	(.L_39 - .L_38)
	.align		4
.L_38:
        /*00e8*/ 	.word	index@(_Z7reduce4IdLj128EEvPT_S1_j)
        /*00ec*/ 	.word	0x00000000


	//----- nvinfo : EIATTR_REGCOUNT
	.align		4
.L_39:
        /*00f0*/ 	.byte	0x04, 0x2f
        /*00f2*/ 	.short	(.L_41 - .L_40)
	.align		4
.L_40:
        /*00f4*/ 	.word	index@(_Z7reduce5IdLj2EEvPT_S1_j)
        /*00f8*/ 	.word	0x0000000e


	//----- nvinfo : EIATTR_FRAME_SIZE
	.align		4
.L_41:
        /*00fc*/ 	.byte	0x04, 0x11
        /*00fe*/ 	.short	(.L_43 - .L_42)
	.align		4
.L_42:
        /*0100*/ 	.word	index@(_Z7reduce5IdLj2EEvPT_S1_j)
        /*0104*/ 	.word	0x00000000


	//----- nvinfo : EIATTR_REGCOUNT
	.align		4
.L_43:
        /*0108*/ 	.byte	0x04, 0x2f
        /*010a*/ 	.short	(.L_45 - .L_44)
	.align		4
.L_44:
        /*010c*/ 	.word	index@(_Z7reduce5IdLj512EEvPT_S1_j)
        /*0110*/ 	.word	0x00000010


	//----- nvinfo : EIATTR_FRAME_SIZE
	.align		4
.L_45:
        /*0114*/ 	.byte	0x04, 0x11
        /*0116*/ 	.short	(.L_47 - .L_46)
	.align		4
.L_46:
        /*0118*/ 	.word	index@(_Z7reduce5IdLj512EEvPT_S1_j)
        /*011c*/ 	.word	0x00000000


	//----- nvinfo : EIATTR_REGCOUNT
	.align		4
.L_47:
        /*0120*/ 	.byte	0x04, 0x2f
        /*0122*/ 	.short	(.L_49 - .L_48)
	.align		4
.L_48:
        /*0124*/ 	.word	index@(_Z7reduce4IdLj16EEvPT_S1_j)
        /*0128*/ 	.word	0x00000010


	//----- nvinfo : EIATTR_FRAME_SIZE
	.align		4
.L_49:
        /*012c*/ 	.byte	0x04, 0x11
        /*012e*/ 	.short	(.L_51 - .L_50)
	.align		4
.L_50:
        /*0130*/ 	.word	index@(_Z7reduce4IdLj16EEvPT_S1_j)
        /*0134*/ 	.word	0x00000000


	//----- nvinfo : EIATTR_REGCOUNT
	.align		4
.L_51:
        /*0138*/ 	.byte	0x04, 0x2f
        /*013a*/ 	.short	(.L_53 - .L_52)
	.align		4
.L_52:
        /*013c*/ 	.word	index@(_Z7reduce1IdEvPT_S1_j)
        /*0140*/ 	.word	0x0000000c


	//----- nvinfo : EIATTR_FRAME_SIZE
	.align		4
.L_53:
        /*0144*/ 	.byte	0x04, 0x11
        /*0146*/ 	.short	(.L_55 - .L_54)
	.align		4
.L_54:
        /*0148*/ 	.word	index@(_Z7reduce1IdEvPT_S1_j)
        /*014c*/ 	.word	0x00000000


	//----- nvinfo : EIATTR_REGCOUNT
	.align		4
.L_55:
        /*0150*/ 	.byte	0x04, 0x2f
        /*0152*/ 	.short	(.L_57 - .L_56)
	.align		4
.L_56:
        /*0154*/ 	.word	index@(_Z7reduce5IdLj64EEvPT_S1_j)
        /*0158*/ 	.word	0x00000012


	//----- nvinfo : EIATTR_FRAME_SIZE
	.align		4
.L_57:
        /*015c*/ 	.byte	0x04, 0x11
        /*015e*/ 	.short	(.L_59 - .L_58)
	.align		4
.L_58:
        /*0160*/ 	.word	index@(_Z7reduce5IdLj64EEvPT_S1_j)
        /*0164*/ 	.word	0x00000000


	//----- nvinfo : EIATTR_REGCOUNT
	.align		4
.L_59:
        /*0168*/ 	.byte	0x04, 0x2f
        /*016a*/ 	.short	(.L_61 - .L_60)
	.align		4
.L_60:
        /*016c*/ 	.word	index@(_Z7reduce4IdLj1EEvPT_S1_j)
        /*0170*/ 	.word	0x00000010


	//----- nvinfo : EIATTR_FRAME_SIZE
	.align		4
.L_61:
        /*0174*/ 	.byte	0x04, 0x11
        /*0176*/ 	.short	(.L_63 - .L_62)
	.align		4
.L_62:
        /*0178*/ 	.word	index@(_Z7reduce4IdLj1EEvPT_S1_j)
        /*017c*/ 	.word	0x00000000


	//----- nvinfo : EIATTR_REGCOUNT
	.align		4
.L_63:
        /*0180*/ 	.byte	0x04, 0x2f
        /*0182*/ 	.short	(.L_65 - .L_64)
	.align		4
.L_64:
        /*0184*/ 	.word	index@(_Z7reduce4IdLj256EEvPT_S1_j)
        /*0188*/ 	.word	0x00000010


	//----- nvinfo : EIATTR_FRAME_SIZE
	.align		4
.L_65:
        /*018c*/ 	.byte	0x04, 0x11
        /*018e*/ 	.short	(.L_67 - .L_66)
	.align		4
.L_66:
        /*0190*/ 	.word	index@(_Z7reduce4IdLj256EEvPT_S1_j)
        /*0194*/ 	.word	0x00000000


	//----- nvinfo : EIATTR_REGCOUNT
	.align		4
.L_67:
        /*0198*/ 	.byte	0x04, 0x2f
        /*019a*/ 	.short	(.L_69 - .L_68)
	.align		4
.L_68:
        /*019c*/ 	.word	index@(_Z7reduce5IdLj4EEvPT_S1_j)
        /*01a0*/ 	.word	0x0000000e


	//----- nvinfo : EIATTR_FRAME_SIZE
	.align		4
.L_69:
        /*01a4*/ 	.byte	0x04, 0x11
        /*01a6*/ 	.short	(.L_71 - .L_70)
	.align		4
.L_70:
        /*01a8*/ 	.word	index@(_Z7reduce5IdLj4EEvPT_S1_j)
        /*01ac*/ 	.word	0x00000000


	//----- nvinfo : EIATTR_REGCOUNT
	.align		4
.L_71:
        /*01b0*/ 	.byte	0x04, 0x2f
        /*01b2*/ 	.short	(.L_73 - .L_72)
	.align		4
.L_72:
        /*01b4*/ 	.word	index@(_Z7reduce4IdLj4EEvPT_S1_j)
        /*01b8*/ 	.word	0x0000000e


	//----- nvinfo : EIATTR_FRAME_SIZE
	.align		4
.L_73:
        /*01bc*/ 	.byte	0x04, 0x11
        /*01be*/ 	.short	(.L_75 - .L_74)
	.align		4
.L_74:
        /*01c0*/ 	.word	index@(_Z7reduce4IdLj4EEvPT_S1_j)
        /*01c4*/ 	.word	0x00000000


	//----- nvinfo : EIATTR_REGCOUNT
	.align		4
.L_75:
        /*01c8*/ 	.byte	0x04, 0x2f
        /*01ca*/ 	.short	(.L_77 - .L_76)
	.align		4
.L_76:
        /*01cc*/ 	.word	index@(_Z7reduce3IdEvPT_S1_j)
        /*01d0*/ 	.word	0x00000010


	//----- nvinfo : EIATTR_FRAME_SIZE
	.align		4
.L_77:
        /*01d4*/ 	.byte	0x04, 0x11
        /*01d6*/ 	.short	(.L_79 - .L_78)
	.align		4
.L_78:
        /*01d8*/ 	.word	index@(_Z7reduce3IdEvPT_S1_j)
        /*01dc*/ 	.word	0x00000000


	//----- nvinfo : EIATTR_REGCOUNT
	.align		4
.L_79:
        /*01e0*/ 	.byte	0x04, 0x2f
        /*01e2*/ 	.short	(.L_81 - .L_80)
	.align		4
.L_80:
        /*01e4*/ 	.word	index@(_Z7reduce5IdLj16EEvPT_S1_j)
        /*01e8*/ 	.word	0x00000010


	//----- nvinfo : EIATTR_FRAME_SIZE
	.align		4
.L_81:
        /*01ec*/ 	.byte	0x04, 0x11
        /*01ee*/ 	.short	(.L_83 - .L_82)
	.align		4
.L_82:
        /*01f0*/ 	.word	index@(_Z7reduce5IdLj16EEvPT_S1_j)
        /*01f4*/ 	.word	0x00000000


	//----- nvinfo : EIATTR_REGCOUNT
	.align		4
.L_83:
        /*01f8*/ 	.byte	0x04, 0x2f
        /*01fa*/ 	.short	(.L_85 - .L_84)
	.align		4
.L_84:
        /*01fc*/ 	.word	index@(_Z7reduce4IdLj64EEvPT_S1_j)
        /*0200*/ 	.word	0x00000010


	//----- nvinfo : EIATTR_FRAME_SIZE
	.align		4
.L_85:
        /*0204*/ 	.byte	0x04, 0x11
        /*0206*/ 	.short	(.L_87 - .L_86)
	.align		4
.L_86:
        /*0208*/ 	.word	index@(_Z7reduce4IdLj64EEvPT_S1_j)
        /*020c*/ 	.word	0x00000000


	//----- nvinfo : EIATTR_REGCOUNT
	.align		4
.L_87:
        /*0210*/ 	.byte	0x04, 0x2f
        /*0212*/ 	.short	(.L_89 - .L_88)
	.align		4
.L_88:
        /*0214*/ 	.word	index@(_Z7reduce5IdLj1EEvPT_S1_j)
        /*0218*/ 	.word	0x0000000e


	//----- nvinfo : EIATTR_FRAME_SIZE
	.align		4
.L_89:
        /*021c*/ 	.byte	0x04, 0x11
        /*021e*/ 	.short	(.L_91 - .L_90)
	.align		4
.L_90:
        /*0220*/ 	.word	index@(_Z7reduce5IdLj1EEvPT_S1_j)
        /*0224*/ 	.word	0x00000000


	//----- nvinfo : EIATTR_REGCOUNT
	.align		4
.L_91:
        /*0228*/ 	.byte	0x04, 0x2f
        /*022a*/ 	.short	(.L_93 - .L_92)
	.align		4
.L_92:
        /*022c*/ 	.word	index@(_Z7reduce5IdLj256EEvPT_S1_j)
        /*0230*/ 	.word	0x00000010


	//----- nvinfo : EIATTR_FRAME_SIZE
	.align		4
.L_93:
        /*0234*/ 	.byte	0x04, 0x11
        /*0236*/ 	.short	(.L_95 - .L_94)
	.align		4
.L_94:
        /*0238*/ 	.word	index@(_Z7reduce5IdLj256EEvPT_S1_j)
        /*023c*/ 	.word	0x00000000


	//----- nvinfo : EIATTR_REGCOUNT
	.align		4
.L_95:
        /*0240*/ 	.byte	0x04, 0x2f
        /*0242*/ 	.short	(.L_97 - .L_96)
	.align		4
.L_96:
        /*0244*/ 	.word	index@(_Z7reduce6IdLj32ELb0EEvPT_S1_j12reduction_opi)
        /*0248*/ 	.word	0x00000018


	//----- nvinfo : EIATTR_FRAME_SIZE
	.align		4
.L_97:
        /*024c*/ 	.byte	0x04, 0x11
        /*024e*/ 	.short	(.L_99 - .L_98)
	.align		4
.L_98:
        /*0250*/ 	.word	index@($_Z7reduce6IdLj32ELb0EEvPT_S1_j12reduction_opi$_Z10binary_sumIdET_S0_S0_)
        /*0254*/ 	.word	0x00000008


	//----- nvinfo : EIATTR_FRAME_SIZE
	.align		4
.L_99:
        /*0258*/ 	.byte	0x04, 0x11
        /*025a*/ 	.short	(.L_101 - .L_100)
	.align		4
.L_100:
        /*025c*/ 	.word	index@($_Z7reduce6IdLj32ELb0EEvPT_S1_j12reduction_opi$_Z10binary_maxIdET_S0_S0_)
        /*0260*/ 	.word	0x00000008


	//----- nvinfo : EIATTR_FRAME_SIZE
	.align		4
.L_101:
        /*0264*/ 	.byte	0x04, 0x11
        /*0266*/ 	.short	(.L_103 - .L_102)
	.align		4
.L_102:
        /*0268*/ 	.word	index@(_Z7reduce6IdLj32ELb0EEvPT_S1_j12reduction_opi)
        /*026c*/ 	.word	0x00000008


	//----- nvinfo : EIATTR_REGCOUNT
	.align		4
.L_103:
        /*0270*/ 	.byte	0x04, 0x2f
        /*0272*/ 	.short	(.L_105 - .L_104)
	.align		4
.L_104:
        /*0274*/ 	.word	index@(_Z7reduce6IdLj1024ELb1EEvPT_S1_j12reduction_opi)
        /*0278*/ 	.word	0x00000019


	//----- nvinfo : EIATTR_FRAME_SIZE
	.align		4
.L_105:
        /*027c*/ 	.byte	0x04, 0x11
        /*027e*/ 	.short	(.L_107 - .L_106)
	.align		4
.L_106:
        /*0280*/ 	.word	index@($_Z7reduce6IdLj1024ELb1EEvPT_S1_j12reduction_opi$_Z10binary_sumIdET_S0_S0_)
        /*0284*/ 	.word	0x00000008


	//----- nvinfo : EIATTR_FRAME_SIZE
	.align		4
.L_107:
        /*0288*/ 	.byte	0x04, 0x11
        /*028a*/ 	.short	(.L_109 - .L_108)
	.align		4
.L_108:
        /*028c*/ 	.word	index@($_Z7reduce6IdLj1024ELb1EEvPT_S1_j12reduction_opi$_Z10binary_maxIdET_S0_S0_)
        /*0290*/ 	.word	0x00000008


	//----- nvinfo : EIATTR_FRAME_SIZE
	.align		4
.L_109:
        /*0294*/ 	.byte	0x04, 0x11
        /*0296*/ 	.short	(.L_111 - .L_110)
	.align		4
.L_110:
        /*0298*/ 	.word	index@(_Z7reduce6IdLj1024ELb1EEvPT_S1_j12reduction_opi)
        /*029c*/ 	.word	0x00000008


	//----- nvinfo : EIATTR_REGCOUNT
	.align		4
.L_111:
        /*02a0*/ 	.byte	0x04, 0x2f
        /*02a2*/ 	.short	(.L_113 - .L_112)
	.align		4
.L_112:
        /*02a4*/ 	.word	index@(_Z7reduce6IdLj4ELb1EEvPT_S1_j12reduction_opi)
        /*02a8*/ 	.word	0x00000019


	//----- nvinfo : EIATTR_FRAME_SIZE
	.align		4
.L_113:
        /*02ac*/ 	.byte	0x04, 0x11
        /*02ae*/ 	.short	(.L_115 - .L_114)
	.align		4
.L_114:
        /*02b0*/ 	.word	index@($_Z7reduce6IdLj4ELb1EEvPT_S1_j12reduction_opi$_Z10binary_sumIdET_S0_S0_)
        /*02b4*/ 	.word	0x00000008


	//----- nvinfo : EIATTR_FRAME_SIZE
	.align		4
.L_115:
        /*02b8*/ 	.byte	0x04, 0x11
        /*02ba*/ 	.short	(.L_117 - .L_116)
	.align		4
.L_116:
        /*02bc*/ 	.word	index@($_Z7reduce6IdLj4ELb1EEvPT_S1_j12reduction_opi$_Z10binary_maxIdET_S0_S0_)
        /*02c0*/ 	.word	0x00000008


	//----- nvinfo : EIATTR_FRAME_SIZE
	.align		4
.L_117:
        /*02c4*/ 	.byte	0x04, 0x11
        /*02c6*/ 	.short	(.L_119 - .L_118)
	.align		4
.L_118:
        /*02c8*/ 	.word	index@(_Z7reduce6IdLj4ELb1EEvPT_S1_j12reduction_opi)
        /*02cc*/ 	.word	0x00000008


	//----- nvinfo : EIATTR_REGCOUNT
	.align		4
.L_119:
        /*02d0*/ 	.byte	0x04, 0x2f
        /*02d2*/ 	.short	(.L_121 - .L_120)
	.align		4
.L_120:
        /*02d4*/ 	.word	index@(_Z7reduce6IdLj2ELb0EEvPT_S1_j12reduction_opi)
        /*02d8*/ 	.word	0x00000018


	//----- nvinfo : EIATTR_FRAME_SIZE
	.align		4
.L_121:
        /*02dc*/ 	.byte	0x04, 0x11
        /*02de*/ 	.short	(.L_123 - .L_122)
	.align		4
.L_122:
        /*02e0*/ 	.word	index@($_Z7reduce6IdLj2ELb0EEvPT_S1_j12reduction_opi$_Z10binary_sumIdET_S0_S0_)
        /*02e4*/ 	.word	0x00000008


	//----- nvinfo : EIATTR_FRAME_SIZE
	.align		4
.L_123:
        /*02e8*/ 	.byte	0x04, 0x11
        /*02ea*/ 	.short	(.L_125 - .L_124)
	.align		4
.L_124:
        /*02ec*/ 	.word	index@($_Z7reduce6IdLj2ELb0EEvPT_S1_j12reduction_opi$_Z10binary_maxIdET_S0_S0_)
        /*02f0*/ 	.word	0x00000008


	//----- nvinfo : EIATTR_FRAME_SIZE
	.align		4
.L_125:
        /*02f4*/ 	.byte	0x04, 0x11
        /*02f6*/ 	.short	(.L_127 - .L_126)
	.align		4
.L_126:
        /*02f8*/ 	.word	index@(_Z7reduce6IdLj2ELb0EEvPT_S1_j12reduction_opi)
        /*02fc*/ 	.word	0x00000008


	//----- nvinfo : EIATTR_REGCOUNT
	.align		4
.L_127:
        /*0300*/ 	.byte	0x04, 0x2f
        /*0302*/ 	.short	(.L_129 - .L_128)
	.align		4
.L_128:
        /*0304*/ 	.word	index@(_Z7reduce6IdLj64ELb1EEvPT_S1_j12reduction_opi)
        /*0308*/ 	.word	0x00000019


	//----- nvinfo : EIATTR_FRAME_SIZE
	.align		4
.L_129:
        /*030c*/ 	.byte	0x04, 0x11
        /*030e*/ 	.short	(.L_131 - .L_130)
	.align		4
.L_130:
        /*0310*/ 	.word	index@($_Z7reduce6IdLj64ELb1EEvPT_S1_j12reduction_opi$_Z10binary_sumIdET_S0_S0_)
        /*0314*/ 	.word	0x00000008


	//----- nvinfo : EIATTR_FRAME_SIZE
	.align		4
.L_131:
        /*0318*/ 	.byte	0x04, 0x11
        /*031a*/ 	.short	(.L_133 - .L_132)
	.align		4
.L_132:
        /*031c*/ 	.word	index@($_Z7reduce6IdLj64ELb1EEvPT_S1_j12reduction_opi$_Z10binary_maxIdET_S0_S0_)
        /*0320*/ 	.word	0x00000008


	//----- nvinfo : EIATTR_FRAME_SIZE
	.align		4
.L_133:
        /*0324*/ 	.byte	0x04, 0x11
        /*0326*/ 	.short	(.L_135 - .L_134)
	.align		4
.L_134:
        /*0328*/ 	.word	index@(_Z7reduce6IdLj64ELb1EEvPT_S1_j12reduction_opi)
        /*032c*/ 	.word	0x00000008


	//----- nvinfo : EIATTR_REGCOUNT
	.align		4
.L_135:
        /*0330*/ 	.byte	0x04, 0x2f
        /*0332*/ 	.short	(.L_137 - .L_136)
	.align		4
.L_136:
        /*0334*/ 	.word	index@(_Z7reduce6IdLj512ELb0EEvPT_S1_j12reduction_opi)
        /*0338*/ 	.word	0x00000018


	//----- nvinfo : EIATTR_FRAME_SIZE
	.align		4
.L_137:
        /*033c*/ 	.byte	0x04, 0x11
        /*033e*/ 	.short	(.L_139 - .L_138)
	.align		4
.L_138:
        /*0340*/ 	.word	index@($_Z7reduce6IdLj512ELb0EEvPT_S1_j12reduction_opi$_Z10binary_sumIdET_S0_S0_)
        /*0344*/ 	.word	0x00000008


	//----- nvinfo : EIATTR_FRAME_SIZE
	.align		4
.L_139:
        /*0348*/ 	.byte	0x04, 0x11
        /*034a*/ 	.short	(.L_141 - .L_140)
	.align		4
.L_140:
        /*034c*/ 	.word	index@($_Z7reduce6IdLj512ELb0EEvPT_S1_j12reduction_opi$_Z10binary_maxIdET_S0_S0_)
        /*0350*/ 	.word	0x00000008


	//----- nvinfo : EIATTR_FRAME_SIZE
	.align		4
.L_141:
        /*0354*/ 	.byte	0x04, 0x11
        /*0356*/ 	.short	(.L_143 - .L_142)
	.align		4
.L_142:
        /*0358*/ 	.word	index@(_Z7reduce6IdLj512ELb0EEvPT_S1_j12reduction_opi)
        /*035c*/ 	.word	0x00000008


	//----- nvinfo : EIATTR_REGCOUNT
	.align		4
.L_143:
        /*0360*/ 	.byte	0x04, 0x2f
        /*0362*/ 	.short	(.L_145 - .L_144)
	.align		4
.L_144:
        /*0364*/ 	.word	index@(_Z7reduce6IdLj8ELb0EEvPT_S1_j12reduction_opi)
        /*0368*/ 	.word	0x00000018


	//----- nvinfo : EIATTR_FRAME_SIZE
	.align		4
.L_145:
        /*036c*/ 	.byte	0x04, 0x11
        /*036e*/ 	.short	(.L_147 - .L_146)
	.align		4
.L_146:
        /*0370*/ 	.word	index@($_Z7reduce6IdLj8ELb0EEvPT_S1_j12reduction_opi$_Z10binary_sumIdET_S0_S0_)
        /*0374*/ 	.word	0x00000008


	//----- nvinfo : EIATTR_FRAME_SIZE
	.align		4
.L_147:
        /*0378*/ 	.byte	0x04, 0x11
        /*037a*/ 	.short	(.L_149 - .L_148)
	.align		4
.L_148:
        /*037c*/ 	.word	index@($_Z7reduce6IdLj8ELb0EEvPT_S1_j12reduction_opi$_Z10binary_maxIdET_S0_S0_)
        /*0380*/ 	.word	0x00000008


	//----- nvinfo : EIATTR_FRAME_SIZE
	.align		4
.L_149:
        /*0384*/ 	.byte	0x04, 0x11
        /*0386*/ 	.short	(.L_151 - .L_150)
	.align		4
.L_150:
        /*0388*/ 	.word	index@(_Z7reduce6IdLj8ELb0EEvPT_S1_j12reduction_opi)
        /*038c*/ 	.word	0x00000008


	//----- nvinfo : EIATTR_REGCOUNT
	.align		4
.L_151:
        /*0390*/ 	.byte	0x04, 0x2f
        /*0392*/ 	.short	(.L_153 - .L_152)
	.align		4
.L_152:
        /*0394*/ 	.word	index@(_Z7reduce6IdLj256ELb1EEvPT_S1_j12reduction_opi)
        /*0398*/ 	.word	0x00000019


	//----- nvinfo : EIATTR_FRAME_SIZE
	.align		4
.L_153:
        /*039c*/ 	.byte	0x04, 0x11
        /*039e*/ 	.short	(.L_155 - .L_154)
	.align		4
.L_154:
        /*03a0*/ 	.word	index@($_Z7reduce6IdLj256ELb1EEvPT_S1_j12reduction_opi$_Z10binary_sumIdET_S0_S0_)
        /*03a4*/ 	.word	0x00000008


	//----- nvinfo : EIATTR_FRAME_SIZE
	.align		4
.L_155:
        /*03a8*/ 	.byte	0x04, 0x11
        /*03aa*/ 	.short	(.L_157 - .L_156)
	.align		4
.L_156:
        /*03ac*/ 	.word	index@($_Z7reduce6IdLj256ELb1EEvPT_S1_j12reduction_opi$_Z10binary_maxIdET_S0_S0_)
        /*03b0*/ 	.word	0x00000008


	//----- nvinfo : EIATTR_FRAME_SIZE
	.align		4
.L_157:
        /*03b4*/ 	.byte	0x04, 0x11
        /*03b6*/ 	.short	(.L_159 - .L_158)
	.align		4
.L_158:
        /*03b8*/ 	.word	index@(_Z7reduce6IdLj256ELb1EEvPT_S1_j12reduction_opi)
        /*03bc*/ 	.word	0x00000008


	//----- nvinfo : EIATTR_REGCOUNT
	.align		4
.L_159:
        /*03c0*/ 	.byte	0x04, 0x2f
        /*03c2*/ 	.short	(.L_161 - .L_160)
	.align		4
.L_160:
        /*03c4*/ 	.word	index@(_Z7reduce6IdLj1ELb1EEvPT_S1_j12reduction_opi)
        /*03c8*/ 	.word	0x00000019


	//----- nvinfo : EIATTR_FRAME_SIZE
	.align		4
.L_161:
        /*03cc*/ 	.byte	0x04, 0x11
        /*03ce*/ 	.short	(.L_163 - .L_162)
	.align		4
.L_162:
        /*03d0*/ 	.word	index@($_Z7reduce6IdLj1ELb1EEvPT_S1_j12reduction_opi$_Z10binary_sumIdET_S0_S0_)
        /*03d4*/ 	.word	0x00000008


	//----- nvinfo : EIATTR_FRAME_SIZE
	.align		4
.L_163:
        /*03d8*/ 	.byte	0x04, 0x11
        /*03da*/ 	.short	(.L_165 - .L_164)
	.align		4
.L_164:
        /*03dc*/ 	.word	index@($_Z7reduce6IdLj1ELb1EEvPT_S1_j12reduction_opi$_Z10binary_maxIdET_S0_S0_)
        /*03e0*/ 	.word	0x00000008


	//----- nvinfo : EIATTR_FRAME_SIZE
	.align		4
.L_165:
        /*03e4*/ 	.byte	0x04, 0x11
        /*03e6*/ 	.short	(.L_167 - .L_166)
	.align		4
.L_166:
        /*03e8*/ 	.word	index@(_Z7reduce6IdLj1ELb1EEvPT_S1_j12reduction_opi)
        /*03ec*/ 	.word	0x00000008


	//----- nvinfo : EIATTR_REGCOUNT
	.align		4
.L_167:
        /*03f0*/ 	.byte	0x04, 0x2f
        /*03f2*/ 	.short	(.L_169 - .L_168)
	.align		4
.L_168:
        /*03f4*/ 	.word	index@(_Z7reduce6IdLj128ELb0EEvPT_S1_j12reduction_opi)
        /*03f8*/ 	.word	0x00000018


	//----- nvinfo : EIATTR_FRAME_SIZE
	.align		4
.L_169:
        /*03fc*/ 	.byte	0x04, 0x11
        /*03fe*/ 	.short	(.L_171 - .L_170)
	.align		4
.L_170:
        /*0400*/ 	.word	index@($_Z7reduce6IdLj128ELb0EEvPT_S1_j12reduction_opi$_Z10binary_sumIdET_S0_S0_)
        /*0404*/ 	.word	0x00000008


	//----- nvinfo : EIATTR_FRAME_SIZE
	.align		4
.L_171:
        /*0408*/ 	.byte	0x04, 0x11
        /*040a*/ 	.short	(.L_173 - .L_172)
	.align		4
.L_172:
        /*040c*/ 	.word	index@($_Z7reduce6IdLj128ELb0EEvPT_S1_j12reduction_opi$_Z10binary_maxIdET_S0_S0_)
        /*0410*/ 	.word	0x00000008


	//----- nvinfo : EIATTR_FRAME_SIZE
	.align		4
.L_173:
        /*0414*/ 	.byte	0x04, 0x11
        /*0416*/ 	.short	(.L_175 - .L_174)
	.align		4
.L_174:
        /*0418*/ 	.word	index@(_Z7reduce6IdLj128ELb0EEvPT_S1_j12reduction_opi)
        /*041c*/ 	.word	0x00000008


	//----- nvinfo : EIATTR_REGCOUNT
	.align		4
.L_175:
        /*0420*/ 	.byte	0x04, 0x2f
        /*0422*/ 	.short	(.L_177 - .L_176)
	.align		4
.L_176:
        /*0424*/ 	.word	index@(_Z7reduce6IdLj16ELb1EEvPT_S1_j12reduction_opi)
        /*0428*/ 	.word	0x00000019


	//----- nvinfo : EIATTR_FRAME_SIZE
	.align		4
.L_177:
        /*042c*/ 	.byte	0x04, 0x11
        /*042e*/ 	.short	(.L_179 - .L_178)
	.align		4
.L_178:
        /*0430*/ 	.word	index@($_Z7reduce6IdLj16ELb1EEvPT_S1_j12reduction_opi$_Z10binary_sumIdET_S0_S0_)
        /*0434*/ 	.word	0x00000008


	//----- nvinfo : EIATTR_FRAME_SIZE
	.align		4
.L_179:
        /*0438*/ 	.byte	0x04, 0x11
        /*043a*/ 	.short	(.L_181 - .L_180)
	.align		4
.L_180:
        /*043c*/ 	.word	index@($_Z7reduce6IdLj16ELb1EEvPT_S1_j12reduction_opi$_Z10binary_maxIdET_S0_S0_)
        /*0440*/ 	.word	0x00000008


	//----- nvinfo : EIATTR_FRAME_SIZE
	.align		4
.L_181:
        /*0444*/ 	.byte	0x04, 0x11
        /*0446*/ 	.short	(.L_183 - .L_182)
	.align		4
.L_182:
        /*0448*/ 	.word	index@(_Z7reduce6IdLj16ELb1EEvPT_S1_j12reduction_opi)
        /*044c*/ 	.word	0x00000008


	//----- nvinfo : EIATTR_REGCOUNT
	.align		4
.L_183:
        /*0450*/ 	.byte	0x04, 0x2f
        /*0452*/ 	.short	(.L_185 - .L_184)
	.align		4
.L_184:
        /*0454*/ 	.word	index@(_Z7reduce6IdLj16ELb0EEvPT_S1_j12reduction_opi)
        /*0458*/ 	.word	0x00000018


	//----- nvinfo : EIATTR_FRAME_SIZE
	.align		4
.L_185:
        /*045c*/ 	.byte	0x04, 0x11
        /*045e*/ 	.short	(.L_187 - .L_186)
	.align		4
.L_186:
        /*0460*/ 	.word	index@($_Z7reduce6IdLj16ELb0EEvPT_S1_j12reduction_opi$_Z10binary_sumIdET_S0_S0_)
        /*0464*/ 	.word	0x00000008


	//----- nvinfo : EIATTR_FRAME_SIZE
	.align		4
.L_187:
        /*0468*/ 	.byte	0x04, 0x11
        /*046a*/ 	.short	(.L_189 - .L_188)
	.align		4
.L_188:
        /*046c*/ 	.word	index@($_Z7reduce6IdLj16ELb0EEvPT_S1_j12reduction_opi$_Z10binary_maxIdET_S0_S0_)
        /*0470*/ 	.word	0x00000008


	//----- nvinfo : EIATTR_FRAME_SIZE
	.align		4
.L_189:
        /*0474*/ 	.byte	0x04, 0x11
        /*0476*/ 	.short	(.L_191 - .L_190)
	.align		4
.L_190:
        /*0478*/ 	.word	index@(_Z7reduce6IdLj16ELb0EEvPT_S1_j12reduction_opi)
        /*047c*/ 	.word	0x00000008


	//----- nvinfo : EIATTR_REGCOUNT
	.align		4
.L_191:
        /*0480*/ 	.byte	0x04, 0x2f
        /*0482*/ 	.short	(.L_193 - .L_192)
	.align		4
.L_192:
        /*0484*/ 	.word	index@(_Z7reduce6IdLj512ELb1EEvPT_S1_j12reduction_opi)
        /*0488*/ 	.word	0x00000019


	//----- nvinfo : EIATTR_FRAME_SIZE
	.align		4
.L_193:
        /*048c*/ 	.byte	0x04, 0x11
        /*048e*/ 	.short	(.L_195 - .L_194)
	.align		4
.L_194:
        /*0490*/ 	.word	index@($_Z7reduce6IdLj512ELb1EEvPT_S1_j12reduction_opi$_Z10binary_sumIdET_S0_S0_)
        /*0494*/ 	.word	0x00000008


	//----- nvinfo : EIATTR_FRAME_SIZE
	.align		4
.L_195:
        /*0498*/ 	.byte	0x04, 0x11
        /*049a*/ 	.short	(.L_197 - .L_196)
	.align		4
.L_196:
        /*049c*/ 	.word	index@($_Z7reduce6IdLj512ELb1EEvPT_S1_j12reduction_opi$_Z10binary_maxIdET_S0_S0_)
        /*04a0*/ 	.word	0x00000008


	//----- nvinfo : EIATTR_FRAME_SIZE
	.align		4
.L_197:
        /*04a4*/ 	.byte	0x04, 0x11
        /*04a6*/ 	.short	(.L_199 - .L_198)
	.align		4
.L_198:
        /*04a8*/ 	.word	index@(_Z7reduce6IdLj512ELb1EEvPT_S1_j12reduction_opi)
        /*04ac*/ 	.word	0x00000008


	//----- nvinfo : EIATTR_REGCOUNT
	.align		4
.L_199:
        /*04b0*/ 	.byte	0x04, 0x2f
        /*04b2*/ 	.short	(.L_201 - .L_200)
	.align		4
.L_200:
        /*04b4*/ 	.word	index@(_Z7reduce6IdLj2ELb1EEvPT_S1_j12reduction_opi)
        /*04b8*/ 	.word	0x00000019


	//----- nvinfo : EIATTR_FRAME_SIZE
	.align		4
.L_201:
        /*04bc*/ 	.byte	0x04, 0x11
        /*04be*/ 	.short	(.L_203 - .L_202)
	.align		4
.L_202:
        /*04c0*/ 	.word	index@($_Z7reduce6IdLj2ELb1EEvPT_S1_j12reduction_opi$_Z10binary_sumIdET_S0_S0_)
        /*04c4*/ 	.word	0x00000008


	//----- nvinfo : EIATTR_FRAME_SIZE
	.align		4
.L_203:
        /*04c8*/ 	.byte	0x04, 0x11
        /*04ca*/ 	.short	(.L_205 - .L_204)
	.align		4
.L_204:
        /*04cc*/ 	.word	index@($_Z7reduce6IdLj2ELb1EEvPT_S1_j12reduction_opi$_Z10binary_maxIdET_S0_S0_)
        /*04d0*/ 	.word	0x00000008


	//----- nvinfo : EIATTR_FRAME_SIZE
	.align		4
.L_205:
        /*04d4*/ 	.byte	0x04, 0x11
        /*04d6*/ 	.short	(.L_207 - .L_206)
	.align		4
.L_206:
        /*04d8*/ 	.word	index@(_Z7reduce6IdLj2ELb1EEvPT_S1_j12reduction_opi)
        /*04dc*/ 	.word	0x00000008


	//----- nvinfo : EIATTR_REGCOUNT
	.align		4
.L_207:
        /*04e0*/ 	.byte	0x04, 0x2f
        /*04e2*/ 	.short	(.L_209 - .L_208)
	.align		4
.L_208:
        /*04e4*/ 	.word	index@(_Z7reduce6IdLj1ELb0EEvPT_S1_j12reduction_opi)
        /*04e8*/ 	.word	0x00000018


	//----- nvinfo : EIATTR_FRAME_SIZE
	.align		4
.L_209:
        /*04ec*/ 	.byte	0x04, 0x11
        /*04ee*/ 	.short	(.L_211 - .L_210)
	.align		4
.L_210:
        /*04f0*/ 	.word	index@($_Z7reduce6IdLj1ELb0EEvPT_S1_j12reduction_opi$_Z10binary_sumIdET_S0_S0_)
        /*04f4*/ 	.word	0x00000008


	//----- nvinfo : EIATTR_FRAME_SIZE
	.align		4
.L_211:
        /*04f8*/ 	.byte	0x04, 0x11
        /*04fa*/ 	.short	(.L_213 - .L_212)
	.align		4
.L_212:
        /*04fc*/ 	.word	index@($_Z7reduce6IdLj1ELb0EEvPT_S1_j12reduction_opi$_Z10binary_maxIdET_S0_S0_)
        /*0500*/ 	.word	0x00000008


	//----- nvinfo : EIATTR_FRAME_SIZE
	.align		4
.L_213:
        /*0504*/ 	.byte	0x04, 0x11
        /*0506*/ 	.short	(.L_215 - .L_214)
	.align		4
.L_214:
        /*0508*/ 	.word	index@(_Z7reduce6IdLj1ELb0EEvPT_S1_j12reduction_opi)
        /*050c*/ 	.word	0x00000008


	//----- nvinfo : EIATTR_REGCOUNT
	.align		4
.L_215:
        /*0510*/ 	.byte	0x04, 0x2f
        /*0512*/ 	.short	(.L_217 - .L_216)
	.align		4
.L_216:
        /*0514*/ 	.word	index@(_Z7reduce6IdLj32ELb1EEvPT_S1_j12reduction_opi)
        /*0518*/ 	.word	0x00000019


	//----- nvinfo : EIATTR_FRAME_SIZE
	.align		4
.L_217:
        /*051c*/ 	.byte	0x04, 0x11
        /*051e*/ 	.short	(.L_219 - .L_218)
	.align		4
.L_218:
        /*0520*/ 	.word	index@($_Z7reduce6IdLj32ELb1EEvPT_S1_j12reduction_opi$_Z10binary_sumIdET_S0_S0_)
        /*0524*/ 	.word	0x00000008


	//----- nvinfo : EIATTR_FRAME_SIZE
	.align		4
.L_219:
        /*0528*/ 	.byte	0x04, 0x11
        /*052a*/ 	.short	(.L_221 - .L_220)
	.align		4
.L_220:
        /*052c*/ 	.word	index@($_Z7reduce6IdLj32ELb1EEvPT_S1_j12reduction_opi$_Z10binary_maxIdET_S0_S0_)
        /*0530*/ 	.word	0x00000008


	//----- nvinfo : EIATTR_FRAME_SIZE
	.align		4
.L_221:
        /*0534*/ 	.byte	0x04, 0x11
        /*0536*/ 	.short	(.L_223 - .L_222)
	.align		4
.L_222:
        /*0538*/ 	.word	index@(_Z7reduce6IdLj32ELb1EEvPT_S1_j12reduction_opi)
        /*053c*/ 	.word	0x00000008


	//----- nvinfo : EIATTR_REGCOUNT
	.align		4
.L_223:
        /*0540*/ 	.byte	0x04, 0x2f
        /*0542*/ 	.short	(.L_225 - .L_224)
	.align		4
.L_224:
        /*0544*/ 	.word	index@(_Z7reduce6IdLj256ELb0EEvPT_S1_j12reduction_opi)
        /*0548*/ 	.word	0x00000018


	//----- nvinfo : EIATTR_FRAME_SIZE
	.align		4
.L_225:
        /*054c*/ 	.byte	0x04, 0x11
        /*054e*/ 	.short	(.L_227 - .L_226)
	.align		4
.L_226:
        /*0550*/ 	.word	index@($_Z7reduce6IdLj256ELb0EEvPT_S1_j12reduction_opi$_Z10binary_sumIdET_S0_S0_)
        /*0554*/ 	.word	0x00000008


	//----- nvinfo : EIATTR_FRAME_SIZE
	.align		4
.L_227:
        /*0558*/ 	.byte	0x04, 0x11
        /*055a*/ 	.short	(.L_229 - .L_228)
	.align		4
.L_228:
        /*055c*/ 	.word	index@($_Z7reduce6IdLj256ELb0EEvPT_S1_j12reduction_opi$_Z10binary_maxIdET_S0_S0_)
        /*0560*/ 	.word	0x00000008


	//----- nvinfo : EIATTR_FRAME_SIZE
	.align		4
.L_229:
        /*0564*/ 	.byte	0x04, 0x11
        /*0566*/ 	.short	(.L_231 - .L_230)
	.align		4
.L_230:
        /*0568*/ 	.word	index@(_Z7reduce6IdLj256ELb0EEvPT_S1_j12reduction_opi)
        /*056c*/ 	.word	0x00000008


	//----- nvinfo : EIATTR_REGCOUNT
	.align		4
.L_231:
        /*0570*/ 	.byte	0x04, 0x2f
        /*0572*/ 	.short	(.L_233 - .L_232)
	.align		4
.L_232:
        /*0574*/ 	.word	index@(_Z7reduce6IdLj4ELb0EEvPT_S1_j12reduction_opi)
        /*0578*/ 	.word	0x00000018


	//----- nvinfo : EIATTR_FRAME_SIZE
	.align		4
.L_233:
        /*057c*/ 	.byte	0x04, 0x11
        /*057e*/ 	.short	(.L_235 - .L_234)
	.align		4
.L_234:
        /*0580*/ 	.word	index@($_Z7reduce6IdLj4ELb0EEvPT_S1_j12reduction_opi$_Z10binary_sumIdET_S0_S0_)
        /*0584*/ 	.word	0x00000008


	//----- nvinfo : EIATTR_FRAME_SIZE
	.align		4
.L_235:
        /*0588*/ 	.byte	0x04, 0x11
        /*058a*/ 	.short	(.L_237 - .L_236)
	.align		4
.L_236:
        /*058c*/ 	.word	index@($_Z7reduce6IdLj4ELb0EEvPT_S1_j12reduction_opi$_Z10binary_maxIdET_S0_S0_)
        /*0590*/ 	.word	0x00000008


	//----- nvinfo : EIATTR_FRAME_SIZE
	.align		4
.L_237:
        /*0594*/ 	.byte	0x04, 0x11
        /*0596*/ 	.short	(.L_239 - .L_238)
	.align		4
.L_238:
        /*0598*/ 	.word	index@(_Z7reduce6IdLj4ELb0EEvPT_S1_j12reduction_opi)
        /*059c*/ 	.word	0x00000008


	//----- nvinfo : EIATTR_REGCOUNT
	.align		4
.L_239:
        /*05a0*/ 	.byte	0x04, 0x2f
        /*05a2*/ 	.short	(.L_241 - .L_240)
	.align		4
.L_240:
        /*05a4*/ 	.word	index@(_Z7reduce6IdLj128ELb1EEvPT_S1_j12reduction_opi)
        /*05a8*/ 	.word	0x00000019


	//----- nvinfo : EIATTR_FRAME_SIZE
	.align		4
.L_241:
        /*05ac*/ 	.byte	0x04, 0x11
        /*05ae*/ 	.short	(.L_243 - .L_242)
	.align		4
.L_242:
        /*05b0*/ 	.word	index@($_Z7reduce6IdLj128ELb1EEvPT_S1_j12reduction_opi$_Z10binary_sumIdET_S0_S0_)
        /*05b4*/ 	.word	0x00000008


	//----- nvinfo : EIATTR_FRAME_SIZE
	.align		4
.L_243:
        /*05b8*/ 	.byte	0x04, 0x11
        /*05ba*/ 	.short	(.L_245 - .L_244)
	.align		4
.L_244:
        /*05bc*/ 	.word	index@($_Z7reduce6IdLj128ELb1EEvPT_S1_j12reduction_opi$_Z10binary_maxIdET_S0_S0_)
        /*05c0*/ 	.word	0x00000008


	//----- nvinfo : EIATTR_FRAME_SIZE
	.align		4
.L_245:
        /*05c4*/ 	.byte	0x04, 0x11
        /*05c6*/ 	.short	(.L_247 - .L_246)
	.align		4
.L_246:
        /*05c8*/ 	.word	index@(_Z7reduce6IdLj128ELb1EEvPT_S1_j12reduction_opi)
        /*05cc*/ 	.word	0x00000008


	//----- nvinfo : EIATTR_REGCOUNT
	.align		4
.L_247:
        /*05d0*/ 	.byte	0x04, 0x2f
        /*05d2*/ 	.short	(.L_249 - .L_248)
	.align		4
.L_248:
        /*05d4*/ 	.word	index@(_Z7reduce6IdLj1024ELb0EEvPT_S1_j12reduction_opi)
        /*05d8*/ 	.word	0x00000018


	//----- nvinfo : EIATTR_FRAME_SIZE
	.align		4
.L_249:
        /*05dc*/ 	.byte	0x04, 0x11
        /*05de*/ 	.short	(.L_251 - .L_250)
	.align		4
.L_250:
        /*05e0*/ 	.word	index@($_Z7reduce6IdLj1024ELb0EEvPT_S1_j12reduction_opi$_Z10binary_sumIdET_S0_S0_)
        /*05e4*/ 	.word	0x00000008


	//----- nvinfo : EIATTR_FRAME_SIZE
	.align		4
.L_251:
        /*05e8*/ 	.byte	0x04, 0x11
        /*05ea*/ 	.short	(.L_253 - .L_252)
	.align		4
.L_252:
        /*05ec*/ 	.word	index@($_Z7reduce6IdLj1024ELb0EEvPT_S1_j12reduction_opi$_Z10binary_maxIdET_S0_S0_)
        /*05f0*/ 	.word	0x00000008


	//----- nvinfo : EIATTR_FRAME_SIZE
	.align		4
.L_253:
        /*05f4*/ 	.byte	0x04, 0x11
        /*05f6*/ 	.short	(.L_255 - .L_254)
	.align		4
.L_254:
        /*05f8*/ 	.word	index@(_Z7reduce6IdLj1024ELb0EEvPT_S1_j12reduction_opi)
        /*05fc*/ 	.word	0x00000008


	//----- nvinfo : EIATTR_REGCOUNT
	.align		4
.L_255:
        /*0600*/ 	.byte	0x04, 0x2f
        /*0602*/ 	.short	(.L_257 - .L_256)
	.align		4
.L_256:
        /*0604*/ 	.word	index@(_Z7reduce6IdLj64ELb0EEvPT_S1_j12reduction_opi)
        /*0608*/ 	.word	0x00000018


	//----- nvinfo : EIATTR_FRAME_SIZE
	.align		4
.L_257:
        /*060c*/ 	.byte	0x04, 0x11
        /*060e*/ 	.short	(.L_259 - .L_258)
	.align		4
.L_258:
        /*0610*/ 	.word	index@($_Z7reduce6IdLj64ELb0EEvPT_S1_j12reduction_opi$_Z10binary_sumIdET_S0_S0_)
        /*0614*/ 	.word	0x00000008


	//----- nvinfo : EIATTR_FRAME_SIZE
	.align		4
.L_259:
        /*0618*/ 	.byte	0x04, 0x11
        /*061a*/ 	.short	(.L_261 - .L_260)
	.align		4
.L_260:
        /*061c*/ 	.word	index@($_Z7reduce6IdLj64ELb0EEvPT_S1_j12reduction_opi$_Z10binary_maxIdET_S0_S0_)
        /*0620*/ 	.word	0x00000008


	//----- nvinfo : EIATTR_FRAME_SIZE
	.align		4
.L_261:
        /*0624*/ 	.byte	0x04, 0x11
        /*0626*/ 	.short	(.L_263 - .L_262)
	.align		4
.L_262:
        /*0628*/ 	.word	index@(_Z7reduce6IdLj64ELb0EEvPT_S1_j12reduction_opi)
        /*062c*/ 	.word	0x00000008


	//----- nvinfo : EIATTR_REGCOUNT
	.align		4
.L_263:
        /*0630*/ 	.byte	0x04, 0x2f
        /*0632*/ 	.short	(.L_265 - .L_264)
	.align		4
.L_264:
        /*0634*/ 	.word	index@(_Z7reduce6IdLj8ELb1EEvPT_S1_j12reduction_opi)
        /*0638*/ 	.word	0x00000019


	//----- nvinfo : EIATTR_FRAME_SIZE
	.align		4
.L_265:
        /*063c*/ 	.byte	0x04, 0x11
        /*063e*/ 	.short	(.L_267 - .L_266)
	.align		4
.L_266:
        /*0640*/ 	.word	index@($_Z7reduce6IdLj8ELb1EEvPT_S1_j12reduction_opi$_Z10binary_sumIdET_S0_S0_)
        /*0644*/ 	.word	0x00000008


	//----- nvinfo : EIATTR_FRAME_SIZE
	.align		4
.L_267:
        /*0648*/ 	.byte	0x04, 0x11
        /*064a*/ 	.short	(.L_269 - .L_268)
	.align		4
.L_268:
        /*064c*/ 	.word	index@($_Z7reduce6IdLj8ELb1EEvPT_S1_j12reduction_opi$_Z10binary_maxIdET_S0_S0_)
        /*0650*/ 	.word	0x00000008


	//----- nvinfo : EIATTR_FRAME_SIZE
	.align		4
.L_269:
        /*0654*/ 	.byte	0x04, 0x11
        /*0656*/ 	.short	(.L_271 - .L_270)
	.align		4
.L_270:
        /*0658*/ 	.word	index@(_Z7reduce6IdLj8ELb1EEvPT_S1_j12reduction_opi)
        /*065c*/ 	.word	0x00000008


	//----- nvinfo : EIATTR_MIN_STACK_SIZE
	.align		4
.L_271:
        /*0660*/ 	.byte	0x04, 0x12
        /*0662*/ 	.short	(.L_273 - .L_272)
	.align		4
.L_272:
        /*0664*/ 	.word	index@(_Z7reduce6IdLj8ELb1EEvPT_S1_j12reduction_opi)
        /*0668*/ 	.word	0x00000008


	//----- nvinfo : EIATTR_MIN_STACK_SIZE
	.align		4
.L_273:
        /*066c*/ 	.byte	0x04, 0x12
        /*066e*/ 	.short	(.L_275 - .L_274)
	.align		4
.L_274:
        /*0670*/ 	.word	index@(_Z7reduce6IdLj64ELb0EEvPT_S1_j12reduction_opi)
        /*0674*/ 	.word	0x00000008


	//----- nvinfo : EIATTR_MIN_STACK_SIZE
	.align		4
.L_275:
        /*0678*/ 	.byte	0x04, 0x12
        /*067a*/ 	.short	(.L_277 - .L_276)
	.align		4
.L_276:
        /*067c*/ 	.word	index@(_Z7reduce6IdLj1024ELb0EEvPT_S1_j12reduction_opi)
        /*0680*/ 	.word	0x00000008


	//----- nvinfo : EIATTR_MIN_STACK_SIZE
	.align		4
.L_277:
        /*0684*/ 	.byte	0x04, 0x12
        /*0686*/ 	.short	(.L_279 - .L_278)
	.align		4
.L_278:
        /*0688*/ 	.word	index@(_Z7reduce6IdLj128ELb1EEvPT_S1_j12reduction_opi)
        /*068c*/ 	.word	0x00000008


	//----- nvinfo : EIATTR_MIN_STACK_SIZE
	.align		4
.L_279:
        /*0690*/ 	.byte	0x04, 0x12
        /*0692*/ 	.short	(.L_281 - .L_280)
	.align		4
.L_280:
        /*0694*/ 	.word	index@(_Z7reduce6IdLj4ELb0EEvPT_S1_j12reduction_opi)
        /*0698*/ 	.word	0x00000008


	//----- nvinfo : EIATTR_MIN_STACK_SIZE
	.align		4
.L_281:
        /*069c*/ 	.byte	0x04, 0x12
        /*069e*/ 	.short	(.L_283 - .L_282)
	.align		4
.L_282:
        /*06a0*/ 	.word	index@(_Z7reduce6IdLj256ELb0EEvPT_S1_j12reduction_opi)
        /*06a4*/ 	.word	0x00000008


	//----- nvinfo : EIATTR_MIN_STACK_SIZE
	.align		4
.L_283:
        /*06a8*/ 	.byte	0x04, 0x12
        /*06aa*/ 	.short	(.L_285 - .L_284)
	.align		4
.L_284:
        /*06ac*/ 	.word	index@(_Z7reduce6IdLj32ELb1EEvPT_S1_j12reduction_opi)
        /*06b0*/ 	.word	0x00000008


	//----- nvinfo : EIATTR_MIN_STACK_SIZE
	.align		4
.L_285:
        /*06b4*/ 	.byte	0x04, 0x12
        /*06b6*/ 	.short	(.L_287 - .L_286)
	.align		4
.L_286:
        /*06b8*/ 	.word	index@(_Z7reduce6IdLj1ELb0EEvPT_S1_j12reduction_opi)
        /*06bc*/ 	.word	0x00000008


	//----- nvinfo : EIATTR_MIN_STACK_SIZE
	.align		4
.L_287:
        /*06c0*/ 	.byte	0x04, 0x12
        /*06c2*/ 	.short	(.L_289 - .L_288)
	.align		4
.L_288:
        /*06c4*/ 	.word	index@(_Z7reduce6IdLj2ELb1EEvPT_S1_j12reduction_opi)
        /*06c8*/ 	.word	0x00000008


	//----- nvinfo : EIATTR_MIN_STACK_SIZE
	.align		4
.L_289:
        /*06cc*/ 	.byte	0x04, 0x12
        /*06ce*/ 	.short	(.L_291 - .L_290)
	.align		4
.L_290:
        /*06d0*/ 	.word	index@(_Z7reduce6IdLj512ELb1EEvPT_S1_j12reduction_opi)
        /*06d4*/ 	.word	0x00000008


	//----- nvinfo : EIATTR_MIN_STACK_SIZE
	.align		4
.L_291:
        /*06d8*/ 	.byte	0x04, 0x12
        /*06da*/ 	.short	(.L_293 - .L_292)
	.align		4
.L_292:
        /*06dc*/ 	.word	index@(_Z7reduce6IdLj16ELb0EEvPT_S1_j12reduction_opi)
        /*06e0*/ 	.word	0x00000008


	//----- nvinfo : EIATTR_MIN_STACK_SIZE
	.align		4
.L_293:
        /*06e4*/ 	.byte	0x04, 0x12
        /*06e6*/ 	.short	(.L_295 - .L_294)
	.align		4
.L_294:
        /*06e8*/ 	.word	index@(_Z7reduce6IdLj16ELb1EEvPT_S1_j12reduction_opi)
        /*06ec*/ 	.word	0x00000008


	//----- nvinfo : EIATTR_MIN_STACK_SIZE
	.align		4
.L_295:
        /*06f0*/ 	.byte	0x04, 0x12
        /*06f2*/ 	.short	(.L_297 - .L_296)
	.align		4
.L_296:
        /*06f4*/ 	.word	index@(_Z7reduce6IdLj128ELb0EEvPT_S1_j12reduction_opi)
        /*06f8*/ 	.word	0x00000008


	//----- nvinfo : EIATTR_MIN_STACK_SIZE
	.align		4
.L_297:
        /*06fc*/ 	.byte	0x04, 0x12
        /*06fe*/ 	.short	(.L_299 - .L_298)
	.align		4
.L_298:
        /*0700*/ 	.word	index@(_Z7reduce6IdLj1ELb1EEvPT_S1_j12reduction_opi)
        /*0704*/ 	.word	0x00000008


	//----- nvinfo : EIATTR_MIN_STACK_SIZE
	.align		4
.L_299:
        /*0708*/ 	.byte	0x04, 0x12
        /*070a*/ 	.short	(.L_301 - .L_300)
	.align		4
.L_300:
        /*070c*/ 	.word	index@(_Z7reduce6IdLj256ELb1EEvPT_S1_j12reduction_opi)
        /*0710*/ 	.word	0x00000008


	//----- nvinfo : EIATTR_MIN_STACK_SIZE
	.align		4
.L_301:
        /*0714*/ 	.byte	0x04, 0x12
        /*0716*/ 	.short	(.L_303 - .L_302)
	.align		4
.L_302:
        /*0718*/ 	.word	index@(_Z7reduce6IdLj8ELb0EEvPT_S1_j12reduction_opi)
        /*071c*/ 	.word	0x00000008


	//----- nvinfo : EIATTR_MIN_STACK_SIZE
	.align		4
.L_303:
        /*0720*/ 	.byte	0x04, 0x12
        /*0722*/ 	.short	(.L_305 - .L_304)
	.align		4
.L_304:
        /*0724*/ 	.word	index@(_Z7reduce6IdLj512ELb0EEvPT_S1_j12reduction_opi)
        /*0728*/ 	.word	0x00000008


	//----- nvinfo : EIATTR_MIN_STACK_SIZE
	.align		4
.L_305:
        /*072c*/ 	.byte	0x04, 0x12
        /*072e*/ 	.short	(.L_307 - .L_306)
	.align		4
.L_306:
        /*0730*/ 	.word	index@(_Z7reduce6IdLj64ELb1EEvPT_S1_j12reduction_opi)
        /*0734*/ 	.word	0x00000008


	//----- nvinfo : EIATTR_MIN_STACK_SIZE
	.align		4
.L_307:
        /*0738*/ 	.byte	0x04, 0x12
        /*073a*/ 	.short	(.L_309 - .L_308)
	.align		4
.L_308:
        /*073c*/ 	.word	index@(_Z7reduce6IdLj2ELb0EEvPT_S1_j12reduction_opi)
        /*0740*/ 	.word	0x00000008


	//----- nvinfo : EIATTR_MIN_STACK_SIZE
	.align		4
.L_309:
        /*0744*/ 	.byte	0x04, 0x12
        /*0746*/ 	.short	(.L_311 - .L_310)
	.align		4
.L_310:
        /*0748*/ 	.word	index@(_Z7reduce6IdLj4ELb1EEvPT_S1_j12reduction_opi)
        /*074c*/ 	.word	0x00000008


	//----- nvinfo : EIATTR_MIN_STACK_SIZE
	.align		4
.L_311:
        /*0750*/ 	.byte	0x04, 0x12
        /*0752*/ 	.short	(.L_313 - .L_312)
	.align		4
.L_312:
        /*0754*/ 	.word	index@(_Z7reduce6IdLj1024ELb1EEvPT_S1_j12reduction_opi)
        /*0758*/ 	.word	0x00000008


	//----- nvinfo : EIATTR_MIN_STACK_SIZE
	.align		4
.L_313:
        /*075c*/ 	.byte	0x04, 0x12
        /*075e*/ 	.short	(.L_315 - .L_314)
	.align		4
.L_314:
        /*0760*/ 	.word	index@(_Z7reduce6IdLj32ELb0EEvPT_S1_j12reduction_opi)
        /*0764*/ 	.word	0x00000008


	//----- nvinfo : EIATTR_MIN_STACK_SIZE
	.align		4
.L_315:
        /*0768*/ 	.byte	0x04, 0x12
        /*076a*/ 	.short	(.L_317 - .L_316)
	.align		4
.L_316:
        /*076c*/ 	.word	index@(_Z7reduce5IdLj256EEvPT_S1_j)
        /*0770*/ 	.word	0x00000000


	//----- nvinfo : EIATTR_MIN_STACK_SIZE
	.align		4
.L_317:
        /*0774*/ 	.byte	0x04, 0x12
        /*0776*/ 	.short	(.L_319 - .L_318)
	.align		4
.L_318:
        /*0778*/ 	.word	index@(_Z7reduce5IdLj1EEvPT_S1_j)
        /*077c*/ 	.word	0x00000000


	//----- nvinfo : EIATTR_MIN_STACK_SIZE
	.align		4
.L_319:
        /*0780*/ 	.byte	0x04, 0x12
        /*0782*/ 	.short	(.L_321 - .L_320)
	.align		4
.L_320:
        /*0784*/ 	.word	index@(_Z7reduce4IdLj64EEvPT_S1_j)
        /*0788*/ 	.word	0x00000000


	//----- nvinfo : EIATTR_MIN_STACK_SIZE
	.align		4
.L_321:
        /*078c*/ 	.byte	0x04, 0x12
        /*078e*/ 	.short	(.L_323 - .L_322)
	.align		4
.L_322:
        /*0790*/ 	.word	index@(_Z7reduce5IdLj16EEvPT_S1_j)
        /*0794*/ 	.word	0x00000000


	//----- nvinfo : EIATTR_MIN_STACK_SIZE
	.align		4
.L_323:
        /*0798*/ 	.byte	0x04, 0x12
        /*079a*/ 	.short	(.L_325 - .L_324)
	.align		4
.L_324:
        /*079c*/ 	.word	index@(_Z7reduce3IdEvPT_S1_j)
        /*07a0*/ 	.word	0x00000000


	//----- nvinfo : EIATTR_MIN_STACK_SIZE
	.align		4
.L_325:
        /*07a4*/ 	.byte	0x04, 0x12
        /*07a6*/ 	.short	(.L_327 - .L_326)
	.align		4
.L_326:
        /*07a8*/ 	.word	index@(_Z7reduce4IdLj4EEvPT_S1_j)
        /*07ac*/ 	.word	0x00000000


	//----- nvinfo : EIATTR_MIN_STACK_SIZE
	.align		4
.L_327:
        /*07b0*/ 	.byte	0x04, 0x12
        /*07b2*/ 	.short	(.L_329 - .L_328)
	.align		4
.L_328:
        /*07b4*/ 	.word	index@(_Z7reduce5IdLj4EEvPT_S1_j)
        /*07b8*/ 	.word	0x00000000


	//----- nvinfo : EIATTR_MIN_STACK_SIZE
	.align		4
.L_329:
        /*07bc*/ 	.byte	0x04, 0x12
        /*07be*/ 	.short	(.L_331 - .L_330)
	.align		4
.L_330:
        /*07c0*/ 	.word	index@(_Z7reduce4IdLj256EEvPT_S1_j)
        /*07c4*/ 	.word	0x00000000


	//----- nvinfo : EIATTR_MIN_STACK_SIZE
	.align		4
.L_331:
        /*07c8*/ 	.byte	0x04, 0x12
        /*07ca*/ 	.short	(.L_333 - .L_332)
	.align		4
.L_332:
        /*07cc*/ 	.word	index@(_Z7reduce4IdLj1EEvPT_S1_j)
        /*07d0*/ 	.word	0x00000000


	//----- nvinfo : EIATTR_MIN_STACK_SIZE
	.align		4
.L_333:
        /*07d4*/ 	.byte	0x04, 0x12
        /*07d6*/ 	.short	(.L_335 - .L_334)
	.align		4
.L_334:
        /*07d8*/ 	.word	index@(_Z7reduce5IdLj64EEvPT_S1_j)
        /*07dc*/ 	.word	0x00000000


	//----- nvinfo : EIATTR_MIN_STACK_SIZE
	.align		4
.L_335:
        /*07e0*/ 	.byte	0x04, 0x12
        /*07e2*/ 	.short	(.L_337 - .L_336)
	.align		4
.L_336:
        /*07e4*/ 	.word	index@(_Z7reduce1IdEvPT_S1_j)
        /*07e8*/ 	.word	0x00000000


	//----- nvinfo : EIATTR_MIN_STACK_SIZE
	.align		4
.L_337:
        /*07ec*/ 	.byte	0x04, 0x12
        /*07ee*/ 	.short	(.L_339 - .L_338)
	.align		4
.L_338:
        /*07f0*/ 	.word	index@(_Z7reduce4IdLj16EEvPT_S1_j)
        /*07f4*/ 	.word	0x00000000


	//----- nvinfo : EIATTR_MIN_STACK_SIZE
	.align		4
.L_339:
        /*07f8*/ 	.byte	0x04, 0x12
        /*07fa*/ 	.short	(.L_341 - .L_340)
	.align		4
.L_340:
        /*07fc*/ 	.word	index@(_Z7reduce5IdLj512EEvPT_S1_j)
        /*0800*/ 	.word	0x00000000


	//----- nvinfo : EIATTR_MIN_STACK_SIZE
	.align		4
.L_341:
        /*0804*/ 	.byte	0x04, 0x12
        /*0806*/ 	.short	(.L_343 - .L_342)
	.align		4
.L_342:
        /*0808*/ 	.word	index@(_Z7reduce5IdLj2EEvPT_S1_j)
        /*080c*/ 	.word	0x00000000


	//----- nvinfo : EIATTR_MIN_STACK_SIZE
	.align		4
.L_343:
        /*0810*/ 	.byte	0x04, 0x12
        /*0812*/ 	.short	(.L_345 - .L_344)
	.align		4
.L_344:
        /*0814*/ 	.word	index@(_Z7reduce4IdLj128EEvPT_S1_j)
        /*0818*/ 	.word	0x00000000


	//----- nvinfo : EIATTR_MIN_STACK_SIZE
	.align		4
.L_345:
        /*081c*/ 	.byte	0x04, 0x12
        /*081e*/ 	.short	(.L_347 - .L_346)
	.align		4
.L_346:
        /*0820*/ 	.word	index@(_Z7reduce5IdLj32EEvPT_S1_j)
        /*0824*/ 	.word	0x00000000


	//----- nvinfo : EIATTR_MIN_STACK_SIZE
	.align		4
.L_347:
        /*0828*/ 	.byte	0x04, 0x12
        /*082a*/ 	.short	(.L_349 - .L_348)
	.align		4
.L_348:
        /*082c*/ 	.word	index@(_Z7reduce2IdEvPT_S1_j)
        /*0830*/ 	.word	0x00000000


	//----- nvinfo : EIATTR_MIN_STACK_SIZE
	.align		4
.L_349:
        /*0834*/ 	.byte	0x04, 0x12
        /*0836*/ 	.short	(.L_351 - .L_350)
	.align		4
.L_350:
        /*0838*/ 	.word	index@(_Z7reduce4IdLj8EEvPT_S1_j)
        /*083c*/ 	.word	0x00000000


	//----- nvinfo : EIATTR_MIN_STACK_SIZE
	.align		4
.L_351:
        /*0840*/ 	.byte	0x04, 0x12
        /*0842*/ 	.short	(.L_353 - .L_352)
	.align		4
.L_352:
        /*0844*/ 	.word	index@(_Z7reduce5IdLj8EEvPT_S1_j)
        /*0848*/ 	.word	0x00000000


	//----- nvinfo : EIATTR_MIN_STACK_SIZE
	.align		4
.L_353:
        /*084c*/ 	.byte	0x04, 0x12
        /*084e*/ 	.short	(.L_355 - .L_354)
	.align		4
.L_354:
        /*0850*/ 	.word	index@(_Z7reduce4IdLj512EEvPT_S1_j)
        /*0854*/ 	.word	0x00000000


	//----- nvinfo : EIATTR_MIN_STACK_SIZE
	.align		4
.L_355:
        /*0858*/ 	.byte	0x04, 0x12
        /*085a*/ 	.short	(.L_357 - .L_356)
	.align		4
.L_356:
        /*085c*/ 	.word	index@(_Z7reduce4IdLj2EEvPT_S1_j)
        /*0860*/ 	.word	0x00000000


	//----- nvinfo : EIATTR_MIN_STACK_SIZE
	.align		4
.L_357:
        /*0864*/ 	.byte	0x04, 0x12
        /*0866*/ 	.short	(.L_359 - .L_358)
	.align		4
.L_358:
        /*0868*/ 	.word	index@(_Z7reduce5IdLj128EEvPT_S1_j)
        /*086c*/ 	.word	0x00000000


	//----- nvinfo : EIATTR_MIN_STACK_SIZE
	.align		4
.L_359:
        /*0870*/ 	.byte	0x04, 0x12
        /*0872*/ 	.short	(.L_361 - .L_360)
	.align		4
.L_360:
        /*0874*/ 	.word	index@(_Z7reduce0IdEvPT_S1_j)
        /*0878*/ 	.word	0x00000000


	//----- nvinfo : EIATTR_MIN_STACK_SIZE
	.align		4
.L_361:
        /*087c*/ 	.byte	0x04, 0x12
        /*087e*/ 	.short	(.L_363 - .L_362)
	.align		4
.L_362:
        /*0880*/ 	.word	index@(_Z7reduce4IdLj32EEvPT_S1_j)
        /*0884*/ 	.word	0x00000000
.L_363:


//--------------------- .nv.compat                --------------------------
	.section	.nv.compat,"",@"SHT_CUDA_COMPAT_INFO"
	.align	4
        /*0000*/ 	.byte	0x02, 0x09, 0x00, 0x00, 0x02, 0x02, 0x01, 0x00, 0x02, 0x05, 0x05, 0x00, 0x03, 0x07, 0x01, 0x01
        /*0010*/ 	.byte	0x02, 0x03, 0x00, 0x00, 0x02, 0x06, 0x01, 0x00, 0x04, 0x0b, 0x08, 0x00, 0x01, 0x00, 0x00, 0x00
        /*0020*/ 	.byte	0x00, 0x00, 0x00, 0x00


//--------------------- .nv.info._Z7reduce6IdLj8ELb1EEvPT_S1_j12reduction_opi --------------------------
	.section	.nv.info._Z7reduce6IdLj8ELb1EEvPT_S1_j12reduction_opi,"",@"SHT_CUDA_INFO"
	.sectionflags	@""
	.align	4


	//----- nvinfo : EIATTR_CUDA_API_VERSION
	.align		4
        /*0000*/ 	.byte	0x04, 0x37
        /*0002*/ 	.short	(.L_365 - .L_364)
.L_364:
        /*0004*/ 	.word	0x00000082


	//----- nvinfo : EIATTR_KPARAM_INFO
	.align		4
.L_365:
        /*0008*/ 	.byte	0x04, 0x17
        /*000a*/ 	.short	(.L_367 - .L_366)
.L_366:
        /*000c*/ 	.word	0x00000000
        /*0010*/ 	.short	0x0004
        /*0012*/ 	.short	0x0018
        /*0014*/ 	.byte	0x00, 0xf0, 0x11, 0x00


	//----- nvinfo : EIATTR_KPARAM_INFO
	.align		4
.L_367:
        /*0018*/ 	.byte	0x04, 0x17
        /*001a*/ 	.short	(.L_369 - .L_368)
.L_368:
        /*001c*/ 	.word	0x00000000
        /*0020*/ 	.short	0x0003
        /*0022*/ 	.short	0x0014
        /*0024*/ 	.byte	0x00, 0xf0, 0x11, 0x00


	//----- nvinfo : EIATTR_KPARAM_INFO
	.align		4
.L_369:
        /*0028*/ 	.byte	0x04, 0x17
        /*002a*/ 	.short	(.L_371 - .L_370)
.L_370:
        /*002c*/ 	.word	0x00000000
        /*0030*/ 	.short	0x0002
        /*0032*/ 	.short	0x0010
        /*0034*/ 	.byte	0x00, 0xf0, 0x11, 0x00


	//----- nvinfo : EIATTR_KPARAM_INFO
	.align		4
.L_371:
        /*0038*/ 	.byte	0x04, 0x17
        /*003a*/ 	.short	(.L_373 - .L_372)
.L_372:
        /*003c*/ 	.word	0x00000000
        /*0040*/ 	.short	0x0001
        /*0042*/ 	.short	0x0008
        /*0044*/ 	.byte	0x00, 0xf5, 0x21, 0x00


	//----- nvinfo : EIATTR_KPARAM_INFO
	.align		4
.L_373:
        /*0048*/ 	.byte	0x04, 0x17
        /*004a*/ 	.short	(.L_375 - .L_374)
.L_374:
        /*004c*/ 	.word	0x00000000
        /*0050*/ 	.short	0x0000
        /*0052*/ 	.short	0x0000
        /*0054*/ 	.byte	0x00, 0xf5, 0x21, 0x00


	//----- nvinfo : EIATTR_SPARSE_MMA_MASK
	.align		4
.L_375:
        /*0058*/ 	.byte	0x03, 0x50
        /*005a*/ 	.short	0x0000


	//----- nvinfo : EIATTR_MAXREG_COUNT
	.align		4
        /*005c*/ 	.byte	0x03, 0x1b
        /*005e*/ 	.short	0x00ff


	//----- nvinfo : EIATTR_NUM_BARRIERS
	.align		4
        /*0060*/ 	.byte	0x02, 0x4c
        /*0062*/ 	.byte	0x01
	.zero		1


	//----- nvinfo : EIATTR_MERCURY_ISA_VERSION
	.align		4
        /*0064*/ 	.byte	0x03, 0x5f
        /*0066*/ 	.short	0x0101


	//----- nvinfo : EIATTR_VRC_CTA_INIT_COUNT
	.align		4
        /*0068*/ 	.byte	0x02, 0x4a
	.zero		1
	.zero		1


	//----- nvinfo : EIATTR_EXIT_INSTR_OFFSETS
	.align		4
        /*006c*/ 	.byte	0x04, 0x1c
        /*006e*/ 	.short	(.L_377 - .L_376)


	//   ....[0]....
.L_376:
        /*0070*/ 	.word	0x000002f0


	//   ....[1]....
        /*0074*/ 	.word	0x00000430


	//   ....[2]....
        /*0078*/ 	.word	0x000004b0


	//----- nvinfo : EIATTR_CRS_STACK_SIZE
	.align		4
.L_377:
        /*007c*/ 	.byte	0x04, 0x1e
        /*007e*/ 	.short	(.L_379 - .L_378)
.L_378:
        /*0080*/ 	.word	0x00000000


	//----- nvinfo : EIATTR_CBANK_PARAM_SIZE
	.align		4
.L_379:
        /*0084*/ 	.byte	0x03, 0x19
        /*0086*/ 	.short	0x001c


	//----- nvinfo : EIATTR_PARAM_CBANK
	.align		4
        /*0088*/ 	.byte	0x04, 0x0a
        /*008a*/ 	.short	(.L_381 - .L_380)
	.align		4
.L_380:
        /*008c*/ 	.word	index@(.nv.constant0._Z7reduce6IdLj8ELb1EEvPT_S1_j12reduction_opi)
        /*0090*/ 	.short	0x0380
        /*0092*/ 	.short	0x001c


	//----- nvinfo : EIATTR_SW_WAR
	.align		4
.L_381:
        /*0094*/ 	.byte	0x04, 0x36
        /*0096*/ 	.short	(.L_383 - .L_382)
.L_382:
        /*0098*/ 	.word	0x00000008
.L_383:


//--------------------- .nv.info._Z7reduce6IdLj64ELb0EEvPT_S1_j12reduction_opi --------------------------
	.section	.nv.info._Z7reduce6IdLj64ELb0EEvPT_S1_j12reduction_opi,"",@"SHT_CUDA_INFO"
	.sectionflags	@""
	.align	4


	//----- nvinfo : EIATTR_CUDA_API_VERSION
	.align		4
        /*0000*/ 	.byte	0x04, 0x37
        /*0002*/ 	.short	(.L_385 - .L_384)
.L_384:
        /*0004*/ 	.word	0x00000082


	//----- nvinfo : EIATTR_KPARAM_INFO
	.align		4
.L_385:
        /*0008*/ 	.byte	0x04, 0x17
        /*000a*/ 	.short	(.L_387 - .L_386)
.L_386:
        /*000c*/ 	.word	0x00000000
        /*0010*/ 	.short	0x0004
        /*0012*/ 	.short	0x0018
        /*0014*/ 	.byte	0x00, 0xf0, 0x11, 0x00


	//----- nvinfo : EIATTR_KPARAM_INFO
	.align		4
.L_387:
        /*0018*/ 	.byte	0x04, 0x17
        /*001a*/ 	.short	(.L_389 - .L_388)
.L_388:
        /*001c*/ 	.word	0x00000000
        /*0020*/ 	.short	0x0003
        /*0022*/ 	.short	0x0014
        /*0024*/ 	.byte	0x00, 0xf0, 0x11, 0x00


	//----- nvinfo : EIATTR_KPARAM_INFO
	.align		4
.L_389:
        /*0028*/ 	.byte	0x04, 0x17
        /*002a*/ 	.short	(.L_391 - .L_390)
.L_390:
        /*002c*/ 	.word	0x00000000
        /*0030*/ 	.short	0x0002
        /*0032*/ 	.short	0x0010
        /*0034*/ 	.byte	0x00, 0xf0, 0x11, 0x00


	//----- nvinfo : EIATTR_KPARAM_INFO
	.align		4
.L_391:
        /*0038*/ 	.byte	0x04, 0x17
        /*003a*/ 	.short	(.L_393 - .L_392)
.L_392:
        /*003c*/ 	.word	0x00000000
        /*0040*/ 	.short	0x0001
        /*0042*/ 	.short	0x0008
        /*0044*/ 	.byte	0x00, 0xf5, 0x21, 0x00


	//----- nvinfo : EIATTR_KPARAM_INFO
	.align		4
.L_393:
        /*0048*/ 	.byte	0x04, 0x17
        /*004a*/ 	.short	(.L_395 - .L_394)
.L_394:
        /*004c*/ 	.word	0x00000000
        /*0050*/ 	.short	0x0000
        /*0052*/ 	.short	0x0000
        /*0054*/ 	.byte	0x00, 0xf5, 0x21, 0x00


	//----- nvinfo : EIATTR_SPARSE_MMA_MASK
	.align		4
.L_395:
        /*0058*/ 	.byte	0x03, 0x50
        /*005a*/ 	.short	0x0000


	//----- nvinfo : EIATTR_MAXREG_COUNT
	.align		4
        /*005c*/ 	.byte	0x03, 0x1b
        /*005e*/ 	.short	0x00ff


	//----- nvinfo : EIATTR_NUM_BARRIERS
	.align		4
        /*0060*/ 	.byte	0x02, 0x4c
        /*0062*/ 	.byte	0x01
	.zero		1


	//----- nvinfo : EIATTR_MERCURY_ISA_VERSION
	.align		4
        /*0064*/ 	.byte	0x03, 0x5f
        /*0066*/ 	.short	0x0101


	//----- nvinfo : EIATTR_VRC_CTA_INIT_COUNT
	.align		4
        /*0068*/ 	.byte	0x02, 0x4a
	.zero		1
	.zero		1


	//----- nvinfo : EIATTR_EXIT_INSTR_OFFSETS
	.align		4
        /*006c*/ 	.byte	0x04, 0x1c
        /*006e*/ 	.short	(.L_397 - .L_396)


	//   ....[0]....
.L_396:
        /*0070*/ 	.word	0x00000320


	//   ....[1]....
        /*0074*/ 	.word	0x00000580


	//   ....[2]....
        /*0078*/ 	.word	0x00000600


	//----- nvinfo : EIATTR_CRS_STACK_SIZE
	.align		4
.L_397:
        /*007c*/ 	.byte	0x04, 0x1e
        /*007e*/ 	.short	(.L_399 - .L_398)
.L_398:
        /*0080*/ 	.word	0x00000000


	//----- nvinfo : EIATTR_CBANK_PARAM_SIZE
	.align		4
.L_399:
        /*0084*/ 	.byte	0x03, 0x19
        /*0086*/ 	.short	0x001c


	//----- nvinfo : EIATTR_PARAM_CBANK
	.align		4
        /*0088*/ 	.byte	0x04, 0x0a
        /*008a*/ 	.short	(.L_401 - .L_400)
	.align		4
.L_400:
        /*008c*/ 	.word	index@(.nv.constant0._Z7reduce6IdLj64ELb0EEvPT_S1_j12reduction_opi)
        /*0090*/ 	.short	0x0380
        /*0092*/ 	.short	0x001c


	//----- nvinfo : EIATTR_SW_WAR
	.align		4
.L_401:
        /*0094*/ 	.byte	0x04, 0x36
        /*0096*/ 	.short	(.L_403 - .L_402)
.L_402:
        /*0098*/ 	.word	0x00000008
.L_403:


//--------------------- .nv.info._Z7reduce6IdLj1024ELb0EEvPT_S1_j12reduction_opi --------------------------
	.section	.nv.info._Z7reduce6IdLj1024ELb0EEvPT_S1_j12reduction_opi,"",@"SHT_CUDA_INFO"
	.sectionflags	@""
	.align	4


	//----- nvinfo : EIATTR_CUDA_API_VERSION
	.align		4
        /*0000*/ 	.byte	0x04, 0x37
        /*0002*/ 	.short	(.L_405 - .L_404)
.L_404:
        /*0004*/ 	.word	0x00000082


	//----- nvinfo : EIATTR_KPARAM_INFO
	.align		4
.L_405:
        /*0008*/ 	.byte	0x04, 0x17
        /*000a*/ 	.short	(.L_407 - .L_406)
.L_406:
        /*000c*/ 	.word	0x00000000
        /*0010*/ 	.short	0x0004
        /*0012*/ 	.short	0x0018
        /*0014*/ 	.byte	0x00, 0xf0, 0x11, 0x00


	//----- nvinfo : EIATTR_KPARAM_INFO
	.align		4
.L_407:
        /*0018*/ 	.byte	0x04, 0x17
        /*001a*/ 	.short	(.L_409 - .L_408)
.L_408:
        /*001c*/ 	.word	0x00000000
        /*0020*/ 	.short	0x0003
        /*0022*/ 	.short	0x0014
        /*0024*/ 	.byte	0x00, 0xf0, 0x11, 0x00


	//----- nvinfo : EIATTR_KPARAM_INFO
	.align		4
.L_409:
        /*0028*/ 	.byte	0x04, 0x17
        /*002a*/ 	.short	(.L_411 - .L_410)
.L_410:
        /*002c*/ 	.word	0x00000000
        /*0030*/ 	.short	0x0002
        /*0032*/ 	.short	0x0010
        /*0034*/ 	.byte	0x00, 0xf0, 0x11, 0x00


	//----- nvinfo : EIATTR_KPARAM_INFO
	.align		4
.L_411:
        /*0038*/ 	.byte	0x04, 0x17
        /*003a*/ 	.short	(.L_413 - .L_412)
.L_412:
        /*003c*/ 	.word	0x00000000
        /*0040*/ 	.short	0x0001
        /*0042*/ 	.short	0x0008
        /*0044*/ 	.byte	0x00, 0xf5, 0x21, 0x00


	//----- nvinfo : EIATTR_KPARAM_INFO
	.align		4
.L_413:
        /*0048*/ 	.byte	0x04, 0x17
        /*004a*/ 	.short	(.L_415 - .L_414)
.L_414:
        /*004c*/ 	.word	0x00000000
        /*0050*/ 	.short	0x0000
        /*0052*/ 	.short	0x0000
        /*0054*/ 	.byte	0x00, 0xf5, 0x21, 0x00


	//----- nvinfo : EIATTR_SPARSE_MMA_MASK
	.align		4
.L_415:
        /*0058*/ 	.byte	0x03, 0x50
        /*005a*/ 	.short	0x0000


	//----- nvinfo : EIATTR_MAXREG_COUNT
	.align		4
        /*005c*/ 	.byte	0x03, 0x1b
        /*005e*/ 	.short	0x00ff


	//----- nvinfo : EIATTR_NUM_BARRIERS
	.align		4
        /*0060*/ 	.byte	0x02, 0x4c
        /*0062*/ 	.byte	0x01
	.zero		1


	//----- nvinfo : EIATTR_MERCURY_ISA_VERSION
	.align		4
        /*0064*/ 	.byte	0x03, 0x5f
        /*0066*/ 	.short	0x0101


	//----- nvinfo : EIATTR_VRC_CTA_INIT_COUNT
	.align		4
        /*0068*/ 	.byte	0x02, 0x4a
	.zero		1
	.zero		1


	//----- nvinfo : EIATTR_EXIT_INSTR_OFFSETS
	.align		4
        /*006c*/ 	.byte	0x04, 0x1c
        /*006e*/ 	.short	(.L_417 - .L_416)


	//   ....[0]....
.L_416:
        /*0070*/ 	.word	0x00000630


	//   ....[1]....
        /*0074*/ 	.word	0x00000890


	//   ....[2]....
        /*0078*/ 	.word	0x00000910


	//----- nvinfo : EIATTR_CRS_STACK_SIZE
	.align		4
.L_417:
        /*007c*/ 	.byte	0x04, 0x1e
        /*007e*/ 	.short	(.L_419 - .L_418)
.L_418:
        /*0080*/ 	.word	0x00000000


	//----- nvinfo : EIATTR_CBANK_PARAM_SIZE
	.align		4
.L_419:
        /*0084*/ 	.byte	0x03, 0x19
        /*0086*/ 	.short	0x001c


	//----- nvinfo : EIATTR_PARAM_CBANK
	.align		4
        /*0088*/ 	.byte	0x04, 0x0a
        /*008a*/ 	.short	(.L_421 - .L_420)
	.align		4
.L_420:
        /*008c*/ 	.word	index@(.nv.constant0._Z7reduce6IdLj1024ELb0EEvPT_S1_j12reduction_opi)
        /*0090*/ 	.short	0x0380
        /*0092*/ 	.short	0x001c


	//----- nvinfo : EIATTR_SW_WAR
	.align		4
.L_421:
        /*0094*/ 	.byte	0x04, 0x36
        /*0096*/ 	.short	(.L_423 - .L_422)
.L_422:
        /*0098*/ 	.word	0x00000008
.L_423:


//--------------------- .nv.info._Z7reduce6IdLj128ELb1EEvPT_S1_j12reduction_opi --------------------------
	.section	.nv.info._Z7reduce6IdLj128ELb1EEvPT_S1_j12reduction_opi,"",@"SHT_CUDA_INFO"
	.sectionflags	@""
	.align	4


	//----- nvinfo : EIATTR_CUDA_API_VERSION
	.align		4
        /*0000*/ 	.byte	0x04, 0x37
        /*0002*/ 	.short	(.L_425 - .L_424)
.L_424:
        /*0004*/ 	.word	0x00000082


	//----- nvinfo : EIATTR_KPARAM_INFO
	.align		4
.L_425:
        /*0008*/ 	.byte	0x04, 0x17
        /*000a*/ 	.short	(.L_427 - .L_426)
.L_426:
        /*000c*/ 	.word	0x00000000
        /*0010*/ 	.short	0x0004
        /*0012*/ 	.short	0x0018
        /*0014*/ 	.byte	0x00, 0xf0, 0x11, 0x00


	//----- nvinfo : EIATTR_KPARAM_INFO
	.align		4
.L_427:
        /*0018*/ 	.byte	0x04, 0x17
        /*001a*/ 	.short	(.L_429 - .L_428)
.L_428:
        /*001c*/ 	.word	0x00000000
        /*0020*/ 	.short	0x0003
        /*0022*/ 	.short	0x0014
        /*0024*/ 	.byte	0x00, 0xf0, 0x11, 0x00


	//----- nvinfo : EIATTR_KPARAM_INFO
	.align		4
.L_429:
        /*0028*/ 	.byte	0x04, 0x17
        /*002a*/ 	.short	(.L_431 - .L_430)
.L_430:
        /*002c*/ 	.word	0x00000000
        /*0030*/ 	.short	0x0002
        /*0032*/ 	.short	0x0010
        /*0034*/ 	.byte	0x00, 0xf0, 0x11, 0x00


	//----- nvinfo : EIATTR_KPARAM_INFO
	.align		4
.L_431:
        /*0038*/ 	.byte	0x04, 0x17
        /*003a*/ 	.short	(.L_433 - .L_432)
.L_432:
        /*003c*/ 	.word	0x00000000
        /*0040*/ 	.short	0x0001
        /*0042*/ 	.short	0x0008
        /*0044*/ 	.byte	0x00, 0xf5, 0x21, 0x00


	//----- nvinfo : EIATTR_KPARAM_INFO
	.align		4
.L_433:
        /*0048*/ 	.byte	0x04, 0x17
        /*004a*/ 	.short	(.L_435 - .L_434)
.L_434:
        /*004c*/ 	.word	0x00000000
        /*0050*/ 	.short	0x0000
        /*0052*/ 	.short	0x0000
        /*0054*/ 	.byte	0x00, 0xf5, 0x21, 0x00


	//----- nvinfo : EIATTR_SPARSE_MMA_MASK
	.align		4
.L_435:
        /*0058*/ 	.byte	0x03, 0x50
        /*005a*/ 	.short	0x0000


	//----- nvinfo : EIATTR_MAXREG_COUNT
	.align		4
        /*005c*/ 	.byte	0x03, 0x1b
        /*005e*/ 	.short	0x00ff


	//----- nvinfo : EIATTR_NUM_BARRIERS
	.align		4
        /*0060*/ 	.byte	0x02, 0x4c
        /*0062*/ 	.byte	0x01
	.zero		1


	//----- nvinfo : EIATTR_MERCURY_ISA_VERSION
	.align		4
        /*0064*/ 	.byte	0x03, 0x5f
        /*0066*/ 	.short	0x0101


	//----- nvinfo : EIATTR_VRC_CTA_INIT_COUNT
	.align		4
        /*0068*/ 	.byte	0x02, 0x4a
	.zero		1
	.zero		1


	//----- nvinfo : EIATTR_EXIT_INSTR_OFFSETS
	.align		4
        /*006c*/ 	.byte	0x04, 0x1c
        /*006e*/ 	.short	(.L_437 - .L_436)


	//   ....[0]....
.L_436:
        /*0070*/ 	.word	0x00000390


	//   ....[1]....
        /*0074*/ 	.word	0x000005f0


	//   ....[2]....
        /*0078*/ 	.word	0x00000670


	//----- nvinfo : EIATTR_CRS_STACK_SIZE
	.align		4
.L_437:
        /*007c*/ 	.byte	0x04, 0x1e
        /*007e*/ 	.short	(.L_439 - .L_438)
.L_438:
        /*0080*/ 	.word	0x00000000


	//----- nvinfo : EIATTR_CBANK_PARAM_SIZE
	.align		4
.L_439:
        /*0084*/ 	.byte	0x03, 0x19
        /*0086*/ 	.short	0x001c


	//----- nvinfo : EIATTR_PARAM_CBANK
	.align		4
        /*0088*/ 	.byte	0x04, 0x0a
        /*008a*/ 	.short	(.L_441 - .L_440)
	.align		4
.L_440:
        /*008c*/ 	.word	index@(.nv.constant0._Z7reduce6IdLj128ELb1EEvPT_S1_j12reduction_opi)
        /*0090*/ 	.short	0x0380
        /*0092*/ 	.short	0x001c


	//----- nvinfo : EIATTR_SW_WAR
	.align		4
.L_441:
        /*0094*/ 	.byte	0x04, 0x36
        /*0096*/ 	.short	(.L_443 - .L_442)
.L_442:
        /*0098*/ 	.word	0x00000008
.L_443:


//--------------------- .nv.info._Z7reduce6IdLj4ELb0EEvPT_S1_j12reduction_opi --------------------------
	.section	.nv.info._Z7reduce6IdLj4ELb0EEvPT_S1_j12reduction_opi,"",@"SHT_CUDA_INFO"
	.sectionflags	@""
	.align	4


	//----- nvinfo : EIATTR_CUDA_API_VERSION
	.align		4
        /*0000*/ 	.byte	0x04, 0x37
        /*0002*/ 	.short	(.L_445 - .L_444)
.L_444:
        /*0004*/ 	.word	0x00000082


	//----- nvinfo : EIATTR_KPARAM_INFO
	.align		4
.L_445:
        /*0008*/ 	.byte	0x04, 0x17
        /*000a*/ 	.short	(.L_447 - .L_446)
.L_446:
        /*000c*/ 	.word	0x00000000
        /*0010*/ 	.short	0x0004
        /*0012*/ 	.short	0x0018
        /*0014*/ 	.byte	0x00, 0xf0, 0x11, 0x00


	//----- nvinfo : EIATTR_KPARAM_INFO
	.align		4
.L_447:
        /*0018*/ 	.byte	0x04, 0x17
        /*001a*/ 	.short	(.L_449 - .L_448)
.L_448:
        /*001c*/ 	.word	0x00000000
        /*0020*/ 	.short	0x0003
        /*0022*/ 	.short	0x0014
        /*0024*/ 	.byte	0x00, 0xf0, 0x11, 0x00


	//----- nvinfo : EIATTR_KPARAM_INFO
	.align		4
.L_449:
        /*0028*/ 	.byte	0x04, 0x17
        /*002a*/ 	.short	(.L_451 - .L_450)
.L_450:
        /*002c*/ 	.word	0x00000000
        /*0030*/ 	.short	0x0002
        /*0032*/ 	.short	0x0010
        /*0034*/ 	.byte	0x00, 0xf0, 0x11, 0x00


	//----- nvinfo : EIATTR_KPARAM_INFO
	.align		4
.L_451:
        /*0038*/ 	.byte	0x04, 0x17
        /*003a*/ 	.short	(.L_453 - .L_452)
.L_452:
        /*003c*/ 	.word	0x00000000
        /*0040*/ 	.short	0x0001
        /*0042*/ 	.short	0x0008
        /*0044*/ 	.byte	0x00, 0xf5, 0x21, 0x00


	//----- nvinfo : EIATTR_KPARAM_INFO
	.align		4
.L_453:
        /*0048*/ 	.byte	0x04, 0x17
        /*004a*/ 	.short	(.L_455 - .L_454)
.L_454:
        /*004c*/ 	.word	0x00000000
        /*0050*/ 	.short	0x0000
        /*0052*/ 	.short	0x0000
        /*0054*/ 	.byte	0x00, 0xf5, 0x21, 0x00


	//----- nvinfo : EIATTR_SPARSE_MMA_MASK
	.align		4
.L_455:
        /*0058*/ 	.byte	0x03, 0x50
        /*005a*/ 	.short	0x0000


	//----- nvinfo : EIATTR_MAXREG_COUNT
	.align		4
        /*005c*/ 	.byte	0x03, 0x1b
        /*005e*/ 	.short	0x00ff


	//----- nvinfo : EIATTR_NUM_BARRIERS
	.align		4
        /*0060*/ 	.byte	0x02, 0x4c
        /*0062*/ 	.byte	0x01
	.zero		1


	//----- nvinfo : EIATTR_MERCURY_ISA_VERSION
	.align		4
        /*0064*/ 	.byte	0x03, 0x5f
        /*0066*/ 	.short	0x0101


	//----- nvinfo : EIATTR_VRC_CTA_INIT_COUNT
	.align		4
        /*0068*/ 	.byte	0x02, 0x4a
	.zero		1
	.zero		1


	//----- nvinfo : EIATTR_EXIT_INSTR_OFFSETS
	.align		4
        /*006c*/ 	.byte	0x04, 0x1c
        /*006e*/ 	.short	(.L_457 - .L_456)


	//   ....[0]....
.L_456:
        /*0070*/ 	.word	0x00000320


	//   ....[1]....
        /*0074*/ 	.word	0x00000400


	//   ....[2]....
        /*0078*/ 	.word	0x00000480


	//----- nvinfo : EIATTR_CRS_STACK_SIZE
	.align		4
.L_457:
        /*007c*/ 	.byte	0x04, 0x1e
        /*007e*/ 	.short	(.L_459 - .L_458)
.L_458:
        /*0080*/ 	.word	0x00000000


	//----- nvinfo : EIATTR_CBANK_PARAM_SIZE
	.align		4
.L_459:
        /*0084*/ 	.byte	0x03, 0x19
        /*0086*/ 	.short	0x001c


	//----- nvinfo : EIATTR_PARAM_CBANK
	.align		4
        /*0088*/ 	.byte	0x04, 0x0a
        /*008a*/ 	.short	(.L_461 - .L_460)
	.align		4
.L_460:
        /*008c*/ 	.word	index@(.nv.constant0._Z7reduce6IdLj4ELb0EEvPT_S1_j12reduction_opi)
        /*0090*/ 	.short	0x0380
        /*0092*/ 	.short	0x001c


	//----- nvinfo : EIATTR_SW_WAR
	.align		4
.L_461:
        /*0094*/ 	.byte	0x04, 0x36
        /*0096*/ 	.short	(.L_463 - .L_462)
.L_462:
        /*0098*/ 	.word	0x00000008
.L_463:


//--------------------- .nv.info._Z7reduce6IdLj256ELb0EEvPT_S1_j12reduction_opi --------------------------
	.section	.nv.info._Z7reduce6IdLj256ELb0EEvPT_S1_j12reduction_opi,"",@"SHT_CUDA_INFO"
	.sectionflags	@""
	.align	4


	//----- nvinfo : EIATTR_CUDA_API_VERSION
	.align		4
        /*0000*/ 	.byte	0x04, 0x37
        /*0002*/ 	.short	(.L_465 - .L_464)
.L_464:
        /*0004*/ 	.word	0x00000082


	//----- nvinfo : EIATTR_KPARAM_INFO
	.align		4
.L_465:
        /*0008*/ 	.byte	0x04, 0x17
        /*000a*/ 	.short	(.L_467 - .L_466)
.L_466:
        /*000c*/ 	.word	0x00000000
        /*0010*/ 	.short	0x0004
        /*0012*/ 	.short	0x0018
        /*0014*/ 	.byte	0x00, 0xf0, 0x11, 0x00


	//----- nvinfo : EIATTR_KPARAM_INFO
	.align		4
.L_467:
        /*0018*/ 	.byte	0x04, 0x17
        /*001a*/ 	.short	(.L_469 - .L_468)
.L_468:
        /*001c*/ 	.word	0x00000000
        /*0020*/ 	.short	0x0003
        /*0022*/ 	.short	0x0014
        /*0024*/ 	.byte	0x00, 0xf0, 0x11, 0x00


	//----- nvinfo : EIATTR_KPARAM_INFO
	.align		4
.L_469:
        /*0028*/ 	.byte	0x04, 0x17
        /*002a*/ 	.short	(.L_471 - .L_470)
.L_470:
        /*002c*/ 	.word	0x00000000
        /*0030*/ 	.short	0x0002
        /*0032*/ 	.short	0x0010
        /*0034*/ 	.byte	0x00, 0xf0, 0x11, 0x00


	//----- nvinfo : EIATTR_KPARAM_INFO
	.align		4
.L_471:
        /*0038*/ 	.byte	0x04, 0x17
        /*003a*/ 	.short	(.L_473 - .L_472)
.L_472:
        /*003c*/ 	.word	0x00000000
        /*0040*/ 	.short	0x0001
        /*0042*/ 	.short	0x0008
        /*0044*/ 	.byte	0x00, 0xf5, 0x21, 0x00


	//----- nvinfo : EIATTR_KPARAM_INFO
	.align		4
.L_473:
        /*0048*/ 	.byte	0x04, 0x17
        /*004a*/ 	.short	(.L_475 - .L_474)
.L_474:
        /*004c*/ 	.word	0x00000000
        /*0050*/ 	.short	0x0000
        /*0052*/ 	.short	0x0000
        /*0054*/ 	.byte	0x00, 0xf5, 0x21, 0x00


	//----- nvinfo : EIATTR_SPARSE_MMA_MASK
	.align		4
.L_475:
        /*0058*/ 	.byte	0x03, 0x50
        /*005a*/ 	.short	0x0000


	//----- nvinfo : EIATTR_MAXREG_COUNT
	.align		4
        /*005c*/ 	.byte	0x03, 0x1b
        /*005e*/ 	.short	0x00ff


	//----- nvinfo : EIATTR_NUM_BARRIERS
	.align		4
        /*0060*/ 	.byte	0x02, 0x4c
        /*0062*/ 	.byte	0x01
	.zero		1


	//----- nvinfo : EIATTR_MERCURY_ISA_VERSION
	.align		4
        /*0064*/ 	.byte	0x03, 0x5f
        /*0066*/ 	.short	0x0101


	//----- nvinfo : EIATTR_VRC_CTA_INIT_COUNT
	.align		4
        /*0068*/ 	.byte	0x02, 0x4a
	.zero		1
	.zero		1


	//----- nvinfo : EIATTR_EXIT_INSTR_OFFSETS
	.align		4
        /*006c*/ 	.byte	0x04, 0x1c
        /*006e*/ 	.short	(.L_477 - .L_476)


	//   ....[0]....
.L_476:
        /*0070*/ 	.word	0x000004a0


	//   ....[1]....
        /*0074*/ 	.word	0x00000700


	//   ....[2]....
        /*0078*/ 	.word	0x00000780


	//----- nvinfo : EIATTR_CRS_STACK_SIZE
	.align		4
.L_477:
        /*007c*/ 	.byte	0x04, 0x1e
        /*007e*/ 	.short	(.L_479 - .L_478)
.L_478:
        /*0080*/ 	.word	0x00000000


	//----- nvinfo : EIATTR_CBANK_PARAM_SIZE
	.align		4
.L_479:
        /*0084*/ 	.byte	0x03, 0x19
        /*0086*/ 	.short	0x001c


	//----- nvinfo : EIATTR_PARAM_CBANK
	.align		4
        /*0088*/ 	.byte	0x04, 0x0a
        /*008a*/ 	.short	(.L_481 - .L_480)
	.align		4
.L_480:
        /*008c*/ 	.word	index@(.nv.constant0._Z7reduce6IdLj256ELb0EEvPT_S1_j12reduction_opi)
        /*0090*/ 	.short	0x0380
        /*0092*/ 	.short	0x001c


	//----- nvinfo : EIATTR_SW_WAR
	.align		4
.L_481:
        /*0094*/ 	.byte	0x04, 0x36
        /*0096*/ 	.short	(.L_483 - .L_482)
.L_482:
        /*0098*/ 	.word	0x00000008
.L_483:


//--------------------- .nv.info._Z7reduce6IdLj32ELb1EEvPT_S1_j12reduction_opi --------------------------
	.section	.nv.info._Z7reduce6IdLj32ELb1EEvPT_S1_j12reduction_opi,"",@"SHT_CUDA_INFO"
	.sectionflags	@""
	.align	4


	//----- nvinfo : EIATTR_CUDA_API_VERSION
	.align		4
        /*0000*/ 	.byte	0x04, 0x37
        /*0002*/ 	.short	(.L_485 - .L_484)
.L_484:
        /*0004*/ 	.word	0x00000082


	//----- nvinfo : EIATTR_KPARAM_INFO
	.align		4
.L_485:
        /*0008*/ 	.byte	0x04, 0x17
        /*000a*/ 	.short	(.L_487 - .L_486)
.L_486:
        /*000c*/ 	.word	0x00000000
        /*0010*/ 	.short	0x0004
        /*0012*/ 	.short	0x0018
        /*0014*/ 	.byte	0x00, 0xf0, 0x11, 0x00


	//----- nvinfo : EIATTR_KPARAM_INFO
	.align		4
.L_487:
        /*0018*/ 	.byte	0x04, 0x17
        /*001a*/ 	.short	(.L_489 - .L_488)
.L_488:
        /*001c*/ 	.word	0x00000000
        /*0020*/ 	.short	0x0003
        /*0022*/ 	.short	0x0014
        /*0024*/ 	.byte	0x00, 0xf0, 0x11, 0x00


	//----- nvinfo : EIATTR_KPARAM_INFO
	.align		4
.L_489:
        /*0028*/ 	.byte	0x04, 0x17
        /*002a*/ 	.short	(.L_491 - .L_490)
.L_490:
        /*002c*/ 	.word	0x00000000
        /*0030*/ 	.short	0x0002
        /*0032*/ 	.short	0x0010
        /*0034*/ 	.byte	0x00, 0xf0, 0x11, 0x00


	//----- nvinfo : EIATTR_KPARAM_INFO
	.align		4
.L_491:
        /*0038*/ 	.byte	0x04, 0x17
        /*003a*/ 	.short	(.L_493 - .L_492)
.L_492:
        /*003c*/ 	.word	0x00000000
        /*0040*/ 	.short	0x0001
        /*0042*/ 	.short	0x0008
        /*0044*/ 	.byte	0x00, 0xf5, 0x21, 0x00


	//----- nvinfo : EIATTR_KPARAM_INFO
	.align		4
.L_493:
        /*0048*/ 	.byte	0x04, 0x17
        /*004a*/ 	.short	(.L_495 - .L_494)
.L_494:
        /*004c*/ 	.word	0x00000000
        /*0050*/ 	.short	0x0000
        /*0052*/ 	.short	0x0000
        /*0054*/ 	.byte	0x00, 0xf5, 0x21, 0x00


	//----- nvinfo : EIATTR_SPARSE_MMA_MASK
	.align		4
.L_495:
        /*0058*/ 	.byte	0x03, 0x50
        /*005a*/ 	.short	0x0000


	//----- nvinfo : EIATTR_MAXREG_COUNT
	.align		4
        /*005c*/ 	.byte	0x03, 0x1b
        /*005e*/ 	.short	0x00ff


	//----- nvinfo : EIATTR_NUM_BARRIERS
	.align		4
        /*0060*/ 	.byte	0x02, 0x4c
        /*0062*/ 	.byte	0x01
	.zero		1


	//----- nvinfo : EIATTR_MERCURY_ISA_VERSION
	.align		4
        /*0064*/ 	.byte	0x03, 0x5f
        /*0066*/ 	.short	0x0101


	//----- nvinfo : EIATTR_VRC_CTA_INIT_COUNT
	.align		4
        /*0068*/ 	.byte	0x02, 0x4a
	.zero		1
	.zero		1


	//----- nvinfo : EIATTR_EXIT_INSTR_OFFSETS
	.align		4
        /*006c*/ 	.byte	0x04, 0x1c
        /*006e*/ 	.short	(.L_497 - .L_496)


	//   ....[0]....
.L_496:
        /*0070*/ 	.word	0x000002f0


	//   ....[1]....
        /*0074*/ 	.word	0x000004f0


	//   ....[2]....
        /*0078*/ 	.word	0x00000570


	//----- nvinfo : EIATTR_CRS_STACK_SIZE
	.align		4
.L_497:
        /*007c*/ 	.byte	0x04, 0x1e
        /*007e*/ 	.short	(.L_499 - .L_498)
.L_498:
        /*0080*/ 	.word	0x00000000


	//----- nvinfo : EIATTR_CBANK_PARAM_SIZE
	.align		4
.L_499:
        /*0084*/ 	.byte	0x03, 0x19
        /*0086*/ 	.short	0x001c


	//----- nvinfo : EIATTR_PARAM_CBANK
	.align		4
        /*0088*/ 	.byte	0x04, 0x0a
        /*008a*/ 	.short	(.L_501 - .L_500)
	.align		4
.L_500:
        /*008c*/ 	.word	index@(.nv.constant0._Z7reduce6IdLj32ELb1EEvPT_S1_j12reduction_opi)
        /*0090*/ 	.short	0x0380
        /*0092*/ 	.short	0x001c


	//----- nvinfo : EIATTR_SW_WAR
	.align		4
.L_501:
        /*0094*/ 	.byte	0x04, 0x36
        /*0096*/ 	.short	(.L_503 - .L_502)
.L_502:
        /*0098*/ 	.word	0x00000008
.L_503:


//--------------------- .nv.info._Z7reduce6IdLj1ELb0EEvPT_S1_j12reduction_opi --------------------------
	.section	.nv.info._Z7reduce6IdLj1ELb0EEvPT_S1_j12reduction_opi,"",@"SHT_CUDA_INFO"
	.sectionflags	@""
	.align	4


	//----- nvinfo : EIATTR_CUDA_API_VERSION
	.align		4
        /*0000*/ 	.byte	0x04, 0x37
        /*0002*/ 	.short	(.L_505 - .L_504)
.L_504:
        /*0004*/ 	.word	0x00000082


	//----- nvinfo : EIATTR_KPARAM_INFO
	.align		4
.L_505:
        /*0008*/ 	.byte	0x04, 0x17
        /*000a*/ 	.short	(.L_507 - .L_506)
.L_506:
        /*000c*/ 	.word	0x00000000
        /*0010*/ 	.short	0x0004
        /*0012*/ 	.short	0x0018
        /*0014*/ 	.byte	0x00, 0xf0, 0x11, 0x00


	//----- nvinfo : EIATTR_KPARAM_INFO
	.align		4
.L_507:
        /*0018*/ 	.byte	0x04, 0x17
        /*001a*/ 	.short	(.L_509 - .L_508)
.L_508:
        /*001c*/ 	.word	0x00000000
        /*0020*/ 	.short	0x0003
        /*0022*/ 	.short	0x0014
        /*0024*/ 	.byte	0x00, 0xf0, 0x11, 0x00


	//----- nvinfo : EIATTR_KPARAM_INFO
	.align		4
.L_509:
        /*0028*/ 	.byte	0x04, 0x17
        /*002a*/ 	.short	(.L_511 - .L_510)
.L_510:
        /*002c*/ 	.word	0x00000000
        /*0030*/ 	.short	0x0002
        /*0032*/ 	.short	0x0010
        /*0034*/ 	.byte	0x00, 0xf0, 0x11, 0x00


	//----- nvinfo : EIATTR_KPARAM_INFO
	.align		4
.L_511:
        /*0038*/ 	.byte	0x04, 0x17
        /*003a*/ 	.short	(.L_513 - .L_512)
.L_512:
        /*003c*/ 	.word	0x00000000
        /*0040*/ 	.short	0x0001
        /*0042*/ 	.short	0x0008
        /*0044*/ 	.byte	0x00, 0xf5, 0x21, 0x00


	//----- nvinfo : EIATTR_KPARAM_INFO
	.align		4
.L_513:
        /*0048*/ 	.byte	0x04, 0x17
        /*004a*/ 	.short	(.L_515 - .L_514)
.L_514:
        /*004c*/ 	.word	0x00000000
        /*0050*/ 	.short	0x0000
        /*0052*/ 	.short	0x0000
        /*0054*/ 	.byte	0x00, 0xf5, 0x21, 0x00


	//----- nvinfo : EIATTR_SPARSE_MMA_MASK
	.align		4
.L_515:
        /*0058*/ 	.byte	0x03, 0x50
        /*005a*/ 	.short	0x0000


	//----- nvinfo : EIATTR_MAXREG_COUNT
	.align		4
        /*005c*/ 	.byte	0x03, 0x1b
        /*005e*/ 	.short	0x00ff


	//----- nvinfo : EIATTR_NUM_BARRIERS
	.align		4
        /*0060*/ 	.byte	0x02, 0x4c
        /*0062*/ 	.byte	0x01
	.zero		1


	//----- nvinfo : EIATTR_MERCURY_ISA_VERSION
	.align		4
        /*0064*/ 	.byte	0x03, 0x5f
        /*0066*/ 	.short	0x0101


	//----- nvinfo : EIATTR_VRC_CTA_INIT_COUNT
	.align		4
        /*0068*/ 	.byte	0x02, 0x4a
	.zero		1
	.zero		1


	//----- nvinfo : EIATTR_EXIT_INSTR_OFFSETS
	.align		4
        /*006c*/ 	.byte	0x04, 0x1c
        /*006e*/ 	.short	(.L_517 - .L_516)


	//   ....[0]....
.L_516:
        /*0070*/ 	.word	0x00000310


	//   ....[1]....
        /*0074*/ 	.word	0x00000360


	//----- nvinfo : EIATTR_CRS_STACK_SIZE
	.align		4
.L_517:
        /*0078*/ 	.byte	0x04, 0x1e
        /*007a*/ 	.short	(.L_519 - .L_518)
.L_518:
        /*007c*/ 	.word	0x00000000


	//----- nvinfo : EIATTR_CBANK_PARAM_SIZE
	.align		4
.L_519:
        /*0080*/ 	.byte	0x03, 0x19
        /*0082*/ 	.short	0x001c


	//----- nvinfo : EIATTR_PARAM_CBANK
	.align		4
        /*0084*/ 	.byte	0x04, 0x0a
        /*0086*/ 	.short	(.L_521 - .L_520)
	.align		4
.L_520:
        /*0088*/ 	.word	index@(.nv.constant0._Z7reduce6IdLj1ELb0EEvPT_S1_j12reduction_opi)
        /*008c*/ 	.short	0x0380
        /*008e*/ 	.short	0x001c


	//----- nvinfo : EIATTR_SW_WAR
	.align		4
.L_521:
        /*0090*/ 	.byte	0x04, 0x36
        /*0092*/ 	.short	(.L_523 - .L_522)
.L_522:
        /*0094*/ 	.word	0x00000008
.L_523:


//--------------------- .nv.info._Z7reduce6IdLj2ELb1EEvPT_S1_j12reduction_opi --------------------------
	.section	.nv.info._Z7reduce6IdLj2ELb1EEvPT_S1_j12reduction_opi,"",@"SHT_CUDA_INFO"
	.sectionflags	@""
	.align	4


	//----- nvinfo : EIATTR_CUDA_API_VERSION
	.align		4
        /*0000*/ 	.byte	0x04, 0x37
        /*0002*/ 	.short	(.L_525 - .L_524)
.L_524:
        /*0004*/ 	.word	0x00000082


	//----- nvinfo : EIATTR_KPARAM_INFO
	.align		4
.L_525:
        /*0008*/ 	.byte	0x04, 0x17
        /*000a*/ 	.short	(.L_527 - .L_526)
.L_526:
        /*000c*/ 	.word	0x00000000
        /*0010*/ 	.short	0x0004
        /*0012*/ 	.short	0x0018
        /*0014*/ 	.byte	0x00, 0xf0, 0x11, 0x00


	//----- nvinfo : EIATTR_KPARAM_INFO
	.align		4
.L_527:
        /*0018*/ 	.byte	0x04, 0x17
        /*001a*/ 	.short	(.L_529 - .L_528)
.L_528:
        /*001c*/ 	.word	0x00000000
        /*0020*/ 	.short	0x0003
        /*0022*/ 	.short	0x0014
        /*0024*/ 	.byte	0x00, 0xf0, 0x11, 0x00


	//----- nvinfo : EIATTR_KPARAM_INFO
	.align		4
.L_529:
        /*0028*/ 	.byte	0x04, 0x17
        /*002a*/ 	.short	(.L_531 - .L_530)
.L_530:
        /*002c*/ 	.word	0x00000000
        /*0030*/ 	.short	0x0002
        /*0032*/ 	.short	0x0010
        /*0034*/ 	.byte	0x00, 0xf0, 0x11, 0x00


	//----- nvinfo : EIATTR_KPARAM_INFO
	.align		4
.L_531:
        /*0038*/ 	.byte	0x04, 0x17
        /*003a*/ 	.short	(.L_533 - .L_532)
.L_532:
        /*003c*/ 	.word	0x00000000
        /*0040*/ 	.short	0x0001
        /*0042*/ 	.short	0x0008
        /*0044*/ 	.byte	0x00, 0xf5, 0x21, 0x00


	//----- nvinfo : EIATTR_KPARAM_INFO
	.align		4
.L_533:
        /*0048*/ 	.byte	0x04, 0x17
        /*004a*/ 	.short	(.L_535 - .L_534)
.L_534:
        /*004c*/ 	.word	0x00000000
        /*0050*/ 	.short	0x0000
        /*0052*/ 	.short	0x0000
        /*0054*/ 	.byte	0x00, 0xf5, 0x21, 0x00


	//----- nvinfo : EIATTR_SPARSE_MMA_MASK
	.align		4
.L_535:
        /*0058*/ 	.byte	0x03, 0x50
        /*005a*/ 	.short	0x0000


	//----- nvinfo : EIATTR_MAXREG_COUNT
	.align		4
        /*005c*/ 	.byte	0x03, 0x1b
        /*005e*/ 	.short	0x00ff


	//----- nvinfo : EIATTR_NUM_BARRIERS
	.align		4
        /*0060*/ 	.byte	0x02, 0x4c
        /*0062*/ 	.byte	0x01
	.zero		1


	//----- nvinfo : EIATTR_MERCURY_ISA_VERSION
	.align		4
        /*0064*/ 	.byte	0x03, 0x5f
        /*0066*/ 	.short	0x0101


	//----- nvinfo : EIATTR_VRC_CTA_INIT_COUNT
	.align		4
        /*0068*/ 	.byte	0x02, 0x4a
	.zero		1
	.zero		1


	//----- nvinfo : EIATTR_EXIT_INSTR_OFFSETS
	.align		4
        /*006c*/ 	.byte	0x04, 0x1c
        /*006e*/ 	.short	(.L_537 - .L_536)


	//   ....[0]....
.L_536:
        /*0070*/ 	.word	0x000002f0


	//   ....[1]....
        /*0074*/ 	.word	0x00000370


	//   ....[2]....
        /*0078*/ 	.word	0x000003f0


	//----- nvinfo : EIATTR_CRS_STACK_SIZE
	.align		4
.L_537:
        /*007c*/ 	.byte	0x04, 0x1e
        /*007e*/ 	.short	(.L_539 - .L_538)
.L_538:
        /*0080*/ 	.word	0x00000000


	//----- nvinfo : EIATTR_CBANK_PARAM_SIZE
	.align		4
.L_539:
        /*0084*/ 	.byte	0x03, 0x19
        /*0086*/ 	.short	0x001c


	//----- nvinfo : EIATTR_PARAM_CBANK
	.align		4
        /*0088*/ 	.byte	0x04, 0x0a
        /*008a*/ 	.short	(.L_541 - .L_540)
	.align		4
.L_540:
        /*008c*/ 	.word	index@(.nv.constant0._Z7reduce6IdLj2ELb1EEvPT_S1_j12reduction_opi)
        /*0090*/ 	.short	0x0380
        /*0092*/ 	.short	0x001c


	//----- nvinfo : EIATTR_SW_WAR
	.align		4
.L_541:
        /*0094*/ 	.byte	0x04, 0x36
        /*0096*/ 	.short	(.L_543 - .L_542)
.L_542:
        /*0098*/ 	.word	0x00000008
.L_543:


//--------------------- .nv.info._Z7reduce6IdLj512ELb1EEvPT_S1_j12reduction_opi --------------------------
	.section	.nv.info._Z7reduce6IdLj512ELb1EEvPT_S1_j12reduction_opi,"",@"SHT_CUDA_INFO"
	.sectionflags	@""
	.align	4


	//----- nvinfo : EIATTR_CUDA_API_VERSION
	.align		4
        /*0000*/ 	.byte	0x04, 0x37
        /*0002*/ 	.short	(.L_545 - .L_544)
.L_544:
        /*0004*/ 	.word	0x00000082


	//----- nvinfo : EIATTR_KPARAM_INFO
	.align		4
.L_545:
        /*0008*/ 	.byte	0x04, 0x17
        /*000a*/ 	.short	(.L_547 - .L_546)
.L_546:
        /*000c*/ 	.word	0x00000000
        /*0010*/ 	.short	0x0004
        /*0012*/ 	.short	0x0018
        /*0014*/ 	.byte	0x00, 0xf0, 0x11, 0x00


	//----- nvinfo : EIATTR_KPARAM_INFO
	.align		4
.L_547:
        /*0018*/ 	.byte	0x04, 0x17
        /*001a*/ 	.short	(.L_549 - .L_548)
.L_548:
        /*001c*/ 	.word	0x00000000
        /*0020*/ 	.short	0x0003
        /*0022*/ 	.short	0x0014
        /*0024*/ 	.byte	0x00, 0xf0, 0x11, 0x00


	//----- nvinfo : EIATTR_KPARAM_INFO
	.align		4
.L_549:
        /*0028*/ 	.byte	0x04, 0x17
        /*002a*/ 	.short	(.L_551 - .L_550)
.L_550:
        /*002c*/ 	.word	0x00000000
        /*0030*/ 	.short	0x0002
        /*0032*/ 	.short	0x0010
        /*0034*/ 	.byte	0x00, 0xf0, 0x11, 0x00


	//----- nvinfo : EIATTR_KPARAM_INFO
	.align		4
.L_551:
        /*0038*/ 	.byte	0x04, 0x17
        /*003a*/ 	.short	(.L_553 - .L_552)
.L_552:
        /*003c*/ 	.word	0x00000000
        /*0040*/ 	.short	0x0001
        /*0042*/ 	.short	0x0008
        /*0044*/ 	.byte	0x00, 0xf5, 0x21, 0x00


	//----- nvinfo : EIATTR_KPARAM_INFO
	.align		4
.L_553:
        /*0048*/ 	.byte	0x04, 0x17
        /*004a*/ 	.short	(.L_555 - .L_554)
.L_554:
        /*004c*/ 	.word	0x00000000
        /*0050*/ 	.short	0x0000
        /*0052*/ 	.short	0x0000
        /*0054*/ 	.byte	0x00, 0xf5, 0x21, 0x00


	//----- nvinfo : EIATTR_SPARSE_MMA_MASK
	.align		4
.L_555:
        /*0058*/ 	.byte	0x03, 0x50
        /*005a*/ 	.short	0x0000


	//----- nvinfo : EIATTR_MAXREG_COUNT
	.align		4
        /*005c*/ 	.byte	0x03, 0x1b
        /*005e*/ 	.short	0x00ff


	//----- nvinfo : EIATTR_NUM_BARRIERS
	.align		4
        /*0060*/ 	.byte	0x02, 0x4c
        /*0062*/ 	.byte	0x01
	.zero		1


	//----- nvinfo : EIATTR_MERCURY_ISA_VERSION
	.align		4
        /*0064*/ 	.byte	0x03, 0x5f
        /*0066*/ 	.short	0x0101


	//----- nvinfo : EIATTR_VRC_CTA_INIT_COUNT
	.align		4
        /*0068*/ 	.byte	0x02, 0x4a
	.zero		1
	.zero		1


	//----- nvinfo : EIATTR_EXIT_INSTR_OFFSETS
	.align		4
        /*006c*/ 	.byte	0x04, 0x1c
        /*006e*/ 	.short	(.L_557 - .L_556)


	//   ....[0]....
.L_556:
        /*0070*/ 	.word	0x000004e0


	//   ....[1]....
        /*0074*/ 	.word	0x00000740


	//   ....[2]....
        /*0078*/ 	.word	0x000007c0


	//----- nvinfo : EIATTR_CRS_STACK_SIZE
	.align		4
.L_557:
        /*007c*/ 	.byte	0x04, 0x1e
        /*007e*/ 	.short	(.L_559 - .L_558)
.L_558:
        /*0080*/ 	.word	0x00000000


	//----- nvinfo : EIATTR_CBANK_PARAM_SIZE
	.align		4
.L_559:
        /*0084*/ 	.byte	0x03, 0x19
        /*0086*/ 	.short	0x001c


	//----- nvinfo : EIATTR_PARAM_CBANK
	.align		4
        /*0088*/ 	.byte	0x04, 0x0a
        /*008a*/ 	.short	(.L_561 - .L_560)
	.align		4
.L_560:
        /*008c*/ 	.word	index@(.nv.constant0._Z7reduce6IdLj512ELb1EEvPT_S1_j12reduction_opi)
        /*0090*/ 	.short	0x0380
        /*0092*/ 	.short	0x001c


	//----- nvinfo : EIATTR_SW_WAR
	.align		4
.L_561:
        /*0094*/ 	.byte	0x04, 0x36
        /*0096*/ 	.short	(.L_563 - .L_562)
.L_562:
        /*0098*/ 	.word	0x00000008
.L_563:


//--------------------- .nv.info._Z7reduce6IdLj16ELb0EEvPT_S1_j12reduction_opi --------------------------
	.section	.nv.info._Z7reduce6IdLj16ELb0EEvPT_S1_j12reduction_opi,"",@"SHT_CUDA_INFO"
	.sectionflags	@""
	.align	4


	//----- nvinfo : EIATTR_CUDA_API_VERSION
	.align		4
        /*0000*/ 	.byte	0x04, 0x37
        /*0002*/ 	.short	(.L_565 - .L_564)
.L_564:
        /*0004*/ 	.word	0x00000082


	//----- nvinfo : EIATTR_KPARAM_INFO
	.align		4
.L_565:
        /*0008*/ 	.byte	0x04, 0x17
        /*000a*/ 	.short	(.L_567 - .L_566)
.L_566:
        /*000c*/ 	.word	0x00000000
        /*0010*/ 	.short	0x0004
        /*0012*/ 	.short	0x0018
        /*0014*/ 	.byte	0x00, 0xf0, 0x11, 0x00


	//----- nvinfo : EIATTR_KPARAM_INFO
	.align		4
.L_567:
        /*0018*/ 	.byte	0x04, 0x17
        /*001a*/ 	.short	(.L_569 - .L_568)
.L_568:
        /*001c*/ 	.word	0x00000000
        /*0020*/ 	.short	0x0003
        /*0022*/ 	.short	0x0014
        /*0024*/ 	.byte	0x00, 0xf0, 0x11, 0x00


	//----- nvinfo : EIATTR_KPARAM_INFO
	.align		4
.L_569:
        /*0028*/ 	.byte	0x04, 0x17
        /*002a*/ 	.short	(.L_571 - .L_570)
.L_570:
        /*002c*/ 	.word	0x00000000
        /*0030*/ 	.short	0x0002
        /*0032*/ 	.short	0x0010
        /*0034*/ 	.byte	0x00, 0xf0, 0x11, 0x00


	//----- nvinfo : EIATTR_KPARAM_INFO
	.align		4
.L_571:
        /*0038*/ 	.byte	0x04, 0x17
        /*003a*/ 	.short	(.L_573 - .L_572)
.L_572:
        /*003c*/ 	.word	0x00000000
        /*0040*/ 	.short	0x0001
        /*0042*/ 	.short	0x0008
        /*0044*/ 	.byte	0x00, 0xf5, 0x21, 0x00


	//----- nvinfo : EIATTR_KPARAM_INFO
	.align		4
.L_573:
        /*0048*/ 	.byte	0x04, 0x17
        /*004a*/ 	.short	(.L_575 - .L_574)
.L_574:
        /*004c*/ 	.word	0x00000000
        /*0050*/ 	.short	0x0000
        /*0052*/ 	.short	0x0000
        /*0054*/ 	.byte	0x00, 0xf5, 0x21, 0x00


	//----- nvinfo : EIATTR_SPARSE_MMA_MASK
	.align		4
.L_575:
        /*0058*/ 	.byte	0x03, 0x50
        /*005a*/ 	.short	0x0000


	//----- nvinfo : EIATTR_MAXREG_COUNT
	.align		4
        /*005c*/ 	.byte	0x03, 0x1b
        /*005e*/ 	.short	0x00ff


	//----- nvinfo : EIATTR_NUM_BARRIERS
	.align		4
        /*0060*/ 	.byte	0x02, 0x4c
        /*0062*/ 	.byte	0x01
	.zero		1


	//----- nvinfo : EIATTR_MERCURY_ISA_VERSION
	.align		4
        /*0064*/ 	.byte	0x03, 0x5f
        /*0066*/ 	.short	0x0101


	//----- nvinfo : EIATTR_VRC_CTA_INIT_COUNT
	.align		4
        /*0068*/ 	.byte	0x02, 0x4a
	.zero		1
	.zero		1


	//----- nvinfo : EIATTR_EXIT_INSTR_OFFSETS
	.align		4
        /*006c*/ 	.byte	0x04, 0x1c
        /*006e*/ 	.short	(.L_577 - .L_576)


	//   ....[0]....
.L_576:
        /*0070*/ 	.word	0x00000320


	//   ....[1]....
        /*0074*/ 	.word	0x000004c0


	//   ....[2]....
        /*0078*/ 	.word	0x00000540


	//----- nvinfo : EIATTR_CRS_STACK_SIZE
	.align		4
.L_577:
        /*007c*/ 	.byte	0x04, 0x1e
        /*007e*/ 	.short	(.L_579 - .L_578)
.L_578:
        /*0080*/ 	.word	0x00000000


	//----- nvinfo : EIATTR_CBANK_PARAM_SIZE
	.align		4
.L_579:
        /*0084*/ 	.byte	0x03, 0x19
        /*0086*/ 	.short	0x001c


	//----- nvinfo : EIATTR_PARAM_CBANK
	.align		4
        /*0088*/ 	.byte	0x04, 0x0a
        /*008a*/ 	.short	(.L_581 - .L_580)
	.align		4
.L_580:
        /*008c*/ 	.word	index@(.nv.constant0._Z7reduce6IdLj16ELb0EEvPT_S1_j12reduction_opi)
        /*0090*/ 	.short	0x0380
        /*0092*/ 	.short	0x001c


	//----- nvinfo : EIATTR_SW_WAR
	.align		4
.L_581:
        /*0094*/ 	.byte	0x04, 0x36
        /*0096*/ 	.short	(.L_583 - .L_582)
.L_582:
        /*0098*/ 	.word	0x00000008
.L_583:


//--------------------- .nv.info._Z7reduce6IdLj16ELb1EEvPT_S1_j12reduction_opi --------------------------
	.section	.nv.info._Z7reduce6IdLj16ELb1EEvPT_S1_j12reduction_opi,"",@"SHT_CUDA_INFO"
	.sectionflags	@""
	.align	4


	//----- nvinfo : EIATTR_CUDA_API_VERSION
	.align		4
        /*0000*/ 	.byte	0x04, 0x37
        /*0002*/ 	.short	(.L_585 - .L_584)
.L_584:
        /*0004*/ 	.word	0x00000082


	//----- nvinfo : EIATTR_KPARAM_INFO
	.align		4
.L_585:
        /*0008*/ 	.byte	0x04, 0x17
        /*000a*/ 	.short	(.L_587 - .L_586)
.L_586:
        /*000c*/ 	.word	0x00000000
        /*0010*/ 	.short	0x0004
        /*0012*/ 	.short	0x0018
        /*0014*/ 	.byte	0x00, 0xf0, 0x11, 0x00


	//----- nvinfo : EIATTR_KPARAM_INFO
	.align		4
.L_587:
        /*0018*/ 	.byte	0x04, 0x17
        /*001a*/ 	.short	(.L_589 - .L_588)
.L_588:
        /*001c*/ 	.word	0x00000000
        /*0020*/ 	.short	0x0003
        /*0022*/ 	.short	0x0014
        /*0024*/ 	.byte	0x00, 0xf0, 0x11, 0x00


	//----- nvinfo : EIATTR_KPARAM_INFO
	.align		4
.L_589:
        /*0028*/ 	.byte	0x04, 0x17
        /*002a*/ 	.short	(.L_591 - .L_590)
.L_590:
        /*002c*/ 	.word	0x00000000
        /*0030*/ 	.short	0x0002
        /*0032*/ 	.short	0x0010
        /*0034*/ 	.byte	0x00, 0xf0, 0x11, 0x00


	//----- nvinfo : EIATTR_KPARAM_INFO
	.align		4
.L_591:
        /*0038*/ 	.byte	0x04, 0x17
        /*003a*/ 	.short	(.L_593 - .L_592)
.L_592:
        /*003c*/ 	.word	0x00000000
        /*0040*/ 	.short	0x0001
        /*0042*/ 	.short	0x0008
        /*0044*/ 	.byte	0x00, 0xf5, 0x21, 0x00


	//----- nvinfo : EIATTR_KPARAM_INFO
	.align		4
.L_593:
        /*0048*/ 	.byte	0x04, 0x17
        /*004a*/ 	.short	(.L_595 - .L_594)
.L_594:
        /*004c*/ 	.word	0x00000000
        /*0050*/ 	.short	0x0000
        /*0052*/ 	.short	0x0000
        /*0054*/ 	.byte	0x00, 0xf5, 0x21, 0x00


	//----- nvinfo : EIATTR_SPARSE_MMA_MASK
	.align		4
.L_595:
        /*0058*/ 	.byte	0x03, 0x50
        /*005a*/ 	.short	0x0000


	//----- nvinfo : EIATTR_MAXREG_COUNT
	.align		4
        /*005c*/ 	.byte	0x03, 0x1b
        /*005e*/ 	.short	0x00ff


	//----- nvinfo : EIATTR_NUM_BARRIERS
	.align		4
        /*0060*/ 	.byte	0x02, 0x4c
        /*0062*/ 	.byte	0x01
	.zero		1


	//----- nvinfo : EIATTR_MERCURY_ISA_VERSION
	.align		4
        /*0064*/ 	.byte	0x03, 0x5f
        /*0066*/ 	.short	0x0101


	//----- nvinfo : EIATTR_VRC_CTA_INIT_COUNT
	.align		4
        /*0068*/ 	.byte	0x02, 0x4a
	.zero		1
	.zero		1


	//----- nvinfo : EIATTR_EXIT_INSTR_OFFSETS
	.align		4
        /*006c*/ 	.byte	0x04, 0x1c
        /*006e*/ 	.short	(.L_597 - .L_596)


	//   ....[0]....
.L_596:
        /*0070*/ 	.word	0x000002f0


	//   ....[1]....
        /*0074*/ 	.word	0x00000490


	//   ....[2]....
        /*0078*/ 	.word	0x00000510


	//----- nvinfo : EIATTR_CRS_STACK_SIZE
	.align		4
.L_597:
        /*007c*/ 	.byte	0x04, 0x1e
        /*007e*/ 	.short	(.L_599 - .L_598)
.L_598:
        /*0080*/ 	.word	0x00000000


	//----- nvinfo : EIATTR_CBANK_PARAM_SIZE
	.align		4
.L_599:
        /*0084*/ 	.byte	0x03, 0x19
        /*0086*/ 	.short	0x001c


	//----- nvinfo : EIATTR_PARAM_CBANK
	.align		4
        /*0088*/ 	.byte	0x04, 0x0a
        /*008a*/ 	.short	(.L_601 - .L_600)
	.align		4
.L_600:
        /*008c*/ 	.word	index@(.nv.constant0._Z7reduce6IdLj16ELb1EEvPT_S1_j12reduction_opi)
        /*0090*/ 	.short	0x0380
        /*0092*/ 	.short	0x001c


	//----- nvinfo : EIATTR_SW_WAR
	.align		4
.L_601:
        /*0094*/ 	.byte	0x04, 0x36
        /*0096*/ 	.short	(.L_603 - .L_602)
.L_602:
        /*0098*/ 	.word	0x00000008
.L_603:


//--------------------- .nv.info._Z7reduce6IdLj128ELb0EEvPT_S1_j12reduction_opi --------------------------
	.section	.nv.info._Z7reduce6IdLj128ELb0EEvPT_S1_j12reduction_opi,"",@"SHT_CUDA_INFO"
	.sectionflags	@""
	.align	4


	//----- nvinfo : EIATTR_CUDA_API_VERSION
	.align		4
        /*0000*/ 	.byte	0x04, 0x37
        /*0002*/ 	.short	(.L_605 - .L_604)
.L_604:
        /*0004*/ 	.word	0x00000082


	//----- nvinfo : EIATTR_KPARAM_INFO
	.align		4
.L_605:
        /*0008*/ 	.byte	0x04, 0x17
        /*000a*/ 	.short	(.L_607 - .L_606)
.L_606:
        /*000c*/ 	.word	0x00000000
        /*0010*/ 	.short	0x0004
        /*0012*/ 	.short	0x0018
        /*0014*/ 	.byte	0x00, 0xf0, 0x11, 0x00


	//----- nvinfo : EIATTR_KPARAM_INFO
	.align		4
.L_607:
        /*0018*/ 	.byte	0x04, 0x17
        /*001a*/ 	.short	(.L_609 - .L_608)
.L_608:
        /*001c*/ 	.word	0x00000000
        /*0020*/ 	.short	0x0003
        /*0022*/ 	.short	0x0014
        /*0024*/ 	.byte	0x00, 0xf0, 0x11, 0x00


	//----- nvinfo : EIATTR_KPARAM_INFO
	.align		4
.L_609:
        /*0028*/ 	.byte	0x04, 0x17
        /*002a*/ 	.short	(.L_611 - .L_610)
.L_610:
        /*002c*/ 	.word	0x00000000
        /*0030*/ 	.short	0x0002
        /*0032*/ 	.short	0x0010
        /*0034*/ 	.byte	0x00, 0xf0, 0x11, 0x00


	//----- nvinfo : EIATTR_KPARAM_INFO
	.align		4
.L_611:
        /*0038*/ 	.byte	0x04, 0x17
        /*003a*/ 	.short	(.L_613 - .L_612)
.L_612:
        /*003c*/ 	.word	0x00000000
        /*0040*/ 	.short	0x0001
        /*0042*/ 	.short	0x0008
        /*0044*/ 	.byte	0x00, 0xf5, 0x21, 0x00


	//----- nvinfo : EIATTR_KPARAM_INFO
	.align		4
.L_613:
        /*0048*/ 	.byte	0x04, 0x17
        /*004a*/ 	.short	(.L_615 - .L_614)
.L_614:
        /*004c*/ 	.word	0x00000000
        /*0050*/ 	.short	0x0000
        /*0052*/ 	.short	0x0000
        /*0054*/ 	.byte	0x00, 0xf5, 0x21, 0x00


	//----- nvinfo : EIATTR_SPARSE_MMA_MASK
	.align		4
.L_615:
        /*0058*/ 	.byte	0x03, 0x50
        /*005a*/ 	.short	0x0000


	//----- nvinfo : EIATTR_MAXREG_COUNT
	.align		4
        /*005c*/ 	.byte	0x03, 0x1b
        /*005e*/ 	.short	0x00ff


	//----- nvinfo : EIATTR_NUM_BARRIERS
	.align		4
        /*0060*/ 	.byte	0x02, 0x4c
        /*0062*/ 	.byte	0x01
	.zero		1


	//----- nvinfo : EIATTR_MERCURY_ISA_VERSION
	.align		4
        /*0064*/ 	.byte	0x03, 0x5f
        /*0066*/ 	.short	0x0101


	//----- nvinfo : EIATTR_VRC_CTA_INIT_COUNT
	.align		4
        /*0068*/ 	.byte	0x02, 0x4a
	.zero		1
	.zero		1


	//----- nvinfo : EIATTR_EXIT_INSTR_OFFSETS
	.align		4
        /*006c*/ 	.byte	0x04, 0x1c
        /*006e*/ 	.short	(.L_617 - .L_616)


	//   ....[0]....
.L_616:
        /*0070*/ 	.word	0x000003e0


	//   ....[1]....
        /*0074*/ 	.word	0x00000640


	//   ....[2]....
        /*0078*/ 	.word	0x000006c0


	//----- nvinfo : EIATTR_CRS_STACK_SIZE
	.align		4
.L_617:
        /*007c*/ 	.byte	0x04, 0x1e
        /*007e*/ 	.short	(.L_619 - .L_618)
.L_618:
        /*0080*/ 	.word	0x00000000


	//----- nvinfo : EIATTR_CBANK_PARAM_SIZE
	.align		4
.L_619:
        /*0084*/ 	.byte	0x03, 0x19
        /*0086*/ 	.short	0x001c


	//----- nvinfo : EIATTR_PARAM_CBANK
	.align		4
        /*0088*/ 	.byte	0x04, 0x0a
        /*008a*/ 	.short	(.L_621 - .L_620)
	.align		4
.L_620:
        /*008c*/ 	.word	index@(.nv.constant0._Z7reduce6IdLj128ELb0EEvPT_S1_j12reduction_opi)
        /*0090*/ 	.short	0x0380
        /*0092*/ 	.short	0x001c


	//----- nvinfo : EIATTR_SW_WAR
	.align		4
.L_621:
        /*0094*/ 	.byte	0x04, 0x36
        /*0096*/ 	.short	(.L_623 - .L_622)
.L_622:
        /*0098*/ 	.word	0x00000008
.L_623:


//--------------------- .nv.info._Z7reduce6IdLj1ELb1EEvPT_S1_j12reduction_opi --------------------------
	.section	.nv.info._Z7reduce6IdLj1ELb1EEvPT_S1_j12reduction_opi,"",@"SHT_CUDA_INFO"
	.sectionflags	@""
	.align	4


	//----- nvinfo : EIATTR_CUDA_API_VERSION
	.align		4
        /*0000*/ 	.byte	0x04, 0x37
        /*0002*/ 	.short	(.L_625 - .L_624)
.L_624:
        /*0004*/ 	.word	0x00000082


	//----- nvinfo : EIATTR_KPARAM_INFO
	.align		4
.L_625:
        /*0008*/ 	.byte	0x04, 0x17
        /*000a*/ 	.short	(.L_627 - .L_626)
.L_626:
        /*000c*/ 	.word	0x00000000
        /*0010*/ 	.short	0x0004
        /*0012*/ 	.short	0x0018
        /*0014*/ 	.byte	0x00, 0xf0, 0x11, 0x00


	//----- nvinfo : EIATTR_KPARAM_INFO
	.align		4
.L_627:
        /*0018*/ 	.byte	0x04, 0x17
        /*001a*/ 	.short	(.L_629 - .L_628)
.L_628:
        /*001c*/ 	.word	0x00000000
        /*0020*/ 	.short	0x0003
        /*0022*/ 	.short	0x0014
        /*0024*/ 	.byte	0x00, 0xf0, 0x11, 0x00


	//----- nvinfo : EIATTR_KPARAM_INFO
	.align		4
.L_629:
        /*0028*/ 	.byte	0x04, 0x17
        /*002a*/ 	.short	(.L_631 - .L_630)
.L_630:
        /*002c*/ 	.word	0x00000000
        /*0030*/ 	.short	0x0002
        /*0032*/ 	.short	0x0010
        /*0034*/ 	.byte	0x00, 0xf0, 0x11, 0x00


	//----- nvinfo : EIATTR_KPARAM_INFO
	.align		4
.L_631:
        /*0038*/ 	.byte	0x04, 0x17
        /*003a*/ 	.short	(.L_633 - .L_632)
.L_632:
        /*003c*/ 	.word	0x00000000
        /*0040*/ 	.short	0x0001
        /*0042*/ 	.short	0x0008
        /*0044*/ 	.byte	0x00, 0xf5, 0x21, 0x00


	//----- nvinfo : EIATTR_KPARAM_INFO
	.align		4
.L_633:
        /*0048*/ 	.byte	0x04, 0x17
        /*004a*/ 	.short	(.L_635 - .L_634)
.L_634:
        /*004c*/ 	.word	0x00000000
        /*0050*/ 	.short	0x0000
        /*0052*/ 	.short	0x0000
        /*0054*/ 	.byte	0x00, 0xf5, 0x21, 0x00


	//----- nvinfo : EIATTR_SPARSE_MMA_MASK
	.align		4
.L_635:
        /*0058*/ 	.byte	0x03, 0x50
        /*005a*/ 	.short	0x0000


	//----- nvinfo : EIATTR_MAXREG_COUNT
	.align		4
        /*005c*/ 	.byte	0x03, 0x1b
        /*005e*/ 	.short	0x00ff


	//----- nvinfo : EIATTR_NUM_BARRIERS
	.align		4
        /*0060*/ 	.byte	0x02, 0x4c
        /*0062*/ 	.byte	0x01
	.zero		1


	//----- nvinfo : EIATTR_MERCURY_ISA_VERSION
	.align		4
        /*0064*/ 	.byte	0x03, 0x5f
        /*0066*/ 	.short	0x0101


	//----- nvinfo : EIATTR_VRC_CTA_INIT_COUNT
	.align		4
        /*0068*/ 	.byte	0x02, 0x4a
	.zero		1
	.zero		1


	//----- nvinfo : EIATTR_EXIT_INSTR_OFFSETS
	.align		4
        /*006c*/ 	.byte	0x04, 0x1c
        /*006e*/ 	.short	(.L_637 - .L_636)


	//   ....[0]....
.L_636:
        /*0070*/ 	.word	0x000002e0


	//   ....[1]....
        /*0074*/ 	.word	0x00000330


	//----- nvinfo : EIATTR_CRS_STACK_SIZE
	.align		4
.L_637:
        /*0078*/ 	.byte	0x04, 0x1e
        /*007a*/ 	.short	(.L_639 - .L_638)
.L_638:
        /*007c*/ 	.word	0x00000000


	//----- nvinfo : EIATTR_CBANK_PARAM_SIZE
	.align		4
.L_639:
        /*0080*/ 	.byte	0x03, 0x19
        /*0082*/ 	.short	0x001c


	//----- nvinfo : EIATTR_PARAM_CBANK
	.align		4
        /*0084*/ 	.byte	0x04, 0x0a
        /*0086*/ 	.short	(.L_641 - .L_640)
	.align		4
.L_640:
        /*0088*/ 	.word	index@(.nv.constant0._Z7reduce6IdLj1ELb1EEvPT_S1_j12reduction_opi)
        /*008c*/ 	.short	0x0380
        /*008e*/ 	.short	0x001c


	//----- nvinfo : EIATTR_SW_WAR
	.align		4
.L_641:
        /*0090*/ 	.byte	0x04, 0x36
        /*0092*/ 	.short	(.L_643 - .L_642)
.L_642:
        /*0094*/ 	.word	0x00000008
.L_643:


//--------------------- .nv.info._Z7reduce6IdLj256ELb1EEvPT_S1_j12reduction_opi --------------------------
	.section	.nv.info._Z7reduce6IdLj256ELb1EEvPT_S1_j12reduction_opi,"",@"SHT_CUDA_INFO"
	.sectionflags	@""
	.align	4


	//----- nvinfo : EIATTR_CUDA_API_VERSION
	.align		4
        /*0000*/ 	.byte	0x04, 0x37
        /*0002*/ 	.short	(.L_645 - .L_644)
.L_644:
        /*0004*/ 	.word	0x00000082


	//----- nvinfo : EIATTR_KPARAM_INFO
	.align		4
.L_645:
        /*0008*/ 	.byte	0x04, 0x17
        /*000a*/ 	.short	(.L_647 - .L_646)
.L_646:
        /*000c*/ 	.word	0x00000000
        /*0010*/ 	.short	0x0004
        /*0012*/ 	.short	0x0018
        /*0014*/ 	.byte	0x00, 0xf0, 0x11, 0x00


	//----- nvinfo : EIATTR_KPARAM_INFO
	.align		4
.L_647:
        /*0018*/ 	.byte	0x04, 0x17
        /*001a*/ 	.short	(.L_649 - .L_648)
.L_648:
        /*001c*/ 	.word	0x00000000
        /*0020*/ 	.short	0x0003
        /*0022*/ 	.short	0x0014
        /*0024*/ 	.byte	0x00, 0xf0, 0x11, 0x00


	//----- nvinfo : EIATTR_KPARAM_INFO
	.align		4
.L_649:
        /*0028*/ 	.byte	0x04, 0x17
        /*002a*/ 	.short	(.L_651 - .L_650)
.L_650:
        /*002c*/ 	.word	0x00000000
        /*0030*/ 	.short	0x0002
        /*0032*/ 	.short	0x0010
        /*0034*/ 	.byte	0x00, 0xf0, 0x11, 0x00


	//----- nvinfo : EIATTR_KPARAM_INFO
	.align		4
.L_651:
        /*0038*/ 	.byte	0x04, 0x17
        /*003a*/ 	.short	(.L_653 - .L_652)
.L_652:
        /*003c*/ 	.word	0x00000000
        /*0040*/ 	.short	0x0001
        /*0042*/ 	.short	0x0008
        /*0044*/ 	.byte	0x00, 0xf5, 0x21, 0x00


	//----- nvinfo : EIATTR_KPARAM_INFO
	.align		4
.L_653:
        /*0048*/ 	.byte	0x04, 0x17
        /*004a*/ 	.short	(.L_655 - .L_654)
.L_654:
        /*004c*/ 	.word	0x00000000
        /*0050*/ 	.short	0x0000
        /*0052*/ 	.short	0x0000
        /*0054*/ 	.byte	0x00, 0xf5, 0x21, 0x00


	//----- nvinfo : EIATTR_SPARSE_MMA_MASK
	.align		4
.L_655:
        /*0058*/ 	.byte	0x03, 0x50
        /*005a*/ 	.short	0x0000


	//----- nvinfo : EIATTR_MAXREG_COUNT
	.align		4
        /*005c*/ 	.byte	0x03, 0x1b
        /*005e*/ 	.short	0x00ff


	//----- nvinfo : EIATTR_NUM_BARRIERS
	.align		4
        /*0060*/ 	.byte	0x02, 0x4c
        /*0062*/ 	.byte	0x01
	.zero		1


	//----- nvinfo : EIATTR_MERCURY_ISA_VERSION
	.align		4
        /*0064*/ 	.byte	0x03, 0x5f
        /*0066*/ 	.short	0x0101


	//----- nvinfo : EIATTR_VRC_CTA_INIT_COUNT
	.align		4
        /*0068*/ 	.byte	0x02, 0x4a
	.zero		1
	.zero		1


	//----- nvinfo : EIATTR_EXIT_INSTR_OFFSETS
	.align		4
        /*006c*/ 	.byte	0x04, 0x1c
        /*006e*/ 	.short	(.L_657 - .L_656)


	//   ....[0]....
.L_656:
        /*0070*/ 	.word	0x00000430


	//   ....[1]....
        /*0074*/ 	.word	0x00000690


	//   ....[2]....
        /*0078*/ 	.word	0x00000710


	//----- nvinfo : EIATTR_CRS_STACK_SIZE
	.align		4
.L_657:
        /*007c*/ 	.byte	0x04, 0x1e
        /*007e*/ 	.short	(.L_659 - .L_658)
.L_658:
        /*0080*/ 	.word	0x00000000


	//----- nvinfo : EIATTR_CBANK_PARAM_SIZE
	.align		4
.L_659:
        /*0084*/ 	.byte	0x03, 0x19
        /*0086*/ 	.short	0x001c


	//----- nvinfo : EIATTR_PARAM_CBANK
	.align		4
        /*0088*/ 	.byte	0x04, 0x0a
        /*008a*/ 	.short	(.L_661 - .L_660)
	.align		4
.L_660:
        /*008c*/ 	.word	index@(.nv.constant0._Z7reduce6IdLj256ELb1EEvPT_S1_j12reduction_opi)
        /*0090*/ 	.short	0x0380
        /*0092*/ 	.short	0x001c


	//----- nvinfo : EIATTR_SW_WAR
	.align		4
.L_661:
        /*0094*/ 	.byte	0x04, 0x36
        /*0096*/ 	.short	(.L_663 - .L_662)
.L_662:
        /*0098*/ 	.word	0x00000008
.L_663:


//--------------------- .nv.info._Z7reduce6IdLj8ELb0EEvPT_S1_j12reduction_opi --------------------------
	.section	.nv.info._Z7reduce6IdLj8ELb0EEvPT_S1_j12reduction_opi,"",@"SHT_CUDA_INFO"
	.sectionflags	@""
	.align	4


	//----- nvinfo : EIATTR_CUDA_API_VERSION
	.align		4
        /*0000*/ 	.byte	0x04, 0x37
        /*0002*/ 	.short	(.L_665 - .L_664)
.L_664:
        /*0004*/ 	.word	0x00000082


	//----- nvinfo : EIATTR_KPARAM_INFO
	.align		4
.L_665:
        /*0008*/ 	.byte	0x04, 0x17
        /*000a*/ 	.short	(.L_667 - .L_666)
.L_666:
        /*000c*/ 	.word	0x00000000
        /*0010*/ 	.short	0x0004
        /*0012*/ 	.short	0x0018
        /*0014*/ 	.byte	0x00, 0xf0, 0x11, 0x00


	//----- nvinfo : EIATTR_KPARAM_INFO
	.align		4
.L_667:
        /*0018*/ 	.byte	0x04, 0x17
        /*001a*/ 	.short	(.L_669 - .L_668)
.L_668:
        /*001c*/ 	.word	0x00000000
        /*0020*/ 	.short	0x0003
        /*0022*/ 	.short	0x0014
        /*0024*/ 	.byte	0x00, 0xf0, 0x11, 0x00


	//----- nvinfo : EIATTR_KPARAM_INFO
	.align		4
.L_669:
        /*0028*/ 	.byte	0x04, 0x17
        /*002a*/ 	.short	(.L_671 - .L_670)
.L_670:
        /*002c*/ 	.word	0x00000000
        /*0030*/ 	.short	0x0002
        /*0032*/ 	.short	0x0010
        /*0034*/ 	.byte	0x00, 0xf0, 0x11, 0x00


	//----- nvinfo : EIATTR_KPARAM_INFO
	.align		4
.L_671:
        /*0038*/ 	.byte	0x04, 0x17
        /*003a*/ 	.short	(.L_673 - .L_672)
.L_672:
        /*003c*/ 	.word	0x00000000
        /*0040*/ 	.short	0x0001
        /*0042*/ 	.short	0x0008
        /*0044*/ 	.byte	0x00, 0xf5, 0x21, 0x00


	//----- nvinfo : EIATTR_KPARAM_INFO
	.align		4
.L_673:
        /*0048*/ 	.byte	0x04, 0x17
        /*004a*/ 	.short	(.L_675 - .L_674)
.L_674:
        /*004c*/ 	.word	0x00000000
        /*0050*/ 	.short	0x0000
        /*0052*/ 	.short	0x0000
        /*0054*/ 	.byte	0x00, 0xf5, 0x21, 0x00


	//----- nvinfo : EIATTR_SPARSE_MMA_MASK
	.align		4
.L_675:
        /*0058*/ 	.byte	0x03, 0x50
        /*005a*/ 	.short	0x0000


	//----- nvinfo : EIATTR_MAXREG_COUNT
	.align		4
        /*005c*/ 	.byte	0x03, 0x1b
        /*005e*/ 	.short	0x00ff


	//----- nvinfo : EIATTR_NUM_BARRIERS
	.align		4
        /*0060*/ 	.byte	0x02, 0x4c
        /*0062*/ 	.byte	0x01
	.zero		1


	//----- nvinfo : EIATTR_MERCURY_ISA_VERSION
	.align		4
        /*0064*/ 	.byte	0x03, 0x5f
        /*0066*/ 	.short	0x0101


	//----- nvinfo : EIATTR_VRC_CTA_INIT_COUNT
	.align		4
        /*0068*/ 	.byte	0x02, 0x4a
	.zero		1
	.zero		1


	//----- nvinfo : EIATTR_EXIT_INSTR_OFFSETS
	.align		4
        /*006c*/ 	.byte	0x04, 0x1c
        /*006e*/ 	.short	(.L_677 - .L_676)


	//   ....[0]....
.L_676:
        /*0070*/ 	.word	0x00000320


	//   ....[1]....
        /*0074*/ 	.word	0x00000460


	//   ....[2]....
        /*0078*/ 	.word	0x000004e0


	//----- nvinfo : EIATTR_CRS_STACK_SIZE
	.align		4
.L_677:
        /*007c*/ 	.byte	0x04, 0x1e
        /*007e*/ 	.short	(.L_679 - .L_678)
.L_678:
        /*0080*/ 	.word	0x00000000


	//----- nvinfo : EIATTR_CBANK_PARAM_SIZE
	.align		4
.L_679:
        /*0084*/ 	.byte	0x03, 0x19
        /*0086*/ 	.short	0x001c


	//----- nvinfo : EIATTR_PARAM_CBANK
	.align		4
        /*0088*/ 	.byte	0x04, 0x0a
        /*008a*/ 	.short	(.L_681 - .L_680)
	.align		4
.L_680:
        /*008c*/ 	.word	index@(.nv.constant0._Z7reduce6IdLj8ELb0EEvPT_S1_j12reduction_opi)
        /*0090*/ 	.short	0x0380
        /*0092*/ 	.short	0x001c


	//----- nvinfo : EIATTR_SW_WAR
	.align		4
.L_681:
        /*0094*/ 	.byte	0x04, 0x36
        /*0096*/ 	.short	(.L_683 - .L_682)
.L_682:
        /*0098*/ 	.word	0x00000008
.L_683:


//--------------------- .nv.info._Z7reduce6IdLj512ELb0EEvPT_S1_j12reduction_opi --------------------------
	.section	.nv.info._Z7reduce6IdLj512ELb0EEvPT_S1_j12reduction_opi,"",@"SHT_CUDA_INFO"
	.sectionflags	@""
	.align	4


	//----- nvinfo : EIATTR_CUDA_API_VERSION
	.align		4
        /*0000*/ 	.byte	0x04, 0x37
        /*0002*/ 	.short	(.L_685 - .L_684)
.L_684:
        /*0004*/ 	.word	0x00000082


	//----- nvinfo : EIATTR_KPARAM_INFO
	.align		4
.L_685:
        /*0008*/ 	.byte	0x04, 0x17
        /*000a*/ 	.short	(.L_687 - .L_686)
.L_686:
        /*000c*/ 	.word	0x00000000
        /*0010*/ 	.short	0x0004
        /*0012*/ 	.short	0x0018
        /*0014*/ 	.byte	0x00, 0xf0, 0x11, 0x00


	//----- nvinfo : EIATTR_KPARAM_INFO
	.align		4
.L_687:
        /*0018*/ 	.byte	0x04, 0x17
        /*001a*/ 	.short	(.L_689 - .L_688)
.L_688:
        /*001c*/ 	.word	0x00000000
        /*0020*/ 	.short	0x0003
        /*0022*/ 	.short	0x0014
        /*0024*/ 	.byte	0x00, 0xf0, 0x11, 0x00


	//----- nvinfo : EIATTR_KPARAM_INFO
	.align		4
.L_689:
        /*0028*/ 	.byte	0x04, 0x17
        /*002a*/ 	.short	(.L_691 - .L_690)
.L_690:
        /*002c*/ 	.word	0x00000000
        /*0030*/ 	.short	0x0002
        /*0032*/ 	.short	0x0010
        /*0034*/ 	.byte	0x00, 0xf0, 0x11, 0x00


	//----- nvinfo : EIATTR_KPARAM_INFO
	.align		4
.L_691:
        /*0038*/ 	.byte	0x04, 0x17
        /*003a*/ 	.short	(.L_693 - .L_692)
.L_692:
        /*003c*/ 	.word	0x00000000
        /*0040*/ 	.short	0x0001
        /*0042*/ 	.short	0x0008
        /*0044*/ 	.byte	0x00, 0xf5, 0x21, 0x00


	//----- nvinfo : EIATTR_KPARAM_INFO
	.align		4
.L_693:
        /*0048*/ 	.byte	0x04, 0x17
        /*004a*/ 	.short	(.L_695 - .L_694)
.L_694:
        /*004c*/ 	.word	0x00000000
        /*0050*/ 	.short	0x0000
        /*0052*/ 	.short	0x0000
        /*0054*/ 	.byte	0x00, 0xf5, 0x21, 0x00


	//----- nvinfo : EIATTR_SPARSE_MMA_MASK
	.align		4
.L_695:
        /*0058*/ 	.byte	0x03, 0x50
        /*005a*/ 	.short	0x0000


	//----- nvinfo : EIATTR_MAXREG_COUNT
	.align		4
        /*005c*/ 	.byte	0x03, 0x1b
        /*005e*/ 	.short	0x00ff


	//----- nvinfo : EIATTR_NUM_BARRIERS
	.align		4
        /*0060*/ 	.byte	0x02, 0x4c
        /*0062*/ 	.byte	0x01
	.zero		1


	//----- nvinfo : EIATTR_MERCURY_ISA_VERSION
	.align		4
        /*0064*/ 	.byte	0x03, 0x5f
        /*0066*/ 	.short	0x0101


	//----- nvinfo : EIATTR_VRC_CTA_INIT_COUNT
	.align		4
        /*0068*/ 	.byte	0x02, 0x4a
	.zero		1
	.zero		1


	//----- nvinfo : EIATTR_EXIT_INSTR_OFFSETS
	.align		4
        /*006c*/ 	.byte	0x04, 0x1c
        /*006e*/ 	.short	(.L_697 - .L_696)


	//   ....[0]....
.L_696:
        /*0070*/ 	.word	0x00000570


	//   ....[1]....
        /*0074*/ 	.word	0x000007d0


	//   ....[2]....
        /*0078*/ 	.word	0x00000850


	//----- nvinfo : EIATTR_CRS_STACK_SIZE
	.align		4
.L_697:
        /*007c*/ 	.byte	0x04, 0x1e
        /*007e*/ 	.short	(.L_699 - .L_698)
.L_698:
        /*0080*/ 	.word	0x00000000


	//----- nvinfo : EIATTR_CBANK_PARAM_SIZE
	.align		4
.L_699:
        /*0084*/ 	.byte	0x03, 0x19
        /*0086*/ 	.short	0x001c


	//----- nvinfo : EIATTR_PARAM_CBANK
	.align		4
        /*0088*/ 	.byte	0x04, 0x0a
        /*008a*/ 	.short	(.L_701 - .L_700)
	.align		4
.L_700:
        /*008c*/ 	.word	index@(.nv.constant0._Z7reduce6IdLj512ELb0EEvPT_S1_j12reduction_opi)
        /*0090*/ 	.short	0x0380
        /*0092*/ 	.short	0x001c


	//----- nvinfo : EIATTR_SW_WAR
	.align		4
.L_701:
        /*0094*/ 	.byte	0x04, 0x36
        /*0096*/ 	.short	(.L_703 - .L_702)
.L_702:
        /*0098*/ 	.word	0x00000008
.L_703:


//--------------------- .nv.info._Z7reduce6IdLj64ELb1EEvPT_S1_j12reduction_opi --------------------------
	.section	.nv.info._Z7reduce6IdLj64ELb1EEvPT_S1_j12reduction_opi,"",@"SHT_CUDA_INFO"
	.sectionflags	@""
	.align	4


	//----- nvinfo : EIATTR_CUDA_API_VERSION
	.align		4
        /*0000*/ 	.byte	0x04, 0x37
        /*0002*/ 	.short	(.L_705 - .L_704)
.L_704:
        /*0004*/ 	.word	0x00000082


	//----- nvinfo : EIATTR_KPARAM_INFO
	.align		4
.L_705:
        /*0008*/ 	.byte	0x04, 0x17
        /*000a*/ 	.short	(.L_707 - .L_706)
.L_706:
        /*000c*/ 	.word	0x00000000
        /*0010*/ 	.short	0x0004
        /*0012*/ 	.short	0x0018
        /*0014*/ 	.byte	0x00, 0xf0, 0x11, 0x00


	//----- nvinfo : EIATTR_KPARAM_INFO
	.align		4
.L_707:
        /*0018*/ 	.byte	0x04, 0x17
        /*001a*/ 	.short	(.L_709 - .L_708)
.L_708:
        /*001c*/ 	.word	0x00000000
        /*0020*/ 	.short	0x0003
        /*0022*/ 	.short	0x0014
        /*0024*/ 	.byte	0x00, 0xf0, 0x11, 0x00


	//----- nvinfo : EIATTR_KPARAM_INFO
	.align		4
.L_709:
        /*0028*/ 	.byte	0x04, 0x17
        /*002a*/ 	.short	(.L_711 - .L_710)
.L_710:
        /*002c*/ 	.word	0x00000000
        /*0030*/ 	.short	0x0002
        /*0032*/ 	.short	0x0010
        /*0034*/ 	.byte	0x00, 0xf0, 0x11, 0x00


	//----- nvinfo : EIATTR_KPARAM_INFO
	.align		4
.L_711:
        /*0038*/ 	.byte	0x04, 0x17
        /*003a*/ 	.short	(.L_713 - .L_712)
.L_712:
        /*003c*/ 	.word	0x00000000
        /*0040*/ 	.short	0x0001
        /*0042*/ 	.short	0x0008
        /*0044*/ 	.byte	0x00, 0xf5, 0x21, 0x00


	//----- nvinfo : EIATTR_KPARAM_INFO
	.align		4
.L_713:
        /*0048*/ 	.byte	0x04, 0x17
        /*004a*/ 	.short	(.L_715 - .L_714)
.L_714:
        /*004c*/ 	.word	0x00000000
        /*0050*/ 	.short	0x0000
        /*0052*/ 	.short	0x0000
        /*0054*/ 	.byte	0x00, 0xf5, 0x21, 0x00


	//----- nvinfo : EIATTR_SPARSE_MMA_MASK
	.align		4
.L_715:
        /*0058*/ 	.byte	0x03, 0x50
        /*005a*/ 	.short	0x0000


	//----- nvinfo : EIATTR_MAXREG_COUNT
	.align		4
        /*005c*/ 	.byte	0x03, 0x1b
        /*005e*/ 	.short	0x00ff


	//----- nvinfo : EIATTR_NUM_BARRIERS
	.align		4
        /*0060*/ 	.byte	0x02, 0x4c
        /*0062*/ 	.byte	0x01
	.zero		1


	//----- nvinfo : EIATTR_MERCURY_ISA_VERSION
	.align		4
        /*0064*/ 	.byte	0x03, 0x5f
        /*0066*/ 	.short	0x0101


	//----- nvinfo : EIATTR_VRC_CTA_INIT_COUNT
	.align		4
        /*0068*/ 	.byte	0x02, 0x4a
	.zero		1
	.zero		1


	//----- nvinfo : EIATTR_EXIT_INSTR_OFFSETS
	.align		4
        /*006c*/ 	.byte	0x04, 0x1c
        /*006e*/ 	.short	(.L_717 - .L_716)


	//   ....[0]....
.L_716:
        /*0070*/ 	.word	0x000002f0


	//   ....[1]....
        /*0074*/ 	.word	0x00000550


	//   ....[2]....
        /*0078*/ 	.word	0x000005d0


	//----- nvinfo : EIATTR_CRS_STACK_SIZE
	.align		4
.L_717:
        /*007c*/ 	.byte	0x04, 0x1e
        /*007e*/ 	.short	(.L_719 - .L_718)
.L_718:
        /*0080*/ 	.word	0x00000000


	//----- nvinfo : EIATTR_CBANK_PARAM_SIZE
	.align		4
.L_719:
        /*0084*/ 	.byte	0x03, 0x19
        /*0086*/ 	.short	0x001c


	//----- nvinfo : EIATTR_PARAM_CBANK
	.align		4
        /*0088*/ 	.byte	0x04, 0x0a
        /*008a*/ 	.short	(.L_721 - .L_720)
	.align		4
.L_720:
        /*008c*/ 	.word	index@(.nv.constant0._Z7reduce6IdLj64ELb1EEvPT_S1_j12reduction_opi)
        /*0090*/ 	.short	0x0380
        /*0092*/ 	.short	0x001c


	//----- nvinfo : EIATTR_SW_WAR
	.align		4
.L_721:
        /*0094*/ 	.byte	0x04, 0x36
        /*0096*/ 	.short	(.L_723 - .L_722)
.L_722:
        /*0098*/ 	.word	0x00000008
.L_723:


//--------------------- .nv.info._Z7reduce6IdLj2ELb0EEvPT_S1_j12reduction_opi --------------------------
	.section	.nv.info._Z7reduce6IdLj2ELb0EEvPT_S1_j12reduction_opi,"",@"SHT_CUDA_INFO"
	.sectionflags	@""
	.align	4


	//----- nvinfo : EIATTR_CUDA_API_VERSION
	.align		4
        /*0000*/ 	.byte	0x04, 0x37
        /*0002*/ 	.short	(.L_725 - .L_724)
.L_724:
        /*0004*/ 	.word	0x00000082


	//----- nvinfo : EIATTR_KPARAM_INFO
	.align		4
.L_725:
        /*0008*/ 	.byte	0x04, 0x17
        /*000a*/ 	.short	(.L_727 - .L_726)
.L_726:
        /*000c*/ 	.word	0x00000000
        /*0010*/ 	.short	0x0004
        /*0012*/ 	.short	0x0018
        /*0014*/ 	.byte	0x00, 0xf0, 0x11, 0x00


	//----- nvinfo : EIATTR_KPARAM_INFO
	.align		4
.L_727:
        /*0018*/ 	.byte	0x04, 0x17
        /*001a*/ 	.short	(.L_729 - .L_728)
.L_728:
        /*001c*/ 	.word	0x00000000
        /*0020*/ 	.short	0x0003
        /*0022*/ 	.short	0x0014
        /*0024*/ 	.byte	0x00, 0xf0, 0x11, 0x00


	//----- nvinfo : EIATTR_KPARAM_INFO
	.align		4
.L_729:
        /*0028*/ 	.byte	0x04, 0x17
        /*002a*/ 	.short	(.L_731 - .L_730)
.L_730:
        /*002c*/ 	.word	0x00000000
        /*0030*/ 	.short	0x0002
        /*0032*/ 	.short	0x0010
        /*0034*/ 	.byte	0x00, 0xf0, 0x11, 0x00


	//----- nvinfo : EIATTR_KPARAM_INFO
	.align		4
.L_731:
        /*0038*/ 	.byte	0x04, 0x17
        /*003a*/ 	.short	(.L_733 - .L_732)
.L_732:
        /*003c*/ 	.word	0x00000000
        /*0040*/ 	.short	0x0001
        /*0042*/ 	.short	0x0008
        /*0044*/ 	.byte	0x00, 0xf5, 0x21, 0x00


	//----- nvinfo : EIATTR_KPARAM_INFO
	.align		4
.L_733:
        /*0048*/ 	.byte	0x04, 0x17
        /*004a*/ 	.short	(.L_735 - .L_734)
.L_734:
        /*004c*/ 	.word	0x00000000
        /*0050*/ 	.short	0x0000
        /*0052*/ 	.short	0x0000
        /*0054*/ 	.byte	0x00, 0xf5, 0x21, 0x00


	//----- nvinfo : EIATTR_SPARSE_MMA_MASK
	.align		4
.L_735:
        /*0058*/ 	.byte	0x03, 0x50
        /*005a*/ 	.short	0x0000


	//----- nvinfo : EIATTR_MAXREG_COUNT
	.align		4
        /*005c*/ 	.byte	0x03, 0x1b
        /*005e*/ 	.short	0x00ff


	//----- nvinfo : EIATTR_NUM_BARRIERS
	.align		4
        /*0060*/ 	.byte	0x02, 0x4c
        /*0062*/ 	.byte	0x01
	.zero		1


	//----- nvinfo : EIATTR_MERCURY_ISA_VERSION
	.align		4
        /*0064*/ 	.byte	0x03, 0x5f
        /*0066*/ 	.short	0x0101


	//----- nvinfo : EIATTR_VRC_CTA_INIT_COUNT
	.align		4
        /*0068*/ 	.byte	0x02, 0x4a
	.zero		1
	.zero		1


	//----- nvinfo : EIATTR_EXIT_INSTR_OFFSETS
	.align		4
        /*006c*/ 	.byte	0x04, 0x1c
        /*006e*/ 	.short	(.L_737 - .L_736)


	//   ....[0]....
.L_736:
        /*0070*/ 	.word	0x00000320


	//   ....[1]....
        /*0074*/ 	.word	0x000003a0


	//   ....[2]....
        /*0078*/ 	.word	0x00000420


	//----- nvinfo : EIATTR_CRS_STACK_SIZE
	.align		4
.L_737:
        /*007c*/ 	.byte	0x04, 0x1e
        /*007e*/ 	.short	(.L_739 - .L_738)
.L_738:
        /*0080*/ 	.word	0x00000000


	//----- nvinfo : EIATTR_CBANK_PARAM_SIZE
	.align		4
.L_739:
        /*0084*/ 	.byte	0x03, 0x19
        /*0086*/ 	.short	0x001c


	//----- nvinfo : EIATTR_PARAM_CBANK
	.align		4
        /*0088*/ 	.byte	0x04, 0x0a
        /*008a*/ 	.short	(.L_741 - .L_740)
	.align		4
.L_740:
        /*008c*/ 	.word	index@(.nv.constant0._Z7reduce6IdLj2ELb0EEvPT_S1_j12reduction_opi)
        /*0090*/ 	.short	0x0380
        /*0092*/ 	.short	0x001c


	//----- nvinfo : EIATTR_SW_WAR
	.align		4
.L_741:
        /*0094*/ 	.byte	0x04, 0x36
        /*0096*/ 	.short	(.L_743 - .L_742)
.L_742:
        /*0098*/ 	.word	0x00000008
.L_743:


//--------------------- .nv.info._Z7reduce6IdLj4ELb1EEvPT_S1_j12reduction_opi --------------------------
	.section	.nv.info._Z7reduce6IdLj4ELb1EEvPT_S1_j12reduction_opi,"",@"SHT_CUDA_INFO"
	.sectionflags	@""
	.align	4


	//----- nvinfo : EIATTR_CUDA_API_VERSION
	.align		4
        /*0000*/ 	.byte	0x04, 0x37
        /*0002*/ 	.short	(.L_745 - .L_744)
.L_744:
        /*0004*/ 	.word	0x00000082


	//----- nvinfo : EIATTR_KPARAM_INFO
	.align		4
.L_745:
        /*0008*/ 	.byte	0x04, 0x17
        /*000a*/ 	.short	(.L_747 - .L_746)
.L_746:
        /*000c*/ 	.word	0x00000000
        /*0010*/ 	.short	0x0004
        /*0012*/ 	.short	0x0018
        /*0014*/ 	.byte	0x00, 0xf0, 0x11, 0x00


	//----- nvinfo : EIATTR_KPARAM_INFO
	.align		4
.L_747:
        /*0018*/ 	.byte	0x04, 0x17
        /*001a*/ 	.short	(.L_749 - .L_748)
.L_748:
        /*001c*/ 	.word	0x00000000
        /*0020*/ 	.short	0x0003
        /*0022*/ 	.short	0x0014
        /*0024*/ 	.byte	0x00, 0xf0, 0x11, 0x00


	//----- nvinfo : EIATTR_KPARAM_INFO
	.align		4
.L_749:
        /*0028*/ 	.byte	0x04, 0x17
        /*002a*/ 	.short	(.L_751 - .L_750)
.L_750:
        /*002c*/ 	.word	0x00000000
        /*0030*/ 	.short	0x0002
        /*0032*/ 	.short	0x0010
        /*0034*/ 	.byte	0x00, 0xf0, 0x11, 0x00


	//----- nvinfo : EIATTR_KPARAM_INFO
	.align		4
.L_751:
        /*0038*/ 	.byte	0x04, 0x17
        /*003a*/ 	.short	(.L_753 - .L_752)
.L_752:
        /*003c*/ 	.word	0x00000000
        /*0040*/ 	.short	0x0001
        /*0042*/ 	.short	0x0008
        /*0044*/ 	.byte	0x00, 0xf5, 0x21, 0x00


	//----- nvinfo : EIATTR_KPARAM_INFO
	.align		4
.L_753:
        /*0048*/ 	.byte	0x04, 0x17
        /*004a*/ 	.short	(.L_755 - .L_754)
.L_754:
        /*004c*/ 	.word	0x00000000
        /*0050*/ 	.short	0x0000
        /*0052*/ 	.short	0x0000
        /*0054*/ 	.byte	0x00, 0xf5, 0x21, 0x00


	//----- nvinfo : EIATTR_SPARSE_MMA_MASK
	.align		4
.L_755:
        /*0058*/ 	.byte	0x03, 0x50
        /*005a*/ 	.short	0x0000


	//----- nvinfo : EIATTR_MAXREG_COUNT
	.align		4
        /*005c*/ 	.byte	0x03, 0x1b
        /*005e*/ 	.short	0x00ff


	//----- nvinfo : EIATTR_NUM_BARRIERS
	.align		4
        /*0060*/ 	.byte	0x02, 0x4c
        /*0062*/ 	.byte	0x01
	.zero		1


	//----- nvinfo : EIATTR_MERCURY_ISA_VERSION
	.align		4
        /*0064*/ 	.byte	0x03, 0x5f
        /*0066*/ 	.short	0x0101


	//----- nvinfo : EIATTR_VRC_CTA_INIT_COUNT
	.align		4
        /*0068*/ 	.byte	0x02, 0x4a
	.zero		1
	.zero		1


	//----- nvinfo : EIATTR_EXIT_INSTR_OFFSETS
	.align		4
        /*006c*/ 	.byte	0x04, 0x1c
        /*006e*/ 	.short	(.L_757 - .L_756)


	//   ....[0]....
.L_756:
        /*0070*/ 	.word	0x000002f0


	//   ....[1]....
        /*0074*/ 	.word	0x000003d0


	//   ....[2]....
        /*0078*/ 	.word	0x00000450


	//----- nvinfo : EIATTR_CRS_STACK_SIZE
	.align		4
.L_757:
        /*007c*/ 	.byte	0x04, 0x1e
        /*007e*/ 	.short	(.L_759 - .L_758)
.L_758:
        /*0080*/ 	.word	0x00000000


	//----- nvinfo : EIATTR_CBANK_PARAM_SIZE
	.align		4
.L_759:
        /*0084*/ 	.byte	0x03, 0x19
        /*0086*/ 	.short	0x001c


	//----- nvinfo : EIATTR_PARAM_CBANK
	.align		4
        /*0088*/ 	.byte	0x04, 0x0a
        /*008a*/ 	.short	(.L_761 - .L_760)
	.align		4
.L_760:
        /*008c*/ 	.word	index@(.nv.constant0._Z7reduce6IdLj4ELb1EEvPT_S1_j12reduction_opi)
        /*0090*/ 	.short	0x0380
        /*0092*/ 	.short	0x001c


	//----- nvinfo : EIATTR_SW_WAR
	.align		4
.L_761:
        /*0094*/ 	.byte	0x04, 0x36
        /*0096*/ 	.short	(.L_763 - .L_762)
.L_762:
        /*0098*/ 	.word	0x00000008
.L_763:


//--------------------- .nv.info._Z7reduce6IdLj1024ELb1EEvPT_S1_j12reduction_opi --------------------------
	.section	.nv.info._Z7reduce6IdLj1024ELb1EEvPT_S1_j12reduction_opi,"",@"SHT_CUDA_INFO"
	.sectionflags	@""
	.align	4


	//----- nvinfo : EIATTR_CUDA_API_VERSION
	.align		4
        /*0000*/ 	.byte	0x04, 0x37
        /*0002*/ 	.short	(.L_765 - .L_764)
.L_764:
        /*0004*/ 	.word	0x00000082


	//----- nvinfo : EIATTR_KPARAM_INFO
	.align		4
.L_765:
        /*0008*/ 	.byte	0x04, 0x17
        /*000a*/ 	.short	(.L_767 - .L_766)
.L_766:
        /*000c*/ 	.word	0x00000000
        /*0010*/ 	.short	0x0004
        /*0012*/ 	.short	0x0018
        /*0014*/ 	.byte	0x00, 0xf0, 0x11, 0x00


	//----- nvinfo : EIATTR_KPARAM_INFO
	.align		4
.L_767:
        /*0018*/ 	.byte	0x04, 0x17
        /*001a*/ 	.short	(.L_769 - .L_768)
.L_768:
        /*001c*/ 	.word	0x00000000
        /*0020*/ 	.short	0x0003
        /*0022*/ 	.short	0x0014
        /*0024*/ 	.byte	0x00, 0xf0, 0x11, 0x00


	//----- nvinfo : EIATTR_KPARAM_INFO
	.align		4
.L_769:
        /*0028*/ 	.byte	0x04, 0x17
        /*002a*/ 	.short	(.L_771 - .L_770)
.L_770:
        /*002c*/ 	.word	0x00000000
        /*0030*/ 	.short	0x0002
        /*0032*/ 	.short	0x0010
        /*0034*/ 	.byte	0x00, 0xf0, 0x11, 0x00


	//----- nvinfo : EIATTR_KPARAM_INFO
	.align		4
.L_771:
        /*0038*/ 	.byte	0x04, 0x17
        /*003a*/ 	.short	(.L_773 - .L_772)
.L_772:
        /*003c*/ 	.word	0x00000000
        /*0040*/ 	.short	0x0001
        /*0042*/ 	.short	0x0008
        /*0044*/ 	.byte	0x00, 0xf5, 0x21, 0x00


	//----- nvinfo : EIATTR_KPARAM_INFO
	.align		4
.L_773:
        /*0048*/ 	.byte	0x04, 0x17
        /*004a*/ 	.short	(.L_775 - .L_774)
.L_774:
        /*004c*/ 	.word	0x00000000
        /*0050*/ 	.short	0x0000
        /*0052*/ 	.short	0x0000
        /*0054*/ 	.byte	0x00, 0xf5, 0x21, 0x00


	//----- nvinfo : EIATTR_SPARSE_MMA_MASK
	.align		4
.L_775:
        /*0058*/ 	.byte	0x03, 0x50
        /*005a*/ 	.short	0x0000


	//----- nvinfo : EIATTR_MAXREG_COUNT
	.align		4
        /*005c*/ 	.byte	0x03, 0x1b
        /*005e*/ 	.short	0x00ff


	//----- nvinfo : EIATTR_NUM_BARRIERS
	.align		4
        /*0060*/ 	.byte	0x02, 0x4c
        /*0062*/ 	.byte	0x01
	.zero		1


	//----- nvinfo : EIATTR_MERCURY_ISA_VERSION
	.align		4
        /*0064*/ 	.byte	0x03, 0x5f
        /*0066*/ 	.short	0x0101


	//----- nvinfo : EIATTR_VRC_CTA_INIT_COUNT
	.align		4
        /*0068*/ 	.byte	0x02, 0x4a
	.zero		1
	.zero		1


	//----- nvinfo : EIATTR_EXIT_INSTR_OFFSETS
	.align		4
        /*006c*/ 	.byte	0x04, 0x1c
        /*006e*/ 	.short	(.L_777 - .L_776)


	//   ....[0]....
.L_776:
        /*0070*/ 	.word	0x00000600


	//   ....[1]....
        /*0074*/ 	.word	0x00000860


	//   ....[2]....
        /*0078*/ 	.word	0x000008e0


	//----- nvinfo : EIATTR_CRS_STACK_SIZE
	.align		4
.L_777:
        /*007c*/ 	.byte	0x04, 0x1e
        /*007e*/ 	.short	(.L_779 - .L_778)
.L_778:
        /*0080*/ 	.word	0x00000000


	//----- nvinfo : EIATTR_CBANK_PARAM_SIZE
	.align		4
.L_779:
        /*0084*/ 	.byte	0x03, 0x19
        /*0086*/ 	.short	0x001c


	//----- nvinfo : EIATTR_PARAM_CBANK
	.align		4
        /*0088*/ 	.byte	0x04, 0x0a
        /*008a*/ 	.short	(.L_781 - .L_780)
	.align		4
.L_780:
        /*008c*/ 	.word	index@(.nv.constant0._Z7reduce6IdLj1024ELb1EEvPT_S1_j12reduction_opi)
        /*0090*/ 	.short	0x0380
        /*0092*/ 	.short	0x001c


	//----- nvinfo : EIATTR_SW_WAR
	.align		4
.L_781:
        /*0094*/ 	.byte	0x04, 0x36
        /*0096*/ 	.short	(.L_783 - .L_782)
.L_782:
        /*0098*/ 	.word	0x00000008
.L_783:


//--------------------- .nv.info._Z7reduce6IdLj32ELb0EEvPT_S1_j12reduction_opi --------------------------
	.section	.nv.info._Z7reduce6IdLj32ELb0EEvPT_S1_j12reduction_opi,"",@"SHT_CUDA_INFO"
	.sectionflags	@""
	.align	4


	//----- nvinfo : EIATTR_CUDA_API_VERSION
	.align		4
        /*0000*/ 	.byte	0x04, 0x37
        /*0002*/ 	.short	(.L_785 - .L_784)
.L_784:
        /*0004*/ 	.word	0x00000082


	//----- nvinfo : EIATTR_KPARAM_INFO
	.align		4
.L_785:
        /*0008*/ 	.byte	0x04, 0x17
        /*000a*/ 	.short	(.L_787 - .L_786)
.L_786:
        /*000c*/ 	.word	0x00000000
        /*0010*/ 	.short	0x0004
        /*0012*/ 	.short	0x0018
        /*0014*/ 	.byte	0x00, 0xf0, 0x11, 0x00


	//----- nvinfo : EIATTR_KPARAM_INFO
	.align		4
.L_787:
        /*0018*/ 	.byte	0x04, 0x17
        /*001a*/ 	.short	(.L_789 - .L_788)
.L_788:
        /*001c*/ 	.word	0x00000000
        /*0020*/ 	.short	0x0003
        /*0022*/ 	.short	0x0014
        /*0024*/ 	.byte	0x00, 0xf0, 0x11, 0x00


	//----- nvinfo : EIATTR_KPARAM_INFO
	.align		4
.L_789:
        /*0028*/ 	.byte	0x04, 0x17
        /*002a*/ 	.short	(.L_791 - .L_790)
.L_790:
        /*002c*/ 	.word	0x00000000
        /*0030*/ 	.short	0x0002
        /*0032*/ 	.short	0x0010
        /*0034*/ 	.byte	0x00, 0xf0, 0x11, 0x00


	//----- nvinfo : EIATTR_KPARAM_INFO
	.align		4
.L_791:
        /*0038*/ 	.byte	0x04, 0x17
        /*003a*/ 	.short	(.L_793 - .L_792)
.L_792:
        /*003c*/ 	.word	0x00000000
        /*0040*/ 	.short	0x0001
        /*0042*/ 	.short	0x0008
        /*0044*/ 	.byte	0x00, 0xf5, 0x21, 0x00


	//----- nvinfo : EIATTR_KPARAM_INFO
	.align		4
.L_793:
        /*0048*/ 	.byte	0x04, 0x17
        /*004a*/ 	.short	(.L_795 - .L_794)
.L_794:
        /*004c*/ 	.word	0x00000000
        /*0050*/ 	.short	0x0000
        /*0052*/ 	.short	0x0000
        /*0054*/ 	.byte	0x00, 0xf5, 0x21, 0x00


	//----- nvinfo : EIATTR_SPARSE_MMA_MASK
	.align		4
.L_795:
        /*0058*/ 	.byte	0x03, 0x50
        /*005a*/ 	.short	0x0000


	//----- nvinfo : EIATTR_MAXREG_COUNT
	.align		4
        /*005c*/ 	.byte	0x03, 0x1b
        /*005e*/ 	.short	0x00ff


	//----- nvinfo : EIATTR_NUM_BARRIERS
	.align		4
        /*0060*/ 	.byte	0x02, 0x4c
        /*0062*/ 	.byte	0x01
	.zero		1


	//----- nvinfo : EIATTR_MERCURY_ISA_VERSION
	.align		4
        /*0064*/ 	.byte	0x03, 0x5f
        /*0066*/ 	.short	0x0101


	//----- nvinfo : EIATTR_VRC_CTA_INIT_COUNT
	.align		4
        /*0068*/ 	.byte	0x02, 0x4a
	.zero		1
	.zero		1


	//----- nvinfo : EIATTR_EXIT_INSTR_OFFSETS
	.align		4
        /*006c*/ 	.byte	0x04, 0x1c
        /*006e*/ 	.short	(.L_797 - .L_796)


	//   ....[0]....
.L_796:
        /*0070*/ 	.word	0x00000320


	//   ....[1]....
        /*0074*/ 	.word	0x00000520


	//   ....[2]....
        /*0078*/ 	.word	0x000005a0


	//----- nvinfo : EIATTR_CRS_STACK_SIZE
	.align		4
.L_797:
        /*007c*/ 	.byte	0x04, 0x1e
        /*007e*/ 	.short	(.L_799 - .L_798)
.L_798:
        /*0080*/ 	.word	0x00000000


	//----- nvinfo : EIATTR_CBANK_PARAM_SIZE
	.align		4
.L_799:
        /*0084*/ 	.byte	0x03, 0x19
        /*0086*/ 	.short	0x001c


	//----- nvinfo : EIATTR_PARAM_CBANK
	.align		4
        /*0088*/ 	.byte	0x04, 0x0a
        /*008a*/ 	.short	(.L_801 - .L_800)
	.align		4
.L_800:
        /*008c*/ 	.word	index@(.nv.constant0._Z7reduce6IdLj32ELb0EEvPT_S1_j12reduction_opi)
        /*0090*/ 	.short	0x0380
        /*0092*/ 	.short	0x001c


	//----- nvinfo : EIATTR_SW_WAR
	.align		4
.L_801:
        /*0094*/ 	.byte	0x04, 0x36
        /*0096*/ 	.short	(.L_803 - .L_802)
.L_802:
        /*0098*/ 	.word	0x00000008
.L_803:


//--------------------- .nv.info._Z7reduce5IdLj256EEvPT_S1_j --------------------------
	.section	.nv.info._Z7reduce5IdLj256EEvPT_S1_j,"",@"SHT_CUDA_INFO"
	.sectionflags	@""
	.align	4


	//----- nvinfo : EIATTR_CUDA_API_VERSION
	.align		4
        /*0000*/ 	.byte	0x04, 0x37
        /*0002*/ 	.short	(.L_805 - .L_804)
.L_804:
        /*0004*/ 	.word	0x00000082


	//----- nvinfo : EIATTR_KPARAM_INFO
	.align		4
.L_805:
        /*0008*/ 	.byte	0x04, 0x17
        /*000a*/ 	.short	(.L_807 - .L_806)
.L_806:
        /*000c*/ 	.word	0x00000000
        /*0010*/ 	.short	0x0002
        /*0012*/ 	.short	0x0010
        /*0014*/ 	.byte	0x00, 0xf0, 0x11, 0x00


	//----- nvinfo : EIATTR_KPARAM_INFO
	.align		4
.L_807:
        /*0018*/ 	.byte	0x04, 0x17
        /*001a*/ 	.short	(.L_809 - .L_808)
.L_808:
        /*001c*/ 	.word	0x00000000
        /*0020*/ 	.short	0x0001
        /*0022*/ 	.short	0x0008
        /*0024*/ 	.byte	0x00, 0xf5, 0x21, 0x00


	//----- nvinfo : EIATTR_KPARAM_INFO
	.align		4
.L_809:
        /*0028*/ 	.byte	0x04, 0x17
        /*002a*/ 	.short	(.L_811 - .L_810)
.L_810:
        /*002c*/ 	.word	0x00000000
        /*0030*/ 	.short	0x0000
        /*0032*/ 	.short	0x0000
        /*0034*/ 	.byte	0x00, 0xf5, 0x21, 0x00


	//----- nvinfo : EIATTR_SPARSE_MMA_MASK
	.align		4
.L_811:
        /*0038*/ 	.byte	0x03, 0x50
        /*003a*/ 	.short	0x0000


	//----- nvinfo : EIATTR_MAXREG_COUNT
	.align		4
        /*003c*/ 	.byte	0x03, 0x1b
        /*003e*/ 	.short	0x00ff


	//----- nvinfo : EIATTR_NUM_BARRIERS
	.align		4
        /*0040*/ 	.byte	0x02, 0x4c
        /*0042*/ 	.byte	0x01
	.zero		1


	//----- nvinfo : EIATTR_MERCURY_ISA_VERSION
	.align		4
        /*0044*/ 	.byte	0x03, 0x5f
        /*0046*/ 	.short	0x0101


	//----- nvinfo : EIATTR_VRC_CTA_INIT_COUNT
	.align		4
        /*0048*/ 	.byte	0x02, 0x4a
	.zero		1
	.zero		1


	//----- nvinfo : EIATTR_EXIT_INSTR_OFFSETS
	.align		4
        /*004c*/ 	.byte	0x04, 0x1c
        /*004e*/ 	.short	(.L_813 - .L_812)


	//   ....[0]....
.L_812:
        /*0050*/ 	.word	0x00000220


	//   ....[1]....
        /*0054*/ 	.word	0x00000360


	//   ....[2]....
        /*0058*/ 	.word	0x000003b0


	//----- nvinfo : EIATTR_CBANK_PARAM_SIZE
	.align		4
.L_813:
        /*005c*/ 	.byte	0x03, 0x19
        /*005e*/ 	.short	0x0014


	//----- nvinfo : EIATTR_PARAM_CBANK
	.align		4
        /*0060*/ 	.byte	0x04, 0x0a
        /*0062*/ 	.short	(.L_815 - .L_814)
	.align		4
.L_814:
        /*0064*/ 	.word	index@(.nv.constant0._Z7reduce5IdLj256EEvPT_S1_j)
        /*0068*/ 	.short	0x0380
        /*006a*/ 	.short	0x0014


	//----- nvinfo : EIATTR_SW_WAR
	.align		4
.L_815:
        /*006c*/ 	.byte	0x04, 0x36
        /*006e*/ 	.short	(.L_817 - .L_816)
.L_816:
        /*0070*/ 	.word	0x00000008
.L_817:


//--------------------- .nv.info._Z7reduce5IdLj1EEvPT_S1_j --------------------------
	.section	.nv.info._Z7reduce5IdLj1EEvPT_S1_j,"",@"SHT_CUDA_INFO"
	.sectionflags	@""
	.align	4


	//----- nvinfo : EIATTR_CUDA_API_VERSION
	.align		4
        /*0000*/ 	.byte	0x04, 0x37
        /*0002*/ 	.short	(.L_819 - .L_818)
.L_818:
        /*0004*/ 	.word	0x00000082


	//----- nvinfo : EIATTR_KPARAM_INFO
	.align		4
.L_819:
        /*0008*/ 	.byte	0x04, 0x17
        /*000a*/ 	.short	(.L_821 - .L_820)
.L_820:
        /*000c*/ 	.word	0x00000000
        /*0010*/ 	.short	0x0002
        /*0012*/ 	.short	0x0010
        /*0014*/ 	.byte	0x00, 0xf0, 0x11, 0x00


	//----- nvinfo : EIATTR_KPARAM_INFO
	.align		4
.L_821:
        /*0018*/ 	.byte	0x04, 0x17
        /*001a*/ 	.short	(.L_823 - .L_822)
.L_822:
        /*001c*/ 	.word	0x00000000
        /*0020*/ 	.short	0x0001
        /*0022*/ 	.short	0x0008
        /*0024*/ 	.byte	0x00, 0xf5, 0x21, 0x00


	//----- nvinfo : EIATTR_KPARAM_INFO
	.align		4
.L_823:
        /*0028*/ 	.byte	0x04, 0x17
        /*002a*/ 	.short	(.L_825 - .L_824)
.L_824:
        /*002c*/ 	.word	0x00000000
        /*0030*/ 	.short	0x0000
        /*0032*/ 	.short	0x0000
        /*0034*/ 	.byte	0x00, 0xf5, 0x21, 0x00


	//----- nvinfo : EIATTR_SPARSE_MMA_MASK
	.align		4
.L_825:
        /*0038*/ 	.byte	0x03, 0x50
        /*003a*/ 	.short	0x0000


	//----- nvinfo : EIATTR_MAXREG_COUNT
	.align		4
        /*003c*/ 	.byte	0x03, 0x1b
        /*003e*/ 	.short	0x00ff


	//----- nvinfo : EIATTR_NUM_BARRIERS
	.align		4
        /*0040*/ 	.byte	0x02, 0x4c
        /*0042*/ 	.byte	0x01
	.zero		1


	//----- nvinfo : EIATTR_MERCURY_ISA_VERSION
	.align		4
        /*0044*/ 	.byte	0x03, 0x5f
        /*0046*/ 	.short	0x0101


	//----- nvinfo : EIATTR_VRC_CTA_INIT_COUNT
	.align		4
        /*0048*/ 	.byte	0x02, 0x4a
	.zero		1
	.zero		1


	//----- nvinfo : EIATTR_EXIT_INSTR_OFFSETS
	.align		4
        /*004c*/ 	.byte	0x04, 0x1c
        /*004e*/ 	.short	(.L_827 - .L_826)


	//   ....[0]....
.L_826:
        /*0050*/ 	.word	0x00000180


	//   ....[1]....
        /*0054*/ 	.word	0x000001d0


	//----- nvinfo : EIATTR_CBANK_PARAM_SIZE
	.align		4
.L_827:
        /*0058*/ 	.byte	0x03, 0x19
        /*005a*/ 	.short	0x0014


	//----- nvinfo : EIATTR_PARAM_CBANK
	.align		4
        /*005c*/ 	.byte	0x04, 0x0a
        /*005e*/ 	.short	(.L_829 - .L_828)
	.align		4
.L_828:
        /*0060*/ 	.word	index@(.nv.constant0._Z7reduce5IdLj1EEvPT_S1_j)
        /*0064*/ 	.short	0x0380
        /*0066*/ 	.short	0x0014


	//----- nvinfo : EIATTR_SW_WAR
	.align		4
.L_829:
        /*0068*/ 	.byte	0x04, 0x36
        /*006a*/ 	.short	(.L_831 - .L_830)
.L_830:
        /*006c*/ 	.word	0x00000008
.L_831:


//--------------------- .nv.info._Z7reduce4IdLj64EEvPT_S1_j --------------------------
	.section	.nv.info._Z7reduce4IdLj64EEvPT_S1_j,"",@"SHT_CUDA_INFO"
	.sectionflags	@""
	.align	4


	//----- nvinfo : EIATTR_CUDA_API_VERSION
	.align		4
        /*0000*/ 	.byte	0x04, 0x37
        /*0002*/ 	.short	(.L_833 - .L_832)
.L_832:
        /*0004*/ 	.word	0x00000082


	//----- nvinfo : EIATTR_KPARAM_INFO
	.align		4
.L_833:
        /*0008*/ 	.byte	0x04, 0x17
        /*000a*/ 	.short	(.L_835 - .L_834)
.L_834:
        /*000c*/ 	.word	0x00000000
        /*0010*/ 	.short	0x0002
        /*0012*/ 	.short	0x0010
        /*0014*/ 	.byte	0x00, 0xf0, 0x11, 0x00


	//----- nvinfo : EIATTR_KPARAM_INFO
	.align		4
.L_835:
        /*0018*/ 	.byte	0x04, 0x17
        /*001a*/ 	.short	(.L_837 - .L_836)
.L_836:
        /*001c*/ 	.word	0x00000000
        /*0020*/ 	.short	0x0001
        /*0022*/ 	.short	0x0008
        /*0024*/ 	.byte	0x00, 0xf5, 0x21, 0x00


	//----- nvinfo : EIATTR_KPARAM_INFO
	.align		4
.L_837:
        /*0028*/ 	.byte	0x04, 0x17
        /*002a*/ 	.short	(.L_839 - .L_838)
.L_838:
        /*002c*/ 	.word	0x00000000
        /*0030*/ 	.short	0x0000
        /*0032*/ 	.short	0x0000
        /*0034*/ 	.byte	0x00, 0xf5, 0x21, 0x00


	//----- nvinfo : EIATTR_SPARSE_MMA_MASK
	.align		4
.L_839:
        /*0038*/ 	.byte	0x03, 0x50
        /*003a*/ 	.short	0x0000


	//----- nvinfo : EIATTR_MAXREG_COUNT
	.align		4
        /*003c*/ 	.byte	0x03, 0x1b
        /*003e*/ 	.short	0x00ff


	//----- nvinfo : EIATTR_NUM_BARRIERS
	.align		4
        /*0040*/ 	.byte	0x02, 0x4c
        /*0042*/ 	.byte	0x01
	.zero		1


	//----- nvinfo : EIATTR_MERCURY_ISA_VERSION
	.align		4
        /*0044*/ 	.byte	0x03, 0x5f
        /*0046*/ 	.short	0x0101


	//----- nvinfo : EIATTR_VRC_CTA_INIT_COUNT
	.align		4
        /*0048*/ 	.byte	0x02, 0x4a
	.zero		1
	.zero		1


	//----- nvinfo : EIATTR_EXIT_INSTR_OFFSETS
	.align		4
        /*004c*/ 	.byte	0x04, 0x1c
        /*004e*/ 	.short	(.L_841 - .L_840)


	//   ....[0]....
.L_840:
        /*0050*/ 	.word	0x00000270


	//   ....[1]....
        /*0054*/ 	.word	0x000003b0


	//   ....[2]....
        /*0058*/ 	.word	0x00000430


	//----- nvinfo : EIATTR_CBANK_PARAM_SIZE
	.align		4
.L_841:
        /*005c*/ 	.byte	0x03, 0x19
        /*005e*/ 	.short	0x0014


	//----- nvinfo : EIATTR_PARAM_CBANK
	.align		4
        /*0060*/ 	.byte	0x04, 0x0a
        /*0062*/ 	.short	(.L_843 - .L_842)
	.align		4
.L_842:
        /*0064*/ 	.word	index@(.nv.constant0._Z7reduce4IdLj64EEvPT_S1_j)
        /*0068*/ 	.short	0x0380
        /*006a*/ 	.short	0x0014


	//----- nvinfo : EIATTR_SW_WAR
	.align		4
.L_843:
        /*006c*/ 	.byte	0x04, 0x36
        /*006e*/ 	.short	(.L_845 - .L_844)
.L_844:
        /*0070*/ 	.word	0x00000008
.L_845:


//--------------------- .nv.info._Z7reduce5IdLj16EEvPT_S1_j --------------------------
	.section	.nv.info._Z7reduce5IdLj16EEvPT_S1_j,"",@"SHT_CUDA_INFO"
	.sectionflags	@""
	.align	4


	//----- nvinfo : EIATTR_CUDA_API_VERSION
	.align		4
        /*0000*/ 	.byte	0x04, 0x37
        /*0002*/ 	.short	(.L_847 - .L_846)
.L_846:
        /*0004*/ 	.word	0x00000082


	//----- nvinfo : EIATTR_KPARAM_INFO
	.align		4
.L_847:
        /*0008*/ 	.byte	0x04, 0x17
        /*000a*/ 	.short	(.L_849 - .L_848)
.L_848:
        /*000c*/ 	.word	0x00000000
        /*0010*/ 	.short	0x0002
        /*0012*/ 	.short	0x0010
        /*0014*/ 	.byte	0x00, 0xf0, 0x11, 0x00


	//----- nvinfo : EIATTR_KPARAM_INFO
	.align		4
.L_849:
        /*0018*/ 	.byte	0x04, 0x17
        /*001a*/ 	.short	(.L_851 - .L_850)
.L_850:
        /*001c*/ 	.word	0x00000000
        /*0020*/ 	.short	0x0001
        /*0022*/ 	.short	0x0008
        /*0024*/ 	.byte	0x00, 0xf5, 0x21, 0x00


	//----- nvinfo : EIATTR_KPARAM_INFO
	.align		4
.L_851:
        /*0028*/ 	.byte	0x04, 0x17
        /*002a*/ 	.short	(.L_853 - .L_852)
.L_852:
        /*002c*/ 	.word	0x00000000
        /*0030*/ 	.short	0x0000
        /*0032*/ 	.short	0x0000
        /*0034*/ 	.byte	0x00, 0xf5, 0x21, 0x00


	//----- nvinfo : EIATTR_SPARSE_MMA_MASK
	.align		4
.L_853:
        /*0038*/ 	.byte	0x03, 0x50
        /*003a*/ 	.short	0x0000


	//----- nvinfo : EIATTR_MAXREG_COUNT
	.align		4
        /*003c*/ 	.byte	0x03, 0x1b
        /*003e*/ 	.short	0x00ff


	//----- nvinfo : EIATTR_NUM_BARRIERS
	.align		4
        /*0040*/ 	.byte	0x02, 0x4c
        /*0042*/ 	.byte	0x01
	.zero		1


	//----- nvinfo : EIATTR_MERCURY_ISA_VERSION
	.align		4
        /*0044*/ 	.byte	0x03, 0x5f
        /*0046*/ 	.short	0x0101


	//----- nvinfo : EIATTR_VRC_CTA_INIT_COUNT
	.align		4
        /*0048*/ 	.byte	0x02, 0x4a
	.zero		1
	.zero		1


	//----- nvinfo : EIATTR_EXIT_INSTR_OFFSETS
	.align		4
        /*004c*/ 	.byte	0x04, 0x1c
        /*004e*/ 	.short	(.L_855 - .L_854)


	//   ....[0]....
.L_854:
        /*0050*/ 	.word	0x00000180


	//   ....[1]....
        /*0054*/ 	.word	0x00000260


	//   ....[2]....
        /*0058*/ 	.word	0x000002b0


	//----- nvinfo : EIATTR_CBANK_PARAM_SIZE
	.align		4
.L_855:
        /*005c*/ 	.byte	0x03, 0x19
        /*005e*/ 	.short	0x0014


	//----- nvinfo : EIATTR_PARAM_CBANK
	.align		4
        /*0060*/ 	.byte	0x04, 0x0a
        /*0062*/ 	.short	(.L_857 - .L_856)
	.align		4
.L_856:
        /*0064*/ 	.word	index@(.nv.constant0._Z7reduce5IdLj16EEvPT_S1_j)
        /*0068*/ 	.short	0x0380
        /*006a*/ 	.short	0x0014


	//----- nvinfo : EIATTR_SW_WAR
	.align		4
.L_857:
        /*006c*/ 	.byte	0x04, 0x36
        /*006e*/ 	.short	(.L_859 - .L_858)
.L_858:
        /*0070*/ 	.word	0x00000008
.L_859:


//--------------------- .nv.info._Z7reduce3IdEvPT_S1_j --------------------------
	.section	.nv.info._Z7reduce3IdEvPT_S1_j,"",@"SHT_CUDA_INFO"
	.sectionflags	@""
	.align	4


	//----- nvinfo : EIATTR_CUDA_API_VERSION
	.align		4
        /*0000*/ 	.byte	0x04, 0x37
        /*0002*/ 	.short	(.L_861 - .L_860)
.L_860:
        /*0004*/ 	.word	0x00000082


	//----- nvinfo : EIATTR_KPARAM_INFO
	.align		4
.L_861:
        /*0008*/ 	.byte	0x04, 0x17
        /*000a*/ 	.short	(.L_863 - .L_862)
.L_862:
        /*000c*/ 	.word	0x00000000
        /*0010*/ 	.short	0x0002
        /*0012*/ 	.short	0x0010
        /*0014*/ 	.byte	0x00, 0xf0, 0x11, 0x00


	//----- nvinfo : EIATTR_KPARAM_INFO
	.align		4
.L_863:
        /*0018*/ 	.byte	0x04, 0x17
        /*001a*/ 	.short	(.L_865 - .L_864)
.L_864:
        /*001c*/ 	.word	0x00000000
        /*0020*/ 	.short	0x0001
        /*0022*/ 	.short	0x0008
        /*0024*/ 	.byte	0x00, 0xf5, 0x21, 0x00


	//----- nvinfo : EIATTR_KPARAM_INFO
	.align		4
.L_865:
        /*0028*/ 	.byte	0x04, 0x17
        /*002a*/ 	.short	(.L_867 - .L_866)
.L_866:
        /*002c*/ 	.word	0x00000000
        /*0030*/ 	.short	0x0000
        /*0032*/ 	.short	0x0000
        /*0034*/ 	.byte	0x00, 0xf5, 0x21, 0x00


	//----- nvinfo : EIATTR_SPARSE_MMA_MASK
	.align		4
.L_867:
        /*0038*/ 	.byte	0x03, 0x50
        /*003a*/ 	.short	0x0000


	//----- nvinfo : EIATTR_MAXREG_COUNT
	.align		4
        /*003c*/ 	.byte	0x03, 0x1b
        /*003e*/ 	.short	0x00ff


	//----- nvinfo : EIATTR_NUM_BARRIERS
	.align		4
        /*0040*/ 	.byte	0x02, 0x4c
        /*0042*/ 	.byte	0x01
	.zero		1


	//----- nvinfo : EIATTR_MERCURY_ISA_VERSION
	.align		4
        /*0044*/ 	.byte	0x03, 0x5f
        /*0046*/ 	.short	0x0101


	//----- nvinfo : EIATTR_VRC_CTA_INIT_COUNT
	.align		4
        /*0048*/ 	.byte	0x02, 0x4a
	.zero		1
	.zero		1


	//----- nvinfo : EIATTR_EXIT_INSTR_OFFSETS
	.align		4
        /*004c*/ 	.byte	0x04, 0x1c
        /*004e*/ 	.short	(.L_869 - .L_868)


	//   ....[0]....
.L_868:
        /*0050*/ 	.word	0x00000270


	//   ....[1]....
        /*0054*/ 	.word	0x000002f0


	//----- nvinfo : EIATTR_CBANK_PARAM_SIZE
	.align		4
.L_869:
        /*0058*/ 	.byte	0x03, 0x19
        /*005a*/ 	.short	0x0014


	//----- nvinfo : EIATTR_PARAM_CBANK
	.align		4
        /*005c*/ 	.byte	0x04, 0x0a
        /*005e*/ 	.short	(.L_871 - .L_870)
	.align		4
.L_870:
        /*0060*/ 	.word	index@(.nv.constant0._Z7reduce3IdEvPT_S1_j)
        /*0064*/ 	.short	0x0380
        /*0066*/ 	.short	0x0014


	//----- nvinfo : EIATTR_SW_WAR
	.align		4
.L_871:
        /*0068*/ 	.byte	0x04, 0x36
        /*006a*/ 	.short	(.L_873 - .L_872)
.L_872:
        /*006c*/ 	.word	0x00000008
.L_873:


//--------------------- .nv.info._Z7reduce4IdLj4EEvPT_S1_j --------------------------
	.section	.nv.info._Z7reduce4IdLj4EEvPT_S1_j,"",@"SHT_CUDA_INFO"
	.sectionflags	@""
	.align	4


	//----- nvinfo : EIATTR_CUDA_API_VERSION
	.align		4
        /*0000*/ 	.byte	0x04, 0x37
        /*0002*/ 	.short	(.L_875 - .L_874)
.L_874:
        /*0004*/ 	.word	0x00000082


	//----- nvinfo : EIATTR_KPARAM_INFO
	.align		4
.L_875:
        /*0008*/ 	.byte	0x04, 0x17
        /*000a*/ 	.short	(.L_877 - .L_876)
.L_876:
        /*000c*/ 	.word	0x00000000
        /*0010*/ 	.short	0x0002
        /*0012*/ 	.short	0x0010
        /*0014*/ 	.byte	0x00, 0xf0, 0x11, 0x00


	//----- nvinfo : EIATTR_KPARAM_INFO
	.align		4
.L_877:
        /*0018*/ 	.byte	0x04, 0x17
        /*001a*/ 	.short	(.L_879 - .L_878)
.L_878:
        /*001c*/ 	.word	0x00000000
        /*0020*/ 	.short	0x0001
        /*0022*/ 	.short	0x0008
        /*0024*/ 	.byte	0x00, 0xf5, 0x21, 0x00


	//----- nvinfo : EIATTR_KPARAM_INFO
	.align		4
.L_879:
        /*0028*/ 	.byte	0x04, 0x17
        /*002a*/ 	.short	(.L_881 - .L_880)
.L_880:
        /*002c*/ 	.word	0x00000000
        /*0030*/ 	.short	0x0000
        /*0032*/ 	.short	0x0000
        /*0034*/ 	.byte	0x00, 0xf5, 0x21, 0x00


	//----- nvinfo : EIATTR_SPARSE_MMA_MASK
	.align		4
.L_881:
        /*0038*/ 	.byte	0x03, 0x50
        /*003a*/ 	.short	0x0000


	//----- nvinfo : EIATTR_MAXREG_COUNT
	.align		4
        /*003c*/ 	.byte	0x03, 0x1b
        /*003e*/ 	.short	0x00ff


	//----- nvinfo : EIATTR_NUM_BARRIERS
	.align		4
        /*0040*/ 	.byte	0x02, 0x4c
        /*0042*/ 	.byte	0x01
	.zero		1


	//----- nvinfo : EIATTR_MERCURY_ISA_VERSION
	.align		4
        /*0044*/ 	.byte	0x03, 0x5f
        /*0046*/ 	.short	0x0101


	//----- nvinfo : EIATTR_VRC_CTA_INIT_COUNT
	.align		4
        /*0048*/ 	.byte	0x02, 0x4a
	.zero		1
	.zero		1


	//----- nvinfo : EIATTR_EXIT_INSTR_OFFSETS
	.align		4
        /*004c*/ 	.byte	0x04, 0x1c
        /*004e*/ 	.short	(.L_883 - .L_882)


	//   ....[0]....
.L_882:
        /*0050*/ 	.word	0x00000270


	//   ....[1]....
        /*0054*/ 	.word	0x000002f0


	//   ....[2]....
        /*0058*/ 	.word	0x00000370


	//----- nvinfo : EIATTR_CBANK_PARAM_SIZE
	.align		4
.L_883:
        /*005c*/ 	.byte	0x03, 0x19
        /*005e*/ 	.short	0x0014


	//----- nvinfo : EIATTR_PARAM_CBANK
	.align		4
        /*0060*/ 	.byte	0x04, 0x0a
        /*0062*/ 	.short	(.L_885 - .L_884)
	.align		4
.L_884:
        /*0064*/ 	.word	index@(.nv.constant0._Z7reduce4IdLj4EEvPT_S1_j)
        /*0068*/ 	.short	0x0380
        /*006a*/ 	.short	0x0014


	//----- nvinfo : EIATTR_SW_WAR
	.align		4
.L_885:
        /*006c*/ 	.byte	0x04, 0x36
        /*006e*/ 	.short	(.L_887 - .L_886)
.L_886:
        /*0070*/ 	.word	0x00000008
.L_887:


//--------------------- .nv.info._Z7reduce5IdLj4EEvPT_S1_j --------------------------
	.section	.nv.info._Z7reduce5IdLj4EEvPT_S1_j,"",@"SHT_CUDA_INFO"
	.sectionflags	@""
	.align	4


	//----- nvinfo : EIATTR_CUDA_API_VERSION
	.align		4
        /*0000*/ 	.byte	0x04, 0x37
        /*0002*/ 	.short	(.L_889 - .L_888)
.L_888:
        /*0004*/ 	.word	0x00000082


	//----- nvinfo : EIATTR_KPARAM_INFO
	.align		4
.L_889:
        /*0008*/ 	.byte	0x04, 0x17
        /*000a*/ 	.short	(.L_891 - .L_890)
.L_890:
        /*000c*/ 	.word	0x00000000
        /*0010*/ 	.short	0x0002
        /*0012*/ 	.short	0x0010
        /*0014*/ 	.byte	0x00, 0xf0, 0x11, 0x00


	//----- nvinfo : EIATTR_KPARAM_INFO
	.align		4
.L_891:
        /*0018*/ 	.byte	0x04, 0x17
        /*001a*/ 	.short	(.L_893 - .L_892)
.L_892:
        /*001c*/ 	.word	0x00000000
        /*0020*/ 	.short	0x0001
        /*0022*/ 	.short	0x0008
        /*0024*/ 	.byte	0x00, 0xf5, 0x21, 0x00


	//----- nvinfo : EIATTR_KPARAM_INFO
	.align		4
.L_893:
        /*0028*/ 	.byte	0x04, 0x17
        /*002a*/ 	.short	(.L_895 - .L_894)
.L_894:
        /*002c*/ 	.word	0x00000000
        /*0030*/ 	.short	0x0000
        /*0032*/ 	.short	0x0000
        /*0034*/ 	.byte	0x00, 0xf5, 0x21, 0x00


	//----- nvinfo : EIATTR_SPARSE_MMA_MASK
	.align		4
.L_895:
        /*0038*/ 	.byte	0x03, 0x50
        /*003a*/ 	.short	0x0000


	//----- nvinfo : EIATTR_MAXREG_COUNT
	.align		4
        /*003c*/ 	.byte	0x03, 0x1b
        /*003e*/ 	.short	0x00ff


	//----- nvinfo : EIATTR_NUM_BARRIERS
	.align		4
        /*0040*/ 	.byte	0x02, 0x4c
        /*0042*/ 	.byte	0x01
	.zero		1


	//----- nvinfo : EIATTR_MERCURY_ISA_VERSION
	.align		4
        /*0044*/ 	.byte	0x03, 0x5f
        /*0046*/ 	.short	0x0101


	//----- nvinfo : EIATTR_VRC_CTA_INIT_COUNT
	.align		4
        /*0048*/ 	.byte	0x02, 0x4a
	.zero		1
	.zero		1


	//----- nvinfo : EIATTR_EXIT_INSTR_OFFSETS
	.align		4
        /*004c*/ 	.byte	0x04, 0x1c
        /*004e*/ 	.short	(.L_897 - .L_896)


	//   ....[0]....
.L_896:
        /*0050*/ 	.word	0x00000180


	//   ....[1]....
        /*0054*/ 	.word	0x00000200


	//   ....[2]....
        /*0058*/ 	.word	0x00000250


	//----- nvinfo : EIATTR_CBANK_PARAM_SIZE
	.align		4
.L_897:
        /*005c*/ 	.byte	0x03, 0x19
        /*005e*/ 	.short	0x0014


	//----- nvinfo : EIATTR_PARAM_CBANK
	.align		4
        /*0060*/ 	.byte	0x04, 0x0a
        /*0062*/ 	.short	(.L_899 - .L_898)
	.align		4
.L_898:
        /*0064*/ 	.word	index@(.nv.constant0._Z7reduce5IdLj4EEvPT_S1_j)
        /*0068*/ 	.short	0x0380
        /*006a*/ 	.short	0x0014


	//----- nvinfo : EIATTR_SW_WAR
	.align		4
.L_899:
        /*006c*/ 	.byte	0x04, 0x36
        /*006e*/ 	.short	(.L_901 - .L_900)
.L_900:
        /*0070*/ 	.word	0x00000008
.L_901:


//--------------------- .nv.info._Z7reduce4IdLj256EEvPT_S1_j --------------------------
	.section	.nv.info._Z7reduce4IdLj256EEvPT_S1_j,"",@"SHT_CUDA_INFO"
	.sectionflags	@""
	.align	4


	//----- nvinfo : EIATTR_CUDA_API_VERSION
	.align		4
        /*0000*/ 	.byte	0x04, 0x37
        /*0002*/ 	.short	(.L_903 - .L_902)
.L_902:
        /*0004*/ 	.word	0x00000082


	//----- nvinfo : EIATTR_KPARAM_INFO
	.align		4
.L_903:
        /*0008*/ 	.byte	0x04, 0x17
        /*000a*/ 	.short	(.L_905 - .L_904)
.L_904:
        /*000c*/ 	.word	0x00000000
        /*0010*/ 	.short	0x0002
        /*0012*/ 	.short	0x0010
        /*0014*/ 	.byte	0x00, 0xf0, 0x11, 0x00


	//----- nvinfo : EIATTR_KPARAM_INFO
	.align		4
.L_905:
        /*0018*/ 	.byte	0x04, 0x17
        /*001a*/ 	.short	(.L_907 - .L_906)
.L_906:
        /*001c*/ 	.word	0x00000000
        /*0020*/ 	.short	0x0001
        /*0022*/ 	.short	0x0008
        /*0024*/ 	.byte	0x00, 0xf5, 0x21, 0x00


	//----- nvinfo : EIATTR_KPARAM_INFO
	.align		4
.L_907:
        /*0028*/ 	.byte	0x04, 0x17
        /*002a*/ 	.short	(.L_909 - .L_908)
.L_908:
        /*002c*/ 	.word	0x00000000
        /*0030*/ 	.short	0x0000
        /*0032*/ 	.short	0x0000
        /*0034*/ 	.byte	0x00, 0xf5, 0x21, 0x00


	//----- nvinfo : EIATTR_SPARSE_MMA_MASK
	.align		4
.L_909:
        /*0038*/ 	.byte	0x03, 0x50
        /*003a*/ 	.short	0x0000


	//----- nvinfo : EIATTR_MAXREG_COUNT
	.align		4
        /*003c*/ 	.byte	0x03, 0x1b
        /*003e*/ 	.short	0x00ff


	//----- nvinfo : EIATTR_NUM_BARRIERS
	.align		4
        /*0040*/ 	.byte	0x02, 0x4c
        /*0042*/ 	.byte	0x01
	.zero		1


	//----- nvinfo : EIATTR_MERCURY_ISA_VERSION
	.align		4
        /*0044*/ 	.byte	0x03, 0x5f
        /*0046*/ 	.short	0x0101


	//----- nvinfo : EIATTR_VRC_CTA_INIT_COUNT
	.align		4
        /*0048*/ 	.byte	0x02, 0x4a
	.zero		1
	.zero		1


	//----- nvinfo : EIATTR_EXIT_INSTR_OFFSETS
	.align		4
        /*004c*/ 	.byte	0x04, 0x1c
        /*004e*/ 	.short	(.L_911 - .L_910)


	//   ....[0]....
.L_910:
        /*0050*/ 	.word	0x00000270


	//   ....[1]....
        /*0054*/ 	.word	0x000003b0


	//   ....[2]....
        /*0058*/ 	.word	0x00000430


	//----- nvinfo : EIATTR_CBANK_PARAM_SIZE
	.align		4
.L_911:
        /*005c*/ 	.byte	0x03, 0x19
        /*005e*/ 	.short	0x0014


	//----- nvinfo : EIATTR_PARAM_CBANK
	.align		4
        /*0060*/ 	.byte	0x04, 0x0a
        /*0062*/ 	.short	(.L_913 - .L_912)
	.align		4
.L_912:
        /*0064*/ 	.word	index@(.nv.constant0._Z7reduce4IdLj256EEvPT_S1_j)
        /*0068*/ 	.short	0x0380
        /*006a*/ 	.short	0x0014


	//----- nvinfo : EIATTR_SW_WAR
	.align		4
.L_913:
        /*006c*/ 	.byte	0x04, 0x36
        /*006e*/ 	.short	(.L_915 - .L_914)
.L_914:
        /*0070*/ 	.word	0x00000008
.L_915:


//--------------------- .nv.info._Z7reduce4IdLj1EEvPT_S1_j --------------------------
	.section	.nv.info._Z7reduce4IdLj1EEvPT_S1_j,"",@"SHT_CUDA_INFO"
	.sectionflags	@""
	.align	4


	//----- nvinfo : EIATTR_CUDA_API_VERSION
	.align		4
        /*0000*/ 	.byte	0x04, 0x37
        /*0002*/ 	.short	(.L_917 - .L_916)
.L_916:
        /*0004*/ 	.word	0x00000082


	//----- nvinfo : EIATTR_KPARAM_INFO
	.align		4
.L_917:
        /*0008*/ 	.byte	0x04, 0x17
        /*000a*/ 	.short	(.L_919 - .L_918)
.L_918:
        /*000c*/ 	.word	0x00000000
        /*0010*/ 	.short	0x0002
        /*0012*/ 	.short	0x0010
        /*0014*/ 	.byte	0x00, 0xf0, 0x11, 0x00


	//----- nvinfo : EIATTR_KPARAM_INFO
	.align		4
.L_919:
        /*0018*/ 	.byte	0x04, 0x17
        /*001a*/ 	.short	(.L_921 - .L_920)
.L_920:
        /*001c*/ 	.word	0x00000000
        /*0020*/ 	.short	0x0001
        /*0022*/ 	.short	0x0008
        /*0024*/ 	.byte	0x00, 0xf5, 0x21, 0x00


	//----- nvinfo : EIATTR_KPARAM_INFO
	.align		4
.L_921:
        /*0028*/ 	.byte	0x04, 0x17
        /*002a*/ 	.short	(.L_923 - .L_922)
.L_922:
        /*002c*/ 	.word	0x00000000
        /*0030*/ 	.short	0x0000
        /*0032*/ 	.short	0x0000
        /*0034*/ 	.byte	0x00, 0xf5, 0x21, 0x00


	//----- nvinfo : EIATTR_SPARSE_MMA_MASK
	.align		4
.L_923:
        /*0038*/ 	.byte	0x03, 0x50
        /*003a*/ 	.short	0x0000


	//----- nvinfo : EIATTR_MAXREG_COUNT
	.align		4
        /*003c*/ 	.byte	0x03, 0x1b
        /*003e*/ 	.short	0x00ff


	//----- nvinfo : EIATTR_NUM_BARRIERS
	.align		4
        /*0040*/ 	.byte	0x02, 0x4c
        /*0042*/ 	.byte	0x01
	.zero		1


	//----- nvinfo : EIATTR_MERCURY_ISA_VERSION
	.align		4
        /*0044*/ 	.byte	0x03, 0x5f
        /*0046*/ 	.short	0x0101


	//----- nvinfo : EIATTR_VRC_CTA_INIT_COUNT
	.align		4
        /*0048*/ 	.byte	0x02, 0x4a
	.zero		1
	.zero		1


	//----- nvinfo : EIATTR_EXIT_INSTR_OFFSETS
	.align		4
        /*004c*/ 	.byte	0x04, 0x1c
        /*004e*/ 	.short	(.L_925 - .L_924)


	//   ....[0]....
.L_924:
        /*0050*/ 	.word	0x00000270


	//   ....[1]....
        /*0054*/ 	.word	0x000002f0


	//----- nvinfo : EIATTR_CBANK_PARAM_SIZE
	.align		4
.L_925:
        /*0058*/ 	.byte	0x03, 0x19
        /*005a*/ 	.short	0x0014


	//----- nvinfo : EIATTR_PARAM_CBANK
	.align		4
        /*005c*/ 	.byte	0x04, 0x0a
        /*005e*/ 	.short	(.L_927 - .L_926)
	.align		4
.L_926:
        /*0060*/ 	.word	index@(.nv.constant0._Z7reduce4IdLj1EEvPT_S1_j)
        /*0064*/ 	.short	0x0380
        /*0066*/ 	.short	0x0014


	//----- nvinfo : EIATTR_SW_WAR
	.align		4
.L_927:
        /*0068*/ 	.byte	0x04, 0x36
        /*006a*/ 	.short	(.L_929 - .L_928)
.L_928:
        /*006c*/ 	.word	0x00000008
.L_929:


//--------------------- .nv.info._Z7reduce5IdLj64EEvPT_S1_j --------------------------
	.section	.nv.info._Z7reduce5IdLj64EEvPT_S1_j,"",@"SHT_CUDA_INFO"
	.sectionflags	@""
	.align	4


	//----- nvinfo : EIATTR_CUDA_API_VERSION
	.align		4
        /*0000*/ 	.byte	0x04, 0x37
        /*0002*/ 	.short	(.L_931 - .L_930)
.L_930:
        /*0004*/ 	.word	0x00000082


	//----- nvinfo : EIATTR_KPARAM_INFO
	.align		4
.L_931:
        /*0008*/ 	.byte	0x04, 0x17
        /*000a*/ 	.short	(.L_933 - .L_932)
.L_932:
        /*000c*/ 	.word	0x00000000
        /*0010*/ 	.short	0x0002
        /*0012*/ 	.short	0x0010
        /*0014*/ 	.byte	0x00, 0xf0, 0x11, 0x00


	//----- nvinfo : EIATTR_KPARAM_INFO
	.align		4
.L_933:
        /*0018*/ 	.byte	0x04, 0x17
        /*001a*/ 	.short	(.L_935 - .L_934)
.L_934:
        /*001c*/ 	.word	0x00000000
        /*0020*/ 	.short	0x0001
        /*0022*/ 	.short	0x0008
        /*0024*/ 	.byte	0x00, 0xf5, 0x21, 0x00


	//----- nvinfo : EIATTR_KPARAM_INFO
	.align		4
.L_935:
        /*0028*/ 	.byte	0x04, 0x17
        /*002a*/ 	.short	(.L_937 - .L_936)
.L_936:
        /*002c*/ 	.word	0x00000000
        /*0030*/ 	.short	0x0000
        /*0032*/ 	.short	0x0000
        /*0034*/ 	.byte	0x00, 0xf5, 0x21, 0x00


	//----- nvinfo : EIATTR_SPARSE_MMA_MASK
	.align		4
.L_937:
        /*0038*/ 	.byte	0x03, 0x50
        /*003a*/ 	.short	0x0000


	//----- nvinfo : EIATTR_MAXREG_COUNT
	.align		4
        /*003c*/ 	.byte	0x03, 0x1b
        /*003e*/ 	.short	0x00ff


	//----- nvinfo : EIATTR_NUM_BARRIERS
	.align		4
        /*0040*/ 	.byte	0x02, 0x4c
        /*0042*/ 	.byte	0x01
	.zero		1


	//----- nvinfo : EIATTR_MERCURY_ISA_VERSION
	.align		4
        /*0044*/ 	.byte	0x03, 0x5f
        /*0046*/ 	.short	0x0101


	//----- nvinfo : EIATTR_VRC_CTA_INIT_COUNT
	.align		4
        /*0048*/ 	.byte	0x02, 0x4a
	.zero		1
	.zero		1


	//----- nvinfo : EIATTR_EXIT_INSTR_OFFSETS
	.align		4
        /*004c*/ 	.byte	0x04, 0x1c
        /*004e*/ 	.short	(.L_939 - .L_938)


	//   ....[0]....
.L_938:
        /*0050*/ 	.word	0x00000180


	//   ....[1]....
        /*0054*/ 	.word	0x000002c0


	//   ....[2]....
        /*0058*/ 	.word	0x00000310


	//----- nvinfo : EIATTR_CBANK_PARAM_SIZE
	.align		4
.L_939:
        /*005c*/ 	.byte	0x03, 0x19
        /*005e*/ 	.short	0x0014


	//----- nvinfo : EIATTR_PARAM_CBANK
	.align		4
        /*0060*/ 	.byte	0x04, 0x0a
        /*0062*/ 	.short	(.L_941 - .L_940)
	.align		4
.L_940:
        /*0064*/ 	.word	index@(.nv.constant0._Z7reduce5IdLj64EEvPT_S1_j)
        /*0068*/ 	.short	0x0380
        /*006a*/ 	.short	0x0014


	//----- nvinfo : EIATTR_SW_WAR
	.align		4
.L_941:
        /*006c*/ 	.byte	0x04, 0x36
        /*006e*/ 	.short	(.L_943 - .L_942)
.L_942:
        /*0070*/ 	.word	0x00000008
.L_943:


//--------------------- .nv.info._Z7reduce1IdEvPT_S1_j --------------------------
	.section	.nv.info._Z7reduce1IdEvPT_S1_j,"",@"SHT_CUDA_INFO"
	.sectionflags	@""
	.align	4


	//----- nvinfo : EIATTR_CUDA_API_VERSION
	.align		4
        /*0000*/ 	.byte	0x04, 0x37
        /*0002*/ 	.short	(.L_945 - .L_944)
.L_944:
        /*0004*/ 	.word	0x00000082


	//----- nvinfo : EIATTR_KPARAM_INFO
	.align		4
.L_945:
        /*0008*/ 	.byte	0x04, 0x17
        /*000a*/ 	.short	(.L_947 - .L_946)
.L_946:
        /*000c*/ 	.word	0x00000000
        /*0010*/ 	.short	0x0002
        /*0012*/ 	.short	0x0010
        /*0014*/ 	.byte	0x00, 0xf0, 0x11, 0x00


	//----- nvinfo : EIATTR_KPARAM_INFO
	.align		4
.L_947:
        /*0018*/ 	.byte	0x04, 0x17
        /*001a*/ 	.short	(.L_949 - .L_948)
.L_948:
        /*001c*/ 	.word	0x00000000
        /*0020*/ 	.short	0x0001
        /*0022*/ 	.short	0x0008
        /*0024*/ 	.byte	0x00, 0xf5, 0x21, 0x00


	//----- nvinfo : EIATTR_KPARAM_INFO
	.align		4
.L_949:
        /*0028*/ 	.byte	0x04, 0x17
        /*002a*/ 	.short	(.L_951 - .L_950)
.L_950:
        /*002c*/ 	.word	0x00000000
        /*0030*/ 	.short	0x0000
        /*0032*/ 	.short	0x0000
        /*0034*/ 	.byte	0x00, 0xf5, 0x21, 0x00


	//----- nvinfo : EIATTR_SPARSE_MMA_MASK
	.align		4
.L_951:
        /*0038*/ 	.byte	0x03, 0x50
        /*003a*/ 	.short	0x0000


	//----- nvinfo : EIATTR_MAXREG_COUNT
	.align		4
        /*003c*/ 	.byte	0x03, 0x1b
        /*003e*/ 	.short	0x00ff


	//----- nvinfo : EIATTR_NUM_BARRIERS
	.align		4
        /*0040*/ 	.byte	0x02, 0x4c
        /*0042*/ 	.byte	0x01
	.zero		1


	//----- nvinfo : EIATTR_MERCURY_ISA_VERSION
	.align		4
        /*0044*/ 	.byte	0x03, 0x5f
        /*0046*/ 	.short	0x0101


	//----- nvinfo : EIATTR_VRC_CTA_INIT_COUNT
	.align		4
        /*0048*/ 	.byte	0x02, 0x4a
	.zero		1
	.zero		1


	//----- nvinfo : EIATTR_EXIT_INSTR_OFFSETS
	.align		4
        /*004c*/ 	.byte	0x04, 0x1c
        /*004e*/ 	.short	(.L_953 - .L_952)


	//   ....[0]....
.L_952:
        /*0050*/ 	.word	0x00000240


	//   ....[1]....
        /*0054*/ 	.word	0x000002c0


	//----- nvinfo : EIATTR_CBANK_PARAM_SIZE
	.align		4
.L_953:
        /*0058*/ 	.byte	0x03, 0x19
        /*005a*/ 	.short	0x0014


	//----- nvinfo : EIATTR_PARAM_CBANK
	.align		4
        /*005c*/ 	.byte	0x04, 0x0a
        /*005e*/ 	.short	(.L_955 - .L_954)
	.align		4
.L_954:
        /*0060*/ 	.word	index@(.nv.constant0._Z7reduce1IdEvPT_S1_j)
        /*0064*/ 	.short	0x0380
        /*0066*/ 	.short	0x0014


	//----- nvinfo : EIATTR_SW_WAR
	.align		4
.L_955:
        /*0068*/ 	.byte	0x04, 0x36
        /*006a*/ 	.short	(.L_957 - .L_956)
.L_956:
        /*006c*/ 	.word	0x00000008
.L_957:


//--------------------- .nv.info._Z7reduce4IdLj16EEvPT_S1_j --------------------------
	.section	.nv.info._Z7reduce4IdLj16EEvPT_S1_j,"",@"SHT_CUDA_INFO"
	.sectionflags	@""
	.align	4


	//----- nvinfo : EIATTR_CUDA_API_VERSION
	.align		4
        /*0000*/ 	.byte	0x04, 0x37
        /*0002*/ 	.short	(.L_959 - .L_958)
.L_958:
        /*0004*/ 	.word	0x00000082


	//----- nvinfo : EIATTR_KPARAM_INFO
	.align		4
.L_959:
        /*0008*/ 	.byte	0x04, 0x17
        /*000a*/ 	.short	(.L_961 - .L_960)
.L_960:
        /*000c*/ 	.word	0x00000000
        /*0010*/ 	.short	0x0002
        /*0012*/ 	.short	0x0010
        /*0014*/ 	.byte	0x00, 0xf0, 0x11, 0x00


	//----- nvinfo : EIATTR_KPARAM_INFO
	.align		4
.L_961:
        /*0018*/ 	.byte	0x04, 0x17
        /*001a*/ 	.short	(.L_963 - .L_962)
.L_962:
        /*001c*/ 	.word	0x00000000
        /*0020*/ 	.short	0x0001
        /*0022*/ 	.short	0x0008
        /*0024*/ 	.byte	0x00, 0xf5, 0x21, 0x00


	//----- nvinfo : EIATTR_KPARAM_INFO
	.align		4
.L_963:
        /*0028*/ 	.byte	0x04, 0x17
        /*002a*/ 	.short	(.L_965 - .L_964)
.L_964:
        /*002c*/ 	.word	0x00000000
        /*0030*/ 	.short	0x0000
        /*0032*/ 	.short	0x0000
        /*0034*/ 	.byte	0x00, 0xf5, 0x21, 0x00


	//----- nvinfo : EIATTR_SPARSE_MMA_MASK
	.align		4
.L_965:
        /*0038*/ 	.byte	0x03, 0x50
        /*003a*/ 	.short	0x0000


	//----- nvinfo : EIATTR_MAXREG_COUNT
	.align		4
        /*003c*/ 	.byte	0x03, 0x1b
        /*003e*/ 	.short	0x00ff


	//----- nvinfo : EIATTR_NUM_BARRIERS
	.align		4
        /*0040*/ 	.byte	0x02, 0x4c
        /*0042*/ 	.byte	0x01
	.zero		1


	//----- nvinfo : EIATTR_MERCURY_ISA_VERSION
	.align		4
        /*0044*/ 	.byte	0x03, 0x5f
        /*0046*/ 	.short	0x0101


	//----- nvinfo : EIATTR_VRC_CTA_INIT_COUNT
	.align		4
        /*0048*/ 	.byte	0x02, 0x4a
	.zero		1
	.zero		1


	//----- nvinfo : EIATTR_EXIT_INSTR_OFFSETS
	.align		4
        /*004c*/ 	.byte	0x04, 0x1c
        /*004e*/ 	.short	(.L_967 - .L_966)


	//   ....[0]....
.L_966:
        /*0050*/ 	.word	0x00000270


	//   ....[1]....
        /*0054*/ 	.word	0x00000350


	//   ....[2]....
        /*0058*/ 	.word	0x000003d0


	//----- nvinfo : EIATTR_CBANK_PARAM_SIZE
	.align		4
.L_967:
        /*005c*/ 	.byte	0x03, 0x19
        /*005e*/ 	.short	0x0014


	//----- nvinfo : EIATTR_PARAM_CBANK
	.align		4
        /*0060*/ 	.byte	0x04, 0x0a
        /*0062*/ 	.short	(.L_969 - .L_968)
	.align		4
.L_968:
        /*0064*/ 	.word	index@(.nv.constant0._Z7reduce4IdLj16EEvPT_S1_j)
        /*0068*/ 	.short	0x0380
        /*006a*/ 	.short	0x0014


	//----- nvinfo : EIATTR_SW_WAR
	.align		4
.L_969:
        /*006c*/ 	.byte	0x04, 0x36
        /*006e*/ 	.short	(.L_971 - .L_970)
.L_970:
        /*0070*/ 	.word	0x00000008
.L_971:


//--------------------- .nv.info._Z7reduce5IdLj512EEvPT_S1_j --------------------------
	.section	.nv.info._Z7reduce5IdLj512EEvPT_S1_j,"",@"SHT_CUDA_INFO"
	.sectionflags	@""
	.align	4


	//----- nvinfo : EIATTR_CUDA_API_VERSION
	.align		4
        /*0000*/ 	.byte	0x04, 0x37
        /*0002*/ 	.short	(.L_973 - .L_972)
.L_972:
        /*0004*/ 	.word	0x00000082


	//----- nvinfo : EIATTR_KPARAM_INFO
	.align		4
.L_973:
        /*0008*/ 	.byte	0x04, 0x17
        /*000a*/ 	.short	(.L_975 - .L_974)
.L_974:
        /*000c*/ 	.word	0x00000000
        /*0010*/ 	.short	0x0002
        /*0012*/ 	.short	0x0010
        /*0014*/ 	.byte	0x00, 0xf0, 0x11, 0x00


	//----- nvinfo : EIATTR_KPARAM_INFO
	.align		4
.L_975:
        /*0018*/ 	.byte	0x04, 0x17
        /*001a*/ 	.short	(.L_977 - .L_976)
.L_976:
        /*001c*/ 	.word	0x00000000
        /*0020*/ 	.short	0x0001
        /*0022*/ 	.short	0x0008
        /*0024*/ 	.byte	0x00, 0xf5, 0x21, 0x00


	//----- nvinfo : EIATTR_KPARAM_INFO
	.align		4
.L_977:
        /*0028*/ 	.byte	0x04, 0x17
        /*002a*/ 	.short	(.L_979 - .L_978)
.L_978:
        /*002c*/ 	.word	0x00000000
        /*0030*/ 	.short	0x0000
        /*0032*/ 	.short	0x0000
        /*0034*/ 	.byte	0x00, 0xf5, 0x21, 0x00


	//----- nvinfo : EIATTR_SPARSE_MMA_MASK
	.align		4
.L_979:
        /*0038*/ 	.byte	0x03, 0x50
        /*003a*/ 	.short	0x0000


	//----- nvinfo : EIATTR_MAXREG_COUNT
	.align		4
        /*003c*/ 	.byte	0x03, 0x1b
        /*003e*/ 	.short	0x00ff


	//----- nvinfo : EIATTR_NUM_BARRIERS
	.align		4
        /*0040*/ 	.byte	0x02, 0x4c
        /*0042*/ 	.byte	0x01
	.zero		1


	//----- nvinfo : EIATTR_MERCURY_ISA_VERSION
	.align		4
        /*0044*/ 	.byte	0x03, 0x5f
        /*0046*/ 	.short	0x0101


	//----- nvinfo : EIATTR_VRC_CTA_INIT_COUNT
	.align		4
        /*0048*/ 	.byte	0x02, 0x4a
	.zero		1
	.zero		1


	//----- nvinfo : EIATTR_EXIT_INSTR_OFFSETS
	.align		4
        /*004c*/ 	.byte	0x04, 0x1c
        /*004e*/ 	.short	(.L_981 - .L_980)


	//   ....[0]....
.L_980:
        /*0050*/ 	.word	0x00000280


	//   ....[1]....
        /*0054*/ 	.word	0x000003c0


	//   ....[2]....
        /*0058*/ 	.word	0x00000410


	//----- nvinfo : EIATTR_CBANK_PARAM_SIZE
	.align		4
.L_981:
        /*005c*/ 	.byte	0x03, 0x19
        /*005e*/ 	.short	0x0014


	//----- nvinfo : EIATTR_PARAM_CBANK
	.align		4
        /*0060*/ 	.byte	0x04, 0x0a
        /*0062*/ 	.short	(.L_983 - .L_982)
	.align		4
.L_982:
        /*0064*/ 	.word	index@(.nv.constant0._Z7reduce5IdLj512EEvPT_S1_j)
        /*0068*/ 	.short	0x0380
        /*006a*/ 	.short	0x0014


	//----- nvinfo : EIATTR_SW_WAR
	.align		4
.L_983:
        /*006c*/ 	.byte	0x04, 0x36
        /*006e*/ 	.short	(.L_985 - .L_984)
.L_984:
        /*0070*/ 	.word	0x00000008
.L_985:


//--------------------- .nv.info._Z7reduce5IdLj2EEvPT_S1_j --------------------------
	.section	.nv.info._Z7reduce5IdLj2EEvPT_S1_j,"",@"SHT_CUDA_INFO"
	.sectionflags	@""
	.align	4


	//----- nvinfo : EIATTR_CUDA_API_VERSION
	.align		4
        /*0000*/ 	.byte	0x04, 0x37
        /*0002*/ 	.short	(.L_987 - .L_986)
.L_986:
        /*0004*/ 	.word	0x00000082


	//----- nvinfo : EIATTR_KPARAM_INFO
	.align		4
.L_987:
        /*0008*/ 	.byte	0x04, 0x17
        /*000a*/ 	.short	(.L_989 - .L_988)
.L_988:
        /*000c*/ 	.word	0x00000000
        /*0010*/ 	.short	0x0002
        /*0012*/ 	.short	0x0010
        /*0014*/ 	.byte	0x00, 0xf0, 0x11, 0x00


	//----- nvinfo : EIATTR_KPARAM_INFO
	.align		4
.L_989:
        /*0018*/ 	.byte	0x04, 0x17
        /*001a*/ 	.short	(.L_991 - .L_990)
.L_990:
        /*001c*/ 	.word	0x00000000
        /*0020*/ 	.short	0x0001
        /*0022*/ 	.short	0x0008
        /*0024*/ 	.byte	0x00, 0xf5, 0x21, 0x00


	//----- nvinfo : EIATTR_KPARAM_INFO
	.align		4
.L_991:
        /*0028*/ 	.byte	0x04, 0x17
        /*002a*/ 	.short	(.L_993 - .L_992)
.L_992:
        /*002c*/ 	.word	0x00000000
        /*0030*/ 	.short	0x0000
        /*0032*/ 	.short	0x0000
        /*0034*/ 	.byte	0x00, 0xf5, 0x21, 0x00


	//----- nvinfo : EIATTR_SPARSE_MMA_MASK
	.align		4
.L_993:
        /*0038*/ 	.byte	0x03, 0x50
        /*003a*/ 	.short	0x0000


	//----- nvinfo : EIATTR_MAXREG_COUNT
	.align		4
        /*003c*/ 	.byte	0x03, 0x1b
        /*003e*/ 	.short	0x00ff


	//----- nvinfo : EIATTR_NUM_BARRIERS
	.align		4
        /*0040*/ 	.byte	0x02, 0x4c
        /*0042*/ 	.byte	0x01
	.zero		1


	//----- nvinfo : EIATTR_MERCURY_ISA_VERSION
	.align		4
        /*0044*/ 	.byte	0x03, 0x5f
        /*0046*/ 	.short	0x0101


	//----- nvinfo : EIATTR_VRC_CTA_INIT_COUNT
	.align		4
        /*0048*/ 	.byte	0x02, 0x4a
	.zero		1
	.zero		1


	//----- nvinfo : EIATTR_EXIT_INSTR_OFFSETS
	.align		4
        /*004c*/ 	.byte	0x04, 0x1c
        /*004e*/ 	.short	(.L_995 - .L_994)


	//   ....[0]....
.L_994:
        /*0050*/ 	.word	0x00000180


	//   ....[1]....
        /*0054*/ 	.word	0x000001d0


	//   ....[2]....
        /*0058*/ 	.word	0x00000220


	//----- nvinfo : EIATTR_CBANK_PARAM_SIZE
	.align		4
.L_995:
        /*005c*/ 	.byte	0x03, 0x19
        /*005e*/ 	.short	0x0014


	//----- nvinfo : EIATTR_PARAM_CBANK
	.align		4
        /*0060*/ 	.byte	0x04, 0x0a
        /*0062*/ 	.short	(.L_997 - .L_996)
	.align		4
.L_996:
        /*0064*/ 	.word	index@(.nv.constant0._Z7reduce5IdLj2EEvPT_S1_j)
        /*0068*/ 	.short	0x0380
        /*006a*/ 	.short	0x0014


	//----- nvinfo : EIATTR_SW_WAR
	.align		4
.L_997:
        /*006c*/ 	.byte	0x04, 0x36
        /*006e*/ 	.short	(.L_999 - .L_998)
.L_998:
        /*0070*/ 	.word	0x00000008
.L_999:


//--------------------- .nv.info._Z7reduce4IdLj128EEvPT_S1_j --------------------------
	.section	.nv.info._Z7reduce4IdLj128EEvPT_S1_j,"",@"SHT_CUDA_INFO"
	.sectionflags	@""
	.align	4


	//----- nvinfo : EIATTR_CUDA_API_VERSION
	.align		4
        /*0000*/ 	.byte	0x04, 0x37
        /*0002*/ 	.short	(.L_1001 - .L_1000)
.L_1000:
        /*0004*/ 	.word	0x00000082


	//----- nvinfo : EIATTR_KPARAM_INFO
	.align		4
.L_1001:
        /*0008*/ 	.byte	0x04, 0x17
        /*000a*/ 	.short	(.L_1003 - .L_1002)
.L_1002:
        /*000c*/ 	.word	0x00000000
        /*0010*/ 	.short	0x0002
        /*0012*/ 	.short	0x0010
        /*0014*/ 	.byte	0x00, 0xf0, 0x11, 0x00


	//----- nvinfo : EIATTR_KPARAM_INFO
	.align		4
.L_1003:
        /*0018*/ 	.byte	0x04, 0x17
        /*001a*/ 	.short	(.L_1005 - .L_1004)
.L_1004:
        /*001c*/ 	.word	0x00000000
        /*0020*/ 	.short	0x0001
        /*0022*/ 	.short	0x0008
        /*0024*/ 	.byte	0x00, 0xf5, 0x21, 0x00


	//----- nvinfo : EIATTR_KPARAM_INFO
	.align		4
.L_1005:
        /*0028*/ 	.byte	0x04, 0x17
        /*002a*/ 	.short	(.L_1007 - .L_1006)
.L_1006:
        /*002c*/ 	.word	0x00000000
        /*0030*/ 	.short	0x0000
        /*0032*/ 	.short	0x0000
        /*0034*/ 	.byte	0x00, 0xf5, 0x21, 0x00


	//----- nvinfo : EIATTR_SPARSE_MMA_MASK
	.align		4
.L_1007:
        /*0038*/ 	.byte	0x03, 0x50
        /*003a*/ 	.short	0x0000


	//----- nvinfo : EIATTR_MAXREG_COUNT
	.align		4
        /*003c*/ 	.byte	0x03, 0x1b
        /*003e*/ 	.short	0x00ff


	//----- nvinfo : EIATTR_NUM_BARRIERS
	.align		4
        /*0040*/ 	.byte	0x02, 0x4c
        /*0042*/ 	.byte	0x01
	.zero		1


	//----- nvinfo : EIATTR_MERCURY_ISA_VERSION
	.align		4
        /*0044*/ 	.byte	0x03, 0x5f
        /*0046*/ 	.short	0x0101


	//----- nvinfo : EIATTR_VRC_CTA_INIT_COUNT
	.align		4
        /*0048*/ 	.byte	0x02, 0x4a
	.zero		1
	.zero		1


	//----- nvinfo : EIATTR_EXIT_INSTR_OFFSETS
	.align		4
        /*004c*/ 	.byte	0x04, 0x1c
        /*004e*/ 	.short	(.L_1009 - .L_1008)


	//   ....[0]....
.L_1008:
        /*0050*/ 	.word	0x00000270


	//   ....[1]....
        /*0054*/ 	.word	0x000003b0


	//   ....[2]....
        /*0058*/ 	.word	0x00000430


	//----- nvinfo : EIATTR_CBANK_PARAM_SIZE
	.align		4
.L_1009:
        /*005c*/ 	.byte	0x03, 0x19
        /*005e*/ 	.short	0x0014


	//----- nvinfo : EIATTR_PARAM_CBANK
	.align		4
        /*0060*/ 	.byte	0x04, 0x0a
        /*0062*/ 	.short	(.L_1011 - .L_1010)
	.align		4
.L_1010:
        /*0064*/ 	.word	index@(.nv.constant0._Z7reduce4IdLj128EEvPT_S1_j)
        /*0068*/ 	.short	0x0380
        /*006a*/ 	.short	0x0014


	//----- nvinfo : EIATTR_SW_WAR
	.align		4
.L_1011:
        /*006c*/ 	.byte	0x04, 0x36
        /*006e*/ 	.short	(.L_1013 - .L_1012)
.L_1012:
        /*0070*/ 	.word	0x00000008
.L_1013:


//--------------------- .nv.info._Z7reduce5IdLj32EEvPT_S1_j --------------------------
	.section	.nv.info._Z7reduce5IdLj32EEvPT_S1_j,"",@"SHT_CUDA_INFO"
	.sectionflags	@""
	.align	4


	//----- nvinfo : EIATTR_CUDA_API_VERSION
	.align		4
        /*0000*/ 	.byte	0x04, 0x37
        /*0002*/ 	.short	(.L_1015 - .L_1014)
.L_1014:
        /*0004*/ 	.word	0x00000082


	//----- nvinfo : EIATTR_KPARAM_INFO
	.align		4
.L_1015:
        /*0008*/ 	.byte	0x04, 0x17
        /*000a*/ 	.short	(.L_1017 - .L_1016)
.L_1016:
        /*000c*/ 	.word	0x00000000
        /*0010*/ 	.short	0x0002
        /*0012*/ 	.short	0x0010
        /*0014*/ 	.byte	0x00, 0xf0, 0x11, 0x00


	//----- nvinfo : EIATTR_KPARAM_INFO
	.align		4
.L_1017:
        /*0018*/ 	.byte	0x04, 0x17
        /*001a*/ 	.short	(.L_1019 - .L_1018)
.L_1018:
        /*001c*/ 	.word	0x00000000
        /*0020*/ 	.short	0x0001
        /*0022*/ 	.short	0x0008
        /*0024*/ 	.byte	0x00, 0xf5, 0x21, 0x00


	//----- nvinfo : EIATTR_KPARAM_INFO
	.align		4
.L_1019:
        /*0028*/ 	.byte	0x04, 0x17
        /*002a*/ 	.short	(.L_1021 - .L_1020)
.L_1020:
        /*002c*/ 	.word	0x00000000
        /*0030*/ 	.short	0x0000
        /*0032*/ 	.short	0x0000
        /*0034*/ 	.byte	0x00, 0xf5, 0x21, 0x00


	//----- nvinfo : EIATTR_SPARSE_MMA_MASK
	.align		4
.L_1021:
        /*0038*/ 	.byte	0x03, 0x50
        /*003a*/ 	.short	0x0000


	//----- nvinfo : EIATTR_MAXREG_COUNT
	.align		4
        /*003c*/ 	.byte	0x03, 0x1b
        /*003e*/ 	.short	0x00ff


	//----- nvinfo : EIATTR_NUM_BARRIERS
	.align		4
        /*0040*/ 	.byte	0x02, 0x4c
        /*0042*/ 	.byte	0x01
	.zero		1


	//----- nvinfo : EIATTR_MERCURY_ISA_VERSION
	.align		4
        /*0044*/ 	.byte	0x03, 0x5f
        /*0046*/ 	.short	0x0101


	//----- nvinfo : EIATTR_VRC_CTA_INIT_COUNT
	.align		4
        /*0048*/ 	.byte	0x02, 0x4a
	.zero		1
	.zero		1


	//----- nvinfo : EIATTR_EXIT_INSTR_OFFSETS
	.align		4
        /*004c*/ 	.byte	0x04, 0x1c
        /*004e*/ 	.short	(.L_1023 - .L_1022)


	//   ....[0]....
.L_1022:
        /*0050*/ 	.word	0x00000180


	//   ....[1]....
        /*0054*/ 	.word	0x00000290


	//   ....[2]....
        /*0058*/ 	.word	0x000002e0


	//----- nvinfo : EIATTR_CBANK_PARAM_SIZE
	.align		4
.L_1023:
        /*005c*/ 	.byte	0x03, 0x19
        /*005e*/ 	.short	0x0014


	//----- nvinfo : EIATTR_PARAM_CBANK
	.align		4
        /*0060*/ 	.byte	0x04, 0x0a
        /*0062*/ 	.short	(.L_1025 - .L_1024)
	.align		4
.L_1024:
        /*0064*/ 	.word	index@(.nv.constant0._Z7reduce5IdLj32EEvPT_S1_j)
        /*0068*/ 	.short	0x0380
        /*006a*/ 	.short	0x0014


	//----- nvinfo : EIATTR_SW_WAR
	.align		4
.L_1025:
        /*006c*/ 	.byte	0x04, 0x36
        /*006e*/ 	.short	(.L_1027 - .L_1026)
.L_1026:
        /*0070*/ 	.word	0x00000008
.L_1027:


//--------------------- .nv.info._Z7reduce2IdEvPT_S1_j --------------------------
	.section	.nv.info._Z7reduce2IdEvPT_S1_j,"",@"SHT_CUDA_INFO"
	.sectionflags	@""
	.align	4


	//----- nvinfo : EIATTR_CUDA_API_VERSION
	.align		4
        /*0000*/ 	.byte	0x04, 0x37
        /*0002*/ 	.short	(.L_1029 - .L_1028)
.L_1028:
        /*0004*/ 	.word	0x00000082


	//----- nvinfo : EIATTR_KPARAM_INFO
	.align		4
.L_1029:
        /*0008*/ 	.byte	0x04, 0x17
        /*000a*/ 	.short	(.L_1031 - .L_1030)
.L_1030:
        /*000c*/ 	.word	0x00000000
        /*0010*/ 	.short	0x0002
        /*0012*/ 	.short	0x0010
        /*0014*/ 	.byte	0x00, 0xf0, 0x11, 0x00


	//----- nvinfo : EIATTR_KPARAM_INFO
	.align		4
.L_1031:
        /*0018*/ 	.byte	0x04, 0x17
        /*001a*/ 	.short	(.L_1033 - .L_1032)
.L_1032:
        /*001c*/ 	.word	0x00000000
        /*0020*/ 	.short	0x0001
        /*0022*/ 	.short	0x0008
        /*0024*/ 	.byte	0x00, 0xf5, 0x21, 0x00


	//----- nvinfo : EIATTR_KPARAM_INFO
	.align		4
.L_1033:
        /*0028*/ 	.byte	0x04, 0x17
        /*002a*/ 	.short	(.L_1035 - .L_1034)
.L_1034:
        /*002c*/ 	.word	0x00000000
        /*0030*/ 	.short	0x0000
        /*0032*/ 	.short	0x0000
        /*0034*/ 	.byte	0x00, 0xf5, 0x21, 0x00


	//----- nvinfo : EIATTR_SPARSE_MMA_MASK
	.align		4
.L_1035:
        /*0038*/ 	.byte	0x03, 0x50
        /*003a*/ 	.short	0x0000


	//----- nvinfo : EIATTR_MAXREG_COUNT
	.align		4
        /*003c*/ 	.byte	0x03, 0x1b
        /*003e*/ 	.short	0x00ff


	//----- nvinfo : EIATTR_NUM_BARRIERS
	.align		4
        /*0040*/ 	.byte	0x02, 0x4c
        /*0042*/ 	.byte	0x01
	.zero		1


	//----- nvinfo : EIATTR_MERCURY_ISA_VERSION
	.align		4
        /*0044*/ 	.byte	0x03, 0x5f
        /*0046*/ 	.short	0x0101


	//----- nvinfo : EIATTR_VRC_CTA_INIT_COUNT
	.align		4
        /*0048*/ 	.byte	0x02, 0x4a
	.zero		1
	.zero		1


	//----- nvinfo : EIATTR_EXIT_INSTR_OFFSETS
	.align		4
        /*004c*/ 	.byte	0x04, 0x1c
        /*004e*/ 	.short	(.L_1037 - .L_1036)


	//   ....[0]....
.L_1036:
        /*0050*/ 	.word	0x00000210


	//   ....[1]....
        /*0054*/ 	.word	0x00000290


	//----- nvinfo : EIATTR_CBANK_PARAM_SIZE
	.align		4
.L_1037:
        /*0058*/ 	.byte	0x03, 0x19
        /*005a*/ 	.short	0x0014


	//----- nvinfo : EIATTR_PARAM_CBANK
	.align		4
        /*005c*/ 	.byte	0x04, 0x0a
        /*005e*/ 	.short	(.L_1039 - .L_1038)
	.align		4
.L_1038:
        /*0060*/ 	.word	index@(.nv.constant0._Z7reduce2IdEvPT_S1_j)
        /*0064*/ 	.short	0x0380
        /*0066*/ 	.short	0x0014


	//----- nvinfo : EIATTR_SW_WAR
	.align		4
.L_1039:
        /*0068*/ 	.byte	0x04, 0x36
        /*006a*/ 	.short	(.L_1041 - .L_1040)
.L_1040:
        /*006c*/ 	.word	0x00000008
.L_1041:


//--------------------- .nv.info._Z7reduce4IdLj8EEvPT_S1_j --------------------------
	.section	.nv.info._Z7reduce4IdLj8EEvPT_S1_j,"",@"SHT_CUDA_INFO"
	.sectionflags	@""
	.align	4


	//----- nvinfo : EIATTR_CUDA_API_VERSION
	.align		4
        /*0000*/ 	.byte	0x04, 0x37
        /*0002*/ 	.short	(.L_1043 - .L_1042)
.L_1042:
        /*0004*/ 	.word	0x00000082


	//----- nvinfo : EIATTR_KPARAM_INFO
	.align		4
.L_1043:
        /*0008*/ 	.byte	0x04, 0x17
        /*000a*/ 	.short	(.L_1045 - .L_1044)
.L_1044:
        /*000c*/ 	.word	0x00000000
        /*0010*/ 	.short	0x0002
        /*0012*/ 	.short	0x0010
        /*0014*/ 	.byte	0x00, 0xf0, 0x11, 0x00


	//----- nvinfo : EIATTR_KPARAM_INFO
	.align		4
.L_1045:
        /*0018*/ 	.byte	0x04, 0x17
        /*001a*/ 	.short	(.L_1047 - .L_1046)
.L_1046:
        /*001c*/ 	.word	0x00000000
        /*0020*/ 	.short	0x0001
        /*0022*/ 	.short	0x0008
        /*0024*/ 	.byte	0x00, 0xf5, 0x21, 0x00


	//----- nvinfo : EIATTR_KPARAM_INFO
	.align		4
.L_1047:
        /*0028*/ 	.byte	0x04, 0x17
        /*002a*/ 	.short	(.L_1049 - .L_1048)
.L_1048:
        /*002c*/ 	.word	0x00000000
        /*0030*/ 	.short	0x0000
        /*0032*/ 	.short	0x0000
        /*0034*/ 	.byte	0x00, 0xf5, 0x21, 0x00


	//----- nvinfo : EIATTR_SPARSE_MMA_MASK
	.align		4
.L_1049:
        /*0038*/ 	.byte	0x03, 0x50
        /*003a*/ 	.short	0x0000


	//----- nvinfo : EIATTR_MAXREG_COUNT
	.align		4
        /*003c*/ 	.byte	0x03, 0x1b
        /*003e*/ 	.short	0x00ff


	//----- nvinfo : EIATTR_NUM_BARRIERS
	.align		4
        /*0040*/ 	.byte	0x02, 0x4c
        /*0042*/ 	.byte	0x01
	.zero		1


	//----- nvinfo : EIATTR_MERCURY_ISA_VERSION
	.align		4
        /*0044*/ 	.byte	0x03, 0x5f
        /*0046*/ 	.short	0x0101


	//----- nvinfo : EIATTR_VRC_CTA_INIT_COUNT
	.align		4
        /*0048*/ 	.byte	0x02, 0x4a
	.zero		1
	.zero		1


	//----- nvinfo : EIATTR_EXIT_INSTR_OFFSETS
	.align		4
        /*004c*/ 	.byte	0x04, 0x1c
        /*004e*/ 	.short	(.L_1051 - .L_1050)


	//   ....[0]....
.L_1050:
        /*0050*/ 	.word	0x00000270


	//   ....[1]....
        /*0054*/ 	.word	0x00000320


	//   ....[2]....
        /*0058*/ 	.word	0x000003a0


	//----- nvinfo : EIATTR_CBANK_PARAM_SIZE
	.align		4
.L_1051:
        /*005c*/ 	.byte	0x03, 0x19
        /*005e*/ 	.short	0x0014


	//----- nvinfo : EIATTR_PARAM_CBANK
	.align		4
        /*0060*/ 	.byte	0x04, 0x0a
        /*0062*/ 	.short	(.L_1053 - .L_1052)
	.align		4
.L_1052:
        /*0064*/ 	.word	index@(.nv.constant0._Z7reduce4IdLj8EEvPT_S1_j)
        /*0068*/ 	.short	0x0380
        /*006a*/ 	.short	0x0014


	//----- nvinfo : EIATTR_SW_WAR
	.align		4
.L_1053:
        /*006c*/ 	.byte	0x04, 0x36
        /*006e*/ 	.short	(.L_1055 - .L_1054)
.L_1054:
        /*0070*/ 	.word	0x00000008
.L_1055:


//--------------------- .nv.info._Z7reduce5IdLj8EEvPT_S1_j --------------------------
	.section	.nv.info._Z7reduce5IdLj8EEvPT_S1_j,"",@"SHT_CUDA_INFO"
	.sectionflags	@""
	.align	4


	//----- nvinfo : EIATTR_CUDA_API_VERSION
	.align		4
        /*0000*/ 	.byte	0x04, 0x37
        /*0002*/ 	.short	(.L_1057 - .L_1056)
.L_1056:
        /*0004*/ 	.word	0x00000082


	//----- nvinfo : EIATTR_KPARAM_INFO
	.align		4
.L_1057:
        /*0008*/ 	.byte	0x04, 0x17
        /*000a*/ 	.short	(.L_1059 - .L_1058)
.L_1058:
        /*000c*/ 	.word	0x00000000
        /*0010*/ 	.short	0x0002
        /*0012*/ 	.short	0x0010
        /*0014*/ 	.byte	0x00, 0xf0, 0x11, 0x00


	//----- nvinfo : EIATTR_KPARAM_INFO
	.align		4
.L_1059:
        /*0018*/ 	.byte	0x04, 0x17
        /*001a*/ 	.short	(.L_1061 - .L_1060)
.L_1060:
        /*001c*/ 	.word	0x00000000
        /*0020*/ 	.short	0x0001
        /*0022*/ 	.short	0x0008
        /*0024*/ 	.byte	0x00, 0xf5, 0x21, 0x00


	//----- nvinfo : EIATTR_KPARAM_INFO
	.align		4
.L_1061:
        /*0028*/ 	.byte	0x04, 0x17
        /*002a*/ 	.short	(.L_1063 - .L_1062)
.L_1062:
        /*002c*/ 	.word	0x00000000
        /*0030*/ 	.short	0x0000
        /*0032*/ 	.short	0x0000
        /*0034*/ 	.byte	0x00, 0xf5, 0x21, 0x00


	//----- nvinfo : EIATTR_SPARSE_MMA_MASK
	.align		4
.L_1063:
        /*0038*/ 	.byte	0x03, 0x50
        /*003a*/ 	.short	0x0000


	//----- nvinfo : EIATTR_MAXREG_COUNT
	.align		4
        /*003c*/ 	.byte	0x03, 0x1b
        /*003e*/ 	.short	0x00ff


	//----- nvinfo : EIATTR_NUM_BARRIERS
	.align		4
        /*0040*/ 	.byte	0x02, 0x4c
        /*0042*/ 	.byte	0x01
	.zero		1


	//----- nvinfo : EIATTR_MERCURY_ISA_VERSION
	.align		4
        /*0044*/ 	.byte	0x03, 0x5f
        /*0046*/ 	.short	0x0101


	//----- nvinfo : EIATTR_VRC_CTA_INIT_COUNT
	.align		4
        /*0048*/ 	.byte	0x02, 0x4a
	.zero		1
	.zero		1


	//----- nvinfo : EIATTR_EXIT_INSTR_OFFSETS
	.align		4
        /*004c*/ 	.byte	0x04, 0x1c
        /*004e*/ 	.short	(.L_1065 - .L_1064)


	//   ....[0]....
.L_1064:
        /*0050*/ 	.word	0x00000180


	//   ....[1]....
        /*0054*/ 	.word	0x00000230


	//   ....[2]....
        /*0058*/ 	.word	0x00000280


	//----- nvinfo : EIATTR_CBANK_PARAM_SIZE
	.align		4
.L_1065:
        /*005c*/ 	.byte	0x03, 0x19
        /*005e*/ 	.short	0x0014


	//----- nvinfo : EIATTR_PARAM_CBANK
	.align		4
        /*0060*/ 	.byte	0x04, 0x0a
        /*0062*/ 	.short	(.L_1067 - .L_1066)
	.align		4
.L_1066:
        /*0064*/ 	.word	index@(.nv.constant0._Z7reduce5IdLj8EEvPT_S1_j)
        /*0068*/ 	.short	0x0380
        /*006a*/ 	.short	0x0014


	//----- nvinfo : EIATTR_SW_WAR
	.align		4
.L_1067:
        /*006c*/ 	.byte	0x04, 0x36
        /*006e*/ 	.short	(.L_1069 - .L_1068)
.L_1068:
        /*0070*/ 	.word	0x00000008
.L_1069:


//--------------------- .nv.info._Z7reduce4IdLj512EEvPT_S1_j --------------------------
	.section	.nv.info._Z7reduce4IdLj512EEvPT_S1_j,"",@"SHT_CUDA_INFO"
	.sectionflags	@""
	.align	4


	//----- nvinfo : EIATTR_CUDA_API_VERSION
	.align		4
        /*0000*/ 	.byte	0x04, 0x37
        /*0002*/ 	.short	(.L_1071 - .L_1070)
.L_1070:
        /*0004*/ 	.word	0x00000082


	//----- nvinfo : EIATTR_KPARAM_INFO
	.align		4
.L_1071:
        /*0008*/ 	.byte	0x04, 0x17
        /*000a*/ 	.short	(.L_1073 - .L_1072)
.L_1072:
        /*000c*/ 	.word	0x00000000
        /*0010*/ 	.short	0x0002
        /*0012*/ 	.short	0x0010
        /*0014*/ 	.byte	0x00, 0xf0, 0x11, 0x00


	//----- nvinfo : EIATTR_KPARAM_INFO
	.align		4
.L_1073:
        /*0018*/ 	.byte	0x04, 0x17
        /*001a*/ 	.short	(.L_1075 - .L_1074)
.L_1074:
        /*001c*/ 	.word	0x00000000
        /*0020*/ 	.short	0x0001
        /*0022*/ 	.short	0x0008
        /*0024*/ 	.byte	0x00, 0xf5, 0x21, 0x00


	//----- nvinfo : EIATTR_KPARAM_INFO
	.align		4
.L_1075:
        /*0028*/ 	.byte	0x04, 0x17
        /*002a*/ 	.short	(.L_1077 - .L_1076)
.L_1076:
        /*002c*/ 	.word	0x00000000
        /*0030*/ 	.short	0x0000
        /*0032*/ 	.short	0x0000
        /*0034*/ 	.byte	0x00, 0xf5, 0x21, 0x00


	//----- nvinfo : EIATTR_SPARSE_MMA_MASK
	.align		4
.L_1077:
        /*0038*/ 	.byte	0x03, 0x50
        /*003a*/ 	.short	0x0000


	//----- nvinfo : EIATTR_MAXREG_COUNT
	.align		4
        /*003c*/ 	.byte	0x03, 0x1b
        /*003e*/ 	.short	0x00ff


	//----- nvinfo : EIATTR_NUM_BARRIERS
	.align		4
        /*0040*/ 	.byte	0x02, 0x4c
        /*0042*/ 	.byte	0x01
	.zero		1


	//----- nvinfo : EIATTR_MERCURY_ISA_VERSION
	.align		4
        /*0044*/ 	.byte	0x03, 0x5f
        /*0046*/ 	.short	0x0101


	//----- nvinfo : EIATTR_VRC_CTA_INIT_COUNT
	.align		4
        /*0048*/ 	.byte	0x02, 0x4a
	.zero		1
	.zero		1


	//----- nvinfo : EIATTR_EXIT_INSTR_OFFSETS
	.align		4
        /*004c*/ 	.byte	0x04, 0x1c
        /*004e*/ 	.short	(.L_1079 - .L_1078)


	//   ....[0]....
.L_1078:
        /*0050*/ 	.word	0x00000270


	//   ....[1]....
        /*0054*/ 	.word	0x000003b0


	//   ....[2]....
        /*0058*/ 	.word	0x00000430


	//----- nvinfo : EIATTR_CBANK_PARAM_SIZE
	.align		4
.L_1079:
        /*005c*/ 	.byte	0x03, 0x19
        /*005e*/ 	.short	0x0014


	//----- nvinfo : EIATTR_PARAM_CBANK
	.align		4
        /*0060*/ 	.byte	0x04, 0x0a
        /*0062*/ 	.short	(.L_1081 - .L_1080)
	.align		4
.L_1080:
        /*0064*/ 	.word	index@(.nv.constant0._Z7reduce4IdLj512EEvPT_S1_j)
        /*0068*/ 	.short	0x0380
        /*006a*/ 	.short	0x0014


	//----- nvinfo : EIATTR_SW_WAR
	.align		4
.L_1081:
        /*006c*/ 	.byte	0x04, 0x36
        /*006e*/ 	.short	(.L_1083 - .L_1082)
.L_1082:
        /*0070*/ 	.word	0x00000008
.L_1083:


//--------------------- .nv.info._Z7reduce4IdLj2EEvPT_S1_j --------------------------
	.section	.nv.info._Z7reduce4IdLj2EEvPT_S1_j,"",@"SHT_CUDA_INFO"
	.sectionflags	@""
	.align	4


	//----- nvinfo : EIATTR_CUDA_API_VERSION
	.align		4
        /*0000*/ 	.byte	0x04, 0x37
        /*0002*/ 	.short	(.L_1085 - .L_1084)
.L_1084:
        /*0004*/ 	.word	0x00000082


	//----- nvinfo : EIATTR_KPARAM_INFO
	.align		4
.L_1085:
        /*0008*/ 	.byte	0x04, 0x17
        /*000a*/ 	.short	(.L_1087 - .L_1086)
.L_1086:
        /*000c*/ 	.word	0x00000000
        /*0010*/ 	.short	0x0002
        /*0012*/ 	.short	0x0010
        /*0014*/ 	.byte	0x00, 0xf0, 0x11, 0x00


	//----- nvinfo : EIATTR_KPARAM_INFO
	.align		4
.L_1087:
        /*0018*/ 	.byte	0x04, 0x17
        /*001a*/ 	.short	(.L_1089 - .L_1088)
.L_1088:
        /*001c*/ 	.word	0x00000000
        /*0020*/ 	.short	0x0001
        /*0022*/ 	.short	0x0008
        /*0024*/ 	.byte	0x00, 0xf5, 0x21, 0x00


	//----- nvinfo : EIATTR_KPARAM_INFO
	.align		4
.L_1089:
        /*0028*/ 	.byte	0x04, 0x17
        /*002a*/ 	.short	(.L_1091 - .L_1090)
.L_1090:
        /*002c*/ 	.word	0x00000000
        /*0030*/ 	.short	0x0000
        /*0032*/ 	.short	0x0000
        /*0034*/ 	.byte	0x00, 0xf5, 0x21, 0x00


	//----- nvinfo : EIATTR_SPARSE_MMA_MASK
	.align		4
.L_1091:
        /*0038*/ 	.byte	0x03, 0x50
        /*003a*/ 	.short	0x0000


	//----- nvinfo : EIATTR_MAXREG_COUNT
	.align		4
        /*003c*/ 	.byte	0x03, 0x1b
        /*003e*/ 	.short	0x00ff


	//----- nvinfo : EIATTR_NUM_BARRIERS
	.align		4
        /*0040*/ 	.byte	0x02, 0x4c
        /*0042*/ 	.byte	0x01
	.zero		1


	//----- nvinfo : EIATTR_MERCURY_ISA_VERSION
	.align		4
        /*0044*/ 	.byte	0x03, 0x5f
        /*0046*/ 	.short	0x0101


	//----- nvinfo : EIATTR_VRC_CTA_INIT_COUNT
	.align		4
        /*0048*/ 	.byte	0x02, 0x4a
	.zero		1
	.zero		1


	//----- nvinfo : EIATTR_EXIT_INSTR_OFFSETS
	.align		4
        /*004c*/ 	.byte	0x04, 0x1c
        /*004e*/ 	.short	(.L_1093 - .L_1092)


	//   ....[0]....
.L_1092:
        /*0050*/ 	.word	0x00000270


	//   ....[1]....
        /*0054*/ 	.word	0x000002c0


	//   ....[2]....
        /*0058*/ 	.word	0x00000340


	//----- nvinfo : EIATTR_CBANK_PARAM_SIZE
	.align		4
.L_1093:
        /*005c*/ 	.byte	0x03, 0x19
        /*005e*/ 	.short	0x0014


	//----- nvinfo : EIATTR_PARAM_CBANK
	.align		4
        /*0060*/ 	.byte	0x04, 0x0a
        /*0062*/ 	.short	(.L_1095 - .L_1094)
	.align		4
.L_1094:
        /*0064*/ 	.word	index@(.nv.constant0._Z7reduce4IdLj2EEvPT_S1_j)
        /*0068*/ 	.short	0x0380
        /*006a*/ 	.short	0x0014


	//----- nvinfo : EIATTR_SW_WAR
	.align		4
.L_1095:
        /*006c*/ 	.byte	0x04, 0x36
        /*006e*/ 	.short	(.L_1097 - .L_1096)
.L_1096:
        /*0070*/ 	.word	0x00000008
.L_1097:


//--------------------- .nv.info._Z7reduce5IdLj128EEvPT_S1_j --------------------------
	.section	.nv.info._Z7reduce5IdLj128EEvPT_S1_j,"",@"SHT_CUDA_INFO"
	.sectionflags	@""
	.align	4


	//----- nvinfo : EIATTR_CUDA_API_VERSION
	.align		4
        /*0000*/ 	.byte	0x04, 0x37
        /*0002*/ 	.short	(.L_1099 - .L_1098)
.L_1098:
        /*0004*/ 	.word	0x00000082


	//----- nvinfo : EIATTR_KPARAM_INFO
	.align		4
.L_1099:
        /*0008*/ 	.byte	0x04, 0x17
        /*000a*/ 	.short	(.L_1101 - .L_1100)
.L_1100:
        /*000c*/ 	.word	0x00000000
        /*0010*/ 	.short	0x0002
        /*0012*/ 	.short	0x0010
        /*0014*/ 	.byte	0x00, 0xf0, 0x11, 0x00


	//----- nvinfo : EIATTR_KPARAM_INFO
	.align		4
.L_1101:
        /*0018*/ 	.byte	0x04, 0x17
        /*001a*/ 	.short	(.L_1103 - .L_1102)
.L_1102:
        /*001c*/ 	.word	0x00000000
        /*0020*/ 	.short	0x0001
        /*0022*/ 	.short	0x0008
        /*0024*/ 	.byte	0x00, 0xf5, 0x21, 0x00


	//----- nvinfo : EIATTR_KPARAM_INFO
	.align		4
.L_1103:
        /*0028*/ 	.byte	0x04, 0x17
        /*002a*/ 	.short	(.L_1105 - .L_1104)
.L_1104:
        /*002c*/ 	.word	0x00000000
        /*0030*/ 	.short	0x0000
        /*0032*/ 	.short	0x0000
        /*0034*/ 	.byte	0x00, 0xf5, 0x21, 0x00


	//----- nvinfo : EIATTR_SPARSE_MMA_MASK
	.align		4
.L_1105:
        /*0038*/ 	.byte	0x03, 0x50
        /*003a*/ 	.short	0x0000


	//----- nvinfo : EIATTR_MAXREG_COUNT
	.align		4
        /*003c*/ 	.byte	0x03, 0x1b
        /*003e*/ 	.short	0x00ff


	//----- nvinfo : EIATTR_NUM_BARRIERS
	.align		4
        /*0040*/ 	.byte	0x02, 0x4c
        /*0042*/ 	.byte	0x01
	.zero		1


	//----- nvinfo : EIATTR_MERCURY_ISA_VERSION
	.align		4
        /*0044*/ 	.byte	0x03, 0x5f
        /*0046*/ 	.short	0x0101


	//----- nvinfo : EIATTR_VRC_CTA_INIT_COUNT
	.align		4
        /*0048*/ 	.byte	0x02, 0x4a
	.zero		1
	.zero		1


	//----- nvinfo : EIATTR_EXIT_INSTR_OFFSETS
	.align		4
        /*004c*/ 	.byte	0x04, 0x1c
        /*004e*/ 	.short	(.L_1107 - .L_1106)


	//   ....[0]....
.L_1106:
        /*0050*/ 	.word	0x000001d0


	//   ....[1]....
        /*0054*/ 	.word	0x00000310


	//   ....[2]....
        /*0058*/ 	.word	0x00000360


	//----- nvinfo : EIATTR_CBANK_PARAM_SIZE
	.align		4
.L_1107:
        /*005c*/ 	.byte	0x03, 0x19
        /*005e*/ 	.short	0x0014


	//----- nvinfo : EIATTR_PARAM_CBANK
	.align		4
        /*0060*/ 	.byte	0x04, 0x0a
        /*0062*/ 	.short	(.L_1109 - .L_1108)
	.align		4
.L_1108:
        /*0064*/ 	.word	index@(.nv.constant0._Z7reduce5IdLj128EEvPT_S1_j)
        /*0068*/ 	.short	0x0380
        /*006a*/ 	.short	0x0014


	//----- nvinfo : EIATTR_SW_WAR
	.align		4
.L_1109:
        /*006c*/ 	.byte	0x04, 0x36
        /*006e*/ 	.short	(.L_1111 - .L_1110)
.L_1110:
        /*0070*/ 	.word	0x00000008
.L_1111:


//--------------------- .nv.info._Z7reduce0IdEvPT_S1_j --------------------------
	.section	.nv.info._Z7reduce0IdEvPT_S1_j,"",@"SHT_CUDA_INFO"
	.sectionflags	@""
	.align	4


	//----- nvinfo : EIATTR_CUDA_API_VERSION
	.align		4
        /*0000*/ 	.byte	0x04, 0x37
        /*0002*/ 	.short	(.L_1113 - .L_1112)
.L_1112:
        /*0004*/ 	.word	0x00000082


	//----- nvinfo : EIATTR_KPARAM_INFO
	.align		4
.L_1113:
        /*0008*/ 	.byte	0x04, 0x17
        /*000a*/ 	.short	(.L_1115 - .L_1114)
.L_1114:
        /*000c*/ 	.word	0x00000000
        /*0010*/ 	.short	0x0002
        /*0012*/ 	.short	0x0010
        /*0014*/ 	.byte	0x00, 0xf0, 0x11, 0x00


	//----- nvinfo : EIATTR_KPARAM_INFO
	.align		4
.L_1115:
        /*0018*/ 	.byte	0x04, 0x17
        /*001a*/ 	.short	(.L_1117 - .L_1116)
.L_1116:
        /*001c*/ 	.word	0x00000000
        /*0020*/ 	.short	0x0001
        /*0022*/ 	.short	0x0008
        /*0024*/ 	.byte	0x00, 0xf5, 0x21, 0x00


	//----- nvinfo : EIATTR_KPARAM_INFO
	.align		4
.L_1117:
        /*0028*/ 	.byte	0x04, 0x17
        /*002a*/ 	.short	(.L_1119 - .L_1118)
.L_1118:
        /*002c*/ 	.word	0x00000000
        /*0030*/ 	.short	0x0000
        /*0032*/ 	.short	0x0000
        /*0034*/ 	.byte	0x00, 0xf5, 0x21, 0x00


	//----- nvinfo : EIATTR_SPARSE_MMA_MASK
	.align		4
.L_1119:
        /*0038*/ 	.byte	0x03, 0x50
        /*003a*/ 	.short	0x0000


	//----- nvinfo : EIATTR_MAXREG_COUNT
	.align		4
        /*003c*/ 	.byte	0x03, 0x1b
        /*003e*/ 	.short	0x00ff


	//----- nvinfo : EIATTR_NUM_BARRIERS
	.align		4
        /*0040*/ 	.byte	0x02, 0x4c
        /*0042*/ 	.byte	0x01
	.zero		1


	//----- nvinfo : EIATTR_MERCURY_ISA_VERSION
	.align		4
        /*0044*/ 	.byte	0x03, 0x5f
        /*0046*/ 	.short	0x0101


	//----- nvinfo : EIATTR_VRC_CTA_INIT_COUNT
	.align		4
        /*0048*/ 	.byte	0x02, 0x4a
	.zero		1
	.zero		1


	//----- nvinfo : EIATTR_EXIT_INSTR_OFFSETS
	.align		4
        /*004c*/ 	.byte	0x04, 0x1c
        /*004e*/ 	.short	(.L_1121 - .L_1120)


	//   ....[0]....
.L_1120:
        /*0050*/ 	.word	0x00000220


	//   ....[1]....
        /*0054*/ 	.word	0x000002a0


	//----- nvinfo : EIATTR_CBANK_PARAM_SIZE
	.align		4
.L_1121:
        /*0058*/ 	.byte	0x03, 0x19
        /*005a*/ 	.short	0x0014


	//----- nvinfo : EIATTR_PARAM_CBANK
	.align		4
        /*005c*/ 	.byte	0x04, 0x0a
        /*005e*/ 	.short	(.L_1123 - .L_1122)
	.align		4
.L_1122:
        /*0060*/ 	.word	index@(.nv.constant0._Z7reduce0IdEvPT_S1_j)
        /*0064*/ 	.short	0x0380
        /*0066*/ 	.short	0x0014


	//----- nvinfo : EIATTR_SW_WAR
	.align		4
.L_1123:
        /*0068*/ 	.byte	0x04, 0x36
        /*006a*/ 	.short	(.L_1125 - .L_1124)
.L_1124:
        /*006c*/ 	.word	0x00000008
.L_1125:


//--------------------- .nv.info._Z7reduce4IdLj32EEvPT_S1_j --------------------------
	.section	.nv.info._Z7reduce4IdLj32EEvPT_S1_j,"",@"SHT_CUDA_INFO"
	.sectionflags	@""
	.align	4


	//----- nvinfo : EIATTR_CUDA_API_VERSION
	.align		4
        /*0000*/ 	.byte	0x04, 0x37
        /*0002*/ 	.short	(.L_1127 - .L_1126)
.L_1126:
        /*0004*/ 	.word	0x00000082


	//----- nvinfo : EIATTR_KPARAM_INFO
	.align		4
.L_1127:
        /*0008*/ 	.byte	0x04, 0x17
        /*000a*/ 	.short	(.L_1129 - .L_1128)
.L_1128:
        /*000c*/ 	.word	0x00000000
        /*0010*/ 	.short	0x0002
        /*0012*/ 	.short	0x0010
        /*0014*/ 	.byte	0x00, 0xf0, 0x11, 0x00


	//----- nvinfo : EIATTR_KPARAM_INFO
	.align		4
.L_1129:
        /*0018*/ 	.byte	0x04, 0x17
        /*001a*/ 	.short	(.L_1131 - .L_1130)
.L_1130:
        /*001c*/ 	.word	0x00000000
        /*0020*/ 	.short	0x0001
        /*0022*/ 	.short	0x0008
        /*0024*/ 	.byte	0x00, 0xf5, 0x21, 0x00


	//----- nvinfo : EIATTR_KPARAM_INFO
	.align		4
.L_1131:
        /*0028*/ 	.byte	0x04, 0x17
        /*002a*/ 	.short	(.L_1133 - .L_1132)
.L_1132:
        /*002c*/ 	.word	0x00000000
        /*0030*/ 	.short	0x0000
        /*0032*/ 	.short	0x0000
        /*0034*/ 	.byte	0x00, 0xf5, 0x21, 0x00


	//----- nvinfo : EIATTR_SPARSE_MMA_MASK
	.align		4
.L_1133:
        /*0038*/ 	.byte	0x03, 0x50
        /*003a*/ 	.short	0x0000


	//----- nvinfo : EIATTR_MAXREG_COUNT
	.align		4
        /*003c*/ 	.byte	0x03, 0x1b
        /*003e*/ 	.short	0x00ff


	//----- nvinfo : EIATTR_NUM_BARRIERS
	.align		4
        /*0040*/ 	.byte	0x02, 0x4c
        /*0042*/ 	.byte	0x01
	.zero		1


	//----- nvinfo : EIATTR_MERCURY_ISA_VERSION
	.align		4
        /*0044*/ 	.byte	0x03, 0x5f
        /*0046*/ 	.short	0x0101


	//----- nvinfo : EIATTR_VRC_CTA_INIT_COUNT
	.align		4
        /*0048*/ 	.byte	0x02, 0x4a
	.zero		1
	.zero		1


	//----- nvinfo : EIATTR_EXIT_INSTR_OFFSETS
	.align		4
        /*004c*/ 	.byte	0x04, 0x1c
        /*004e*/ 	.short	(.L_1135 - .L_1134)


	//   ....[0]....
.L_1134:
        /*0050*/ 	.word	0x00000270


	//   ....[1]....
        /*0054*/ 	.word	0x00000380


	//   ....[2]....
        /*0058*/ 	.word	0x00000400


	//----- nvinfo : EIATTR_CBANK_PARAM_SIZE
	.align		4
.L_1135:
        /*005c*/ 	.byte	0x03, 0x19
        /*005e*/ 	.short	0x0014


	//----- nvinfo : EIATTR_PARAM_CBANK
	.align		4
        /*0060*/ 	.byte	0x04, 0x0a
        /*0062*/ 	.short	(.L_1137 - .L_1136)
	.align		4
.L_1136:
        /*0064*/ 	.word	index@(.nv.constant0._Z7reduce4IdLj32EEvPT_S1_j)
        /*0068*/ 	.short	0x0380
        /*006a*/ 	.short	0x0014


	//----- nvinfo : EIATTR_SW_WAR
	.align		4
.L_1137:
        /*006c*/ 	.byte	0x04, 0x36
        /*006e*/ 	.short	(.L_1139 - .L_1138)
.L_1138:
        /*0070*/ 	.word	0x00000008
.L_1139:


//--------------------- .nv.callgraph             --------------------------
	.section	.nv.callgraph,"",@"SHT_CUDA_CALLGRAPH"
	.align	4
	.sectionentsize	8
	.align		4
        /*0000*/ 	.word	0x00000000
	.align		4
        /*0004*/ 	.word	0xffffffff
	.align		4
        /*0008*/ 	.word	0x00000000
	.align		4
        /*000c*/ 	.word	0xfffffffe
	.align		4
        /*0010*/ 	.word	0x00000000
	.align		4
        /*0014*/ 	.word	0xfffffffd
	.align		4
        /*0018*/ 	.word	0x00000000
	.align		4
        /*001c*/ 	.word	0xfffffffc


//--------------------- .nv.constant2._Z7reduce6IdLj8ELb1EEvPT_S1_j12reduction_opi --------------------------
	.section	.nv.constant2._Z7reduce6IdLj8ELb1EEvPT_S1_j12reduction_opi,"a",@progbits
	.sectionflags	@""
	.align	4
.nv.constant2._Z7reduce6IdLj8ELb1EEvPT_S1_j12reduction_opi:
        /*0000*/ 	.byte	0x01, 0x00, 0x00, 0x00, 0x00, 0x00, 0x00, 0x00, 0xc0, 0x04, 0x00, 0x00, 0x00, 0x00, 0x00, 0x00
        /*0010*/ 	.byte	0x60, 0x05, 0x00, 0x00, 0x00, 0x00, 0x00, 0x00


//--------------------- .nv.constant2._Z7reduce6IdLj64ELb0EEvPT_S1_j12reduction_opi --------------------------
	.section	.nv.constant2._Z7reduce6IdLj64ELb0EEvPT_S1_j12reduction_opi,"a",@progbits
	.sectionflags	@""
	.align	4
.nv.constant2._Z7reduce6IdLj64ELb0EEvPT_S1_j12reduction_opi:
        /*0000*/ 	.byte	0x01, 0x00, 0x00, 0x00, 0x00, 0x00, 0x00, 0x00, 0x10, 0x06, 0x00, 0x00, 0x00, 0x00, 0x00, 0x00
        /*0010*/ 	.byte	0xb0, 0x06, 0x00, 0x00, 0x00, 0x00, 0x00, 0x00


//--------------------- .nv.constant2._Z7reduce6IdLj1024ELb0EEvPT_S1_j12reduction_opi --------------------------
	.section	.nv.constant2._Z7reduce6IdLj1024ELb0EEvPT_S1_j12reduction_opi,"a",@progbits
	.sectionflags	@""
	.align	4
.nv.constant2._Z7reduce6IdLj1024ELb0EEvPT_S1_j12reduction_opi:
        /*0000*/ 	.byte	0x01, 0x00, 0x00, 0x00, 0x00, 0x00, 0x00, 0x00, 0x20, 0x09, 0x00, 0x00, 0x00, 0x00, 0x00, 0x00
        /*0010*/ 	.byte	0xc0, 0x09, 0x00, 0x00, 0x00, 0x00, 0x00, 0x00


//--------------------- .nv.constant2._Z7reduce6IdLj128ELb1EEvPT_S1_j12reduction_opi --------------------------
	.section	.nv.constant2._Z7reduce6IdLj128ELb1EEvPT_S1_j12reduction_opi,"a",@progbits
	.sectionflags	@""
	.align	4
.nv.constant2._Z7reduce6IdLj128ELb1EEvPT_S1_j12reduction_opi:
        /*0000*/ 	.byte	0x01, 0x00, 0x00, 0x00, 0x00, 0x00, 0x00, 0x00, 0x80, 0x06, 0x00, 0x00, 0x00, 0x00, 0x00, 0x00
        /*0010*/ 	.byte	0x20, 0x07, 0x00, 0x00, 0x00, 0x00, 0x00, 0x00


//--------------------- .nv.constant2._Z7reduce6IdLj4ELb0EEvPT_S1_j12reduction_opi --------------------------
	.section	.nv.constant2._Z7reduce6IdLj4ELb0EEvPT_S1_j12reduction_opi,"a",@progbits
	.sectionflags	@""
	.align	4
.nv.constant2._Z7reduce6IdLj4ELb0EEvPT_S1_j12reduction_opi:
        /*0000*/ 	.byte	0x01, 0x00, 0x00, 0x00, 0x00, 0x00, 0x00, 0x00, 0x90, 0x04, 0x00, 0x00, 0x00, 0x00, 0x00, 0x00
        /*0010*/ 	.byte	0x30, 0x05, 0x00, 0x00, 0x00, 0x00, 0x00, 0x00


//--------------------- .nv.constant2._Z7reduce6IdLj256ELb0EEvPT_S1_j12reduction_opi --------------------------
	.section	.nv.constant2._Z7reduce6IdLj256ELb0EEvPT_S1_j12reduction_opi,"a",@progbits
	.sectionflags	@""
	.align	4
.nv.constant2._Z7reduce6IdLj256ELb0EEvPT_S1_j12reduction_opi:
        /*0000*/ 	.byte	0x01, 0x00, 0x00, 0x00, 0x00, 0x00, 0x00, 0x00, 0x90, 0x07, 0x00, 0x00, 0x00, 0x00, 0x00, 0x00
        /*0010*/ 	.byte	0x30, 0x08, 0x00, 0x00, 0x00, 0x00, 0x00, 0x00


//--------------------- .nv.constant2._Z7reduce6IdLj32ELb1EEvPT_S1_j12reduction_opi --------------------------
	.section	.nv.constant2._Z7reduce6IdLj32ELb1EEvPT_S1_j12reduction_opi,"a",@progbits
	.sectionflags	@""
	.align	4
.nv.constant2._Z7reduce6IdLj32ELb1EEvPT_S1_j12reduction_opi:
        /*0000*/ 	.byte	0x01, 0x00, 0x00, 0x00, 0x00, 0x00, 0x00, 0x00, 0x80, 0x05, 0x00, 0x00, 0x00, 0x00, 0x00, 0x00
        /*0010*/ 	.byte	0x20, 0x06, 0x00, 0x00, 0x00, 0x00, 0x00, 0x00


//--------------------- .nv.constant2._Z7reduce6IdLj1ELb0EEvPT_S1_j12reduction_opi --------------------------
	.section	.nv.constant2._Z7reduce6IdLj1ELb0EEvPT_S1_j12reduction_opi,"a",@progbits
	.sectionflags	@""
	.align	4
.nv.constant2._Z7reduce6IdLj1ELb0EEvPT_S1_j12reduction_opi:
        /*0000*/ 	.byte	0x01, 0x00, 0x00, 0x00, 0x00, 0x00, 0x00, 0x00, 0x70, 0x03, 0x00, 0x00, 0x00, 0x00, 0x00, 0x00
        /*0010*/ 	.byte	0x10, 0x04, 0x00, 0x00, 0x00, 0x00, 0x00, 0x00


//--------------------- .nv.constant2._Z7reduce6IdLj2ELb1EEvPT_S1_j12reduction_opi --------------------------
	.section	.nv.constant2._Z7reduce6IdLj2ELb1EEvPT_S1_j12reduction_opi,"a",@progbits
	.sectionflags	@""
	.align	4
.nv.constant2._Z7reduce6IdLj2ELb1EEvPT_S1_j12reduction_opi:
        /*0000*/ 	.byte	0x01, 0x00, 0x00, 0x00, 0x00, 0x00, 0x00, 0x00, 0x00, 0x04, 0x00, 0x00, 0x00, 0x00, 0x00, 0x00
        /*0010*/ 	.byte	0xa0, 0x04, 0x00, 0x00, 0x00, 0x00, 0x00, 0x00


//--------------------- .nv.constant2._Z7reduce6IdLj512ELb1EEvPT_S1_j12reduction_opi --------------------------
	.section	.nv.constant2._Z7reduce6IdLj512ELb1EEvPT_S1_j12reduction_opi,"a",@progbits
	.sectionflags	@""
	.align	4
.nv.constant2._Z7reduce6IdLj512ELb1EEvPT_S1_j12reduction_opi:
        /*0000*/ 	.byte	0x01, 0x00, 0x00, 0x00, 0x00, 0x00, 0x00, 0x00, 0xd0, 0x07, 0x00, 0x00, 0x00, 0x00, 0x00, 0x00
        /*0010*/ 	.byte	0x70, 0x08, 0x00, 0x00, 0x00, 0x00, 0x00, 0x00


//--------------------- .nv.constant2._Z7reduce6IdLj16ELb0EEvPT_S1_j12reduction_opi --------------------------
	.section	.nv.constant2._Z7reduce6IdLj16ELb0EEvPT_S1_j12reduction_opi,"a",@progbits
	.sectionflags	@""
	.align	4
.nv.constant2._Z7reduce6IdLj16ELb0EEvPT_S1_j12reduction_opi:
        /*0000*/ 	.byte	0x01, 0x00, 0x00, 0x00, 0x00, 0x00, 0x00, 0x00, 0x50, 0x05, 0x00, 0x00, 0x00, 0x00, 0x00, 0x00
        /*0010*/ 	.byte	0xf0, 0x05, 0x00, 0x00, 0x00, 0x00, 0x00, 0x00


//--------------------- .nv.constant2._Z7reduce6IdLj16ELb1EEvPT_S1_j12reduction_opi --------------------------
	.section	.nv.constant2._Z7reduce6IdLj16ELb1EEvPT_S1_j12reduction_opi,"a",@progbits
	.sectionflags	@""
	.align	4
.nv.constant2._Z7reduce6IdLj16ELb1EEvPT_S1_j12reduction_opi:
        /*0000*/ 	.byte	0x01, 0x00, 0x00, 0x00, 0x00, 0x00, 0x00, 0x00, 0x20, 0x05, 0x00, 0x00, 0x00, 0x00, 0x00, 0x00
        /*0010*/ 	.byte	0xc0, 0x05, 0x00, 0x00, 0x00, 0x00, 0x00, 0x00


//--------------------- .nv.constant2._Z7reduce6IdLj128ELb0EEvPT_S1_j12reduction_opi --------------------------
	.section	.nv.constant2._Z7reduce6IdLj128ELb0EEvPT_S1_j12reduction_opi,"a",@progbits
	.sectionflags	@""
	.align	4
.nv.constant2._Z7reduce6IdLj128ELb0EEvPT_S1_j12reduction_opi:
        /*0000*/ 	.byte	0x01, 0x00, 0x00, 0x00, 0x00, 0x00, 0x00, 0x00, 0xd0, 0x06, 0x00, 0x00, 0x00, 0x00, 0x00, 0x00
        /*0010*/ 	.byte	0x70, 0x07, 0x00, 0x00, 0x00, 0x00, 0x00, 0x00


//--------------------- .nv.constant2._Z7reduce6IdLj1ELb1EEvPT_S1_j12reduction_opi --------------------------
	.section	.nv.constant2._Z7reduce6IdLj1ELb1EEvPT_S1_j12reduction_opi,"a",@progbits
	.sectionflags	@""
	.align	4
.nv.constant2._Z7reduce6IdLj1ELb1EEvPT_S1_j12reduction_opi:
        /*0000*/ 	.byte	0x01, 0x00, 0x00, 0x00, 0x00, 0x00, 0x00, 0x00, 0x40, 0x03, 0x00, 0x00, 0x00, 0x00, 0x00, 0x00
        /*0010*/ 	.byte	0xe0, 0x03, 0x00, 0x00, 0x00, 0x00, 0x00, 0x00


//--------------------- .nv.constant2._Z7reduce6IdLj256ELb1EEvPT_S1_j12reduction_opi --------------------------
	.section	.nv.constant2._Z7reduce6IdLj256ELb1EEvPT_S1_j12reduction_opi,"a",@progbits
	.sectionflags	@""
	.align	4
.nv.constant2._Z7reduce6IdLj256ELb1EEvPT_S1_j12reduction_opi:
        /*0000*/ 	.byte	0x01, 0x00, 0x00, 0x00, 0x00, 0x00, 0x00, 0x00, 0x20, 0x07, 0x00, 0x00, 0x00, 0x00, 0x00, 0x00
        /*0010*/ 	.byte	0xc0, 0x07, 0x00, 0x00, 0x00, 0x00, 0x00, 0x00


//--------------------- .nv.constant2._Z7reduce6IdLj8ELb0EEvPT_S1_j12reduction_opi --------------------------
	.section	.nv.constant2._Z7reduce6IdLj8ELb0EEvPT_S1_j12reduction_opi,"a",@progbits
	.sectionflags	@""
	.align	4
.nv.constant2._Z7reduce6IdLj8ELb0EEvPT_S1_j12reduction_opi:
        /*0000*/ 	.byte	0x01, 0x00, 0x00, 0x00, 0x00, 0x00, 0x00, 0x00, 0xf0, 0x04, 0x00, 0x00, 0x00, 0x00, 0x00, 0x00
        /*0010*/ 	.byte	0x90, 0x05, 0x00, 0x00, 0x00, 0x00, 0x00, 0x00


//--------------------- .nv.constant2._Z7reduce6IdLj512ELb0EEvPT_S1_j12reduction_opi --------------------------
	.section	.nv.constant2._Z7reduce6IdLj512ELb0EEvPT_S1_j12reduction_opi,"a",@progbits
	.sectionflags	@""
	.align	4
.nv.constant2._Z7reduce6IdLj512ELb0EEvPT_S1_j12reduction_opi:
        /*0000*/ 	.byte	0x01, 0x00, 0x00, 0x00, 0x00, 0x00, 0x00, 0x00, 0x60, 0x08, 0x00, 0x00, 0x00, 0x00, 0x00, 0x00
        /*0010*/ 	.byte	0x00, 0x09, 0x00, 0x00, 0x00, 0x00, 0x00, 0x00


//--------------------- .nv.constant2._Z7reduce6IdLj64ELb1EEvPT_S1_j12reduction_opi --------------------------
	.section	.nv.constant2._Z7reduce6IdLj64ELb1EEvPT_S1_j12reduction_opi,"a",@progbits
	.sectionflags	@""
	.align	4
.nv.constant2._Z7reduce6IdLj64ELb1EEvPT_S1_j12reduction_opi:
        /*0000*/ 	.byte	0x01, 0x00, 0x00, 0x00, 0x00, 0x00, 0x00, 0x00, 0xe0, 0x05, 0x00, 0x00, 0x00, 0x00, 0x00, 0x00
        /*0010*/ 	.byte	0x80, 0x06, 0x00, 0x00, 0x00, 0x00, 0x00, 0x00


//--------------------- .nv.constant2._Z7reduce6IdLj2ELb0EEvPT_S1_j12reduction_opi --------------------------
	.section	.nv.constant2._Z7reduce6IdLj2ELb0EEvPT_S1_j12reduction_opi,"a",@progbits
	.sectionflags	@""
	.align	4
.nv.constant2._Z7reduce6IdLj2ELb0EEvPT_S1_j12reduction_opi:
        /*0000*/ 	.byte	0x01, 0x00, 0x00, 0x00, 0x00, 0x00, 0x00, 0x00, 0x30, 0x04, 0x00, 0x00, 0x00, 0x00, 0x00, 0x00
        /*0010*/ 	.byte	0xd0, 0x04, 0x00, 0x00, 0x00, 0x00, 0x00, 0x00


//--------------------- .nv.constant2._Z7reduce6IdLj4ELb1EEvPT_S1_j12reduction_opi --------------------------
	.section	.nv.constant2._Z7reduce6IdLj4ELb1EEvPT_S1_j12reduction_opi,"a",@progbits
	.sectionflags	@""
	.align	4
.nv.constant2._Z7reduce6IdLj4ELb1EEvPT_S1_j12reduction_opi:
        /*0000*/ 	.byte	0x01, 0x00, 0x00, 0x00, 0x00, 0x00, 0x00, 0x00, 0x60, 0x04, 0x00, 0x00, 0x00, 0x00, 0x00, 0x00
        /*0010*/ 	.byte	0x00, 0x05, 0x00, 0x00, 0x00, 0x00, 0x00, 0x00


//--------------------- .nv.constant2._Z7reduce6IdLj1024ELb1EEvPT_S1_j12reduction_opi --------------------------
	.section	.nv.constant2._Z7reduce6IdLj1024ELb1EEvPT_S1_j12reduction_opi,"a",@progbits
	.sectionflags	@""
	.align	4
.nv.constant2._Z7reduce6IdLj1024ELb1EEvPT_S1_j12reduction_opi:
        /*0000*/ 	.byte	0x01, 0x00, 0x00, 0x00, 0x00, 0x00, 0x00, 0x00, 0xf0, 0x08, 0x00, 0x00, 0x00, 0x00, 0x00, 0x00
        /*0010*/ 	.byte	0x90, 0x09, 0x00, 0x00, 0x00, 0x00, 0x00, 0x00


//--------------------- .nv.constant2._Z7reduce6IdLj32ELb0EEvPT_S1_j12reduction_opi --------------------------
	.section	.nv.constant2._Z7reduce6IdLj32ELb0EEvPT_S1_j12reduction_opi,"a",@progbits
	.sectionflags	@""
	.align	4
.nv.constant2._Z7reduce6IdLj32ELb0EEvPT_S1_j12reduction_opi:
        /*0000*/ 	.byte	0x01, 0x00, 0x00, 0x00, 0x00, 0x00, 0x00, 0x00, 0xb0, 0x05, 0x00, 0x00, 0x00, 0x00, 0x00, 0x00
        /*0010*/ 	.byte	0x50, 0x06, 0x00, 0x00, 0x00, 0x00, 0x00, 0x00


//--------------------- .text._Z7reduce6IdLj8ELb1EEvPT_S1_j12reduction_opi --------------------------
	.section	.text._Z7reduce6IdLj8ELb1EEvPT_S1_j12reduction_opi,"ax",@progbits
	.align	128
        .global         _Z7reduce6IdLj8ELb1EEvPT_S1_j12reduction_opi
        .type           _Z7reduce6IdLj8ELb1EEvPT_S1_j12reduction_opi,@function
        .size           _Z7reduce6IdLj8ELb1EEvPT_S1_j12reduction_opi,(.L_x_181 - _Z7reduce6IdLj8ELb1EEvPT_S1_j12reduction_opi)
        .other          _Z7reduce6IdLj8ELb1EEvPT_S1_j12reduction_opi,@"STO_CUDA_ENTRY STV_DEFAULT"
_Z7reduce6IdLj8ELb1EEvPT_S1_j12reduction_opi:
.text._Z7reduce6IdLj8ELb1EEvPT_S1_j12reduction_opi:
[----:B------:R-:W0:Y:S01]  /*0000*/  LDC R1, c[0x0][0x37c] ;  /* 0x0000df00ff017b82 */ /* 0x000e220000000800 */
[----:B------:R-:W1:Y:S07]  /*0010*/  S2R R19, SR_TID.X ;  /* 0x0000000000137919 */ /* 0x000e6e0000002100 */
[----:B------:R-:W2:Y:S01]  /*0020*/  LDC.64 R2, c[0x0][0x390] ;  /* 0x0000e400ff027b82 */ /* 0x000ea20000000a00 */
[----:B------:R-:W-:Y:S01]  /*0030*/  IMAD.MOV.U32 R16, RZ, RZ, 0x10 ;  /* 0x00000010ff107424 */ /* 0x000fe200078e00ff */
[----:B------:R-:W3:Y:S01]  /*0040*/  LDCU.64 UR36, c[0x0][0x358] ;  /* 0x00006b00ff2477ac */ /* 0x000ee20008000a00 */
[----:B------:R-:W1:Y:S01]  /*0050*/  S2R R18, SR_CTAID.X ;  /* 0x0000000000127919 */ /* 0x000e620000002500 */
[----:B------:R-:W-:Y:S01]  /*0060*/  BSSY.RECONVERGENT B6, `(.L_x_0) ;  /* 0x0000020000067945 */ /* 0x000fe20003800200 */
[----:B------:R-:W-:Y:S01]  /*0070*/  CS2R R4, SRZ ;  /* 0x0000000000047805 */ /* 0x000fe2000001ff00 */
[----:B------:R-:W4:Y:S01]  /*0080*/  LDCU UR38, c[0x0][0x398] ;  /* 0x00007300ff2677ac */ /* 0x000f220008000800 */
[----:B------:R-:W0:Y:S01]  /*0090*/  LDCU UR39, c[0x0][0x390] ;  /* 0x00007200ff2777ac */ /* 0x000e220008000800 */
[----:B--2---:R-:W-:-:S04]  /*00a0*/  ISETP.NE.AND P0, PT, R3, 0x64, PT ;  /* 0x000000640300780c */ /* 0x004fc80003f05270 */
[----:B------:R-:W-:Y:S01]  /*00b0*/  SEL R16, R16, 0x8, !P0 ;  /* 0x0000000810107807 */ /* 0x000fe20004000000 */
[----:B-1----:R-:W-:-:S05]  /*00c0*/  IMAD R22, R18, 0x10, R19 ;  /* 0x0000001012167824 */ /* 0x002fca00078e0213 */
[----:B------:R-:W-:-:S13]  /*00d0*/  ISETP.GE.U32.AND P1, PT, R22, R2, PT ;  /* 0x000000021600720c */ /* 0x000fda0003f26070 */
[----:B0--34-:R-:W-:Y:S05]  /*00e0*/  @P1 BRA `(.L_x_1) ;  /* 0x00000000005c1947 */ /* 0x019fea0003800000 */
[----:B------:R-:W0:Y:S01]  /*00f0*/  LDC R17, c[0x0][0x370] ;  /* 0x0000dc00ff117b82 */ /* 0x000e220000000800 */
[----:B------:R-:W-:-:S07]  /*0100*/  CS2R R4, SRZ ;  /* 0x0000000000047805 */ /* 0x000fce000001ff00 */
.L_x_2:
[----:B------:R-:W1:Y:S01]  /*0110*/  LDC.64 R10, c[0x0][0x380] ;  /* 0x0000e000ff0a7b82 */ /* 0x000e620000000a00 */
[----:B------:R-:W-:-:S04]  /*0120*/  VIADD R2, R22, UR38 ;  /* 0x0000002616027c36 */ /* 0x000fc80008000000 */
[----:B-1----:R-:W-:-:S05]  /*0130*/  IMAD.WIDE.U32 R10, R2, 0x8, R10 ;  /* 0x00000008020a7825 */ /* 0x002fca00078e000a */
[----:B------:R1:W5:Y:S01]  /*0140*/  LDG.E.64 R6, desc[UR36][R10.64] ;  /* 0x000000240a067981 */ /* 0x000362000c1e1b00 */
[----:B------:R1:W2:Y:S01]  /*0150*/  LDC.64 R8, c[0x2][R16] ;  /* 0x0080000010087b82 */ /* 0x0002a20000000a00 */
[----:B0-----:R-:W-:Y:S02]  /*0160*/  IMAD R22, R17, 0x10, R22 ;  /* 0x0000001011167824 */ /* 0x001fe400078e0216 */
[----:B------:R-:W-:Y:S01]  /*0170*/  HFMA2 R21, -RZ, RZ, 0, 0 ;  /* 0x00000000ff157431 */ /* 0x000fe200000001ff */
[----:B------:R-:W-:Y:S02]  /*0180*/  MOV R20, 0x1c0 ;  /* 0x000001c000147802 */ /* 0x000fe40000000f00 */
[----:B------:R-:W-:-:S04]  /*0190*/  ISETP.GE.U32.AND P0, PT, R22, UR39, PT ;  /* 0x0000002716007c0c */ /* 0x000fc8000bf06070 */
[----:B-1----:R-:W-:-:S09]  /*01a0*/  P2R R0, PR, RZ, 0x1 ;  /* 0x00000001ff007803 */ /* 0x002fd20000000000 */
[----:B--2--5:R-:W-:Y:S05]  /*01b0*/  CALL.REL.NOINC R8 `(_Z7reduce6IdLj8ELb1EEvPT_S1_j12reduction_opi) ;  /* 0xfffffffc08907344 */ /* 0x024fea0003c3ffff */
[----:B------:R-:W0:Y:S01]  /*01c0*/  LDC.64 R6, c[0x0][0x380] ;  /* 0x0000e000ff067b82 */ /* 0x000e220000000a00 */
[----:B------:R-:W-:-:S04]  /*01d0*/  VIADD R3, R2, 0x8 ;  /* 0x0000000802037836 */ /* 0x000fc80000000000 */
[----:B0-----:R-:W-:-:S05]  /*01e0*/  IMAD.WIDE.U32 R2, R3, 0x8, R6 ;  /* 0x0000000803027825 */ /* 0x001fca00078e0006 */
[----:B------:R0:W5:Y:S01]  /*01f0*/  LDG.E.64 R6, desc[UR36][R2.64] ;  /* 0x0000002402067981 */ /* 0x000162000c1e1b00 */
[----:B------:R0:W1:Y:S01]  /*0200*/  LDC.64 R8, c[0x2][R16] ;  /* 0x0080000010087b82 */ /* 0x0000620000000a00 */
[----:B------:R-:W-:Y:S01]  /*0210*/  MOV R20, 0x240 ;  /* 0x0000024000147802 */ /* 0x000fe20000000f00 */
[----:B------:R-:W-:-:S07]  /*0220*/  IMAD.MOV.U32 R21, RZ, RZ, 0x0 ;  /* 0x00000000ff157424 */ /* 0x000fce00078e00ff */
[----:B01---5:R-:W-:Y:S05]  /*0230*/  CALL.REL.NOINC R8 `(_Z7reduce6IdLj8ELb1EEvPT_S1_j12reduction_opi) ;  /* 0xfffffffc08707344 */ /* 0x023fea0003c3ffff */
[----:B------:R-:W-:-:S13]  /*0240*/  ISETP.GE.U32.AND P6, PT, R22, UR39, PT ;  /* 0x0000002716007c0c */ /* 0x000fda000bfc6070 */
[----:B------:R-:W-:Y:S05]  /*0250*/  @!P6 BRA `(.L_x_2) ;  /* 0xfffffffc00ace947 */ /* 0x000fea000383ffff */
.L_x_1:
[----:B------:R-:W-:Y:S05]  /*0260*/  BSYNC.RECONVERGENT B6 ;  /* 0x0000000000067941 */ /* 0x000fea0003800200 */
.L_x_0:
[----:B------:R-:W0:Y:S01]  /*0270*/  S2UR UR5, SR_CgaCtaId ;  /* 0x00000000000579c3 */ /* 0x000e220000008800 */
[----:B------:R-:W-:Y:S01]  /*0280*/  UMOV UR4, 0x400 ;  /* 0x0000040000047882 */ /* 0x000fe20000000000 */
[----:B------:R-:W-:Y:S01]  /*0290*/  ISETP.GT.U32.AND P0, PT, R19, 0x1f, PT ;  /* 0x0000001f1300780c */ /* 0x000fe20003f04070 */
[----:B0-----:R-:W-:-:S06]  /*02a0*/  ULEA UR4, UR5, UR4, 0x18 ;  /* 0x0000000405047291 */ /* 0x001fcc000f8ec0ff */
[----:B------:R-:W-:Y:S01]  /*02b0*/  LEA R2, R19, UR4, 0x3 ;  /* 0x0000000413027c11 */ /* 0x000fe2000f8e18ff */
[----:B------:R-:W-:Y:S05]  /*02c0*/  WARPSYNC.ALL ;  /* 0x0000000000007948 */ /* 0x000fea0003800000 */
[----:B------:R0:W-:Y:S01]  /*02d0*/  STS.64 [R2], R4 ;  /* 0x0000000402007388 */ /* 0x0001e20000000a00 */
[----:B------:R-:W-:Y:S06]  /*02e0*/  BAR.SYNC.DEFER_BLOCKING 0x0 ;  /* 0x0000000000007b1d */ /* 0x000fec0000010000 */
[----:B------:R-:W-:Y:S05]  /*02f0*/  @P0 EXIT ;  /* 0x000000000000094d */ /* 0x000fea0003800000 */
[----:B------:R1:W2:Y:S01]  /*0300*/  LDS.64 R6, [R2+0x20] ;  /* 0x0000200002067984 */ /* 0x0002a20000000a00 */
[----:B------:R1:W3:Y:S01]  /*0310*/  LDC.64 R8, c[0x2][R16] ;  /* 0x0080000010087b82 */ /* 0x0002e20000000a00 */
[----:B------:R-:W-:Y:S01]  /*0320*/  MOV R20, 0x350 ;  /* 0x0000035000147802 */ /* 0x000fe20000000f00 */
[----:B------:R-:W-:-:S07]  /*0330*/  IMAD.MOV.U32 R21, RZ, RZ, 0x0 ;  /* 0x00000000ff157424 */ /* 0x000fce00078e00ff */
[----:B0123--:R-:W-:Y:S05]  /*0340*/  CALL.REL.NOINC R8 `(_Z7reduce6IdLj8ELb1EEvPT_S1_j12reduction_opi) ;  /* 0xfffffffc082c7344 */ /* 0x00ffea0003c3ffff */
[----:B------:R0:W-:Y:S01]  /*0350*/  STS.64 [R2], R4 ;  /* 0x0000000402007388 */ /* 0x0001e20000000a00 */
[----:B------:R0:W1:Y:S01]  /*0360*/  LDC.64 R8, c[0x2][R16] ;  /* 0x0080000010087b82 */ /* 0x0000620000000a00 */
[----:B------:R-:W-:Y:S01]  /*0370*/  HFMA2 R21, -RZ, RZ, 0, 0 ;  /* 0x00000000ff157431 */ /* 0x000fe200000001ff */
[----:B------:R-:W-:Y:S01]  /*0380*/  MOV R20, 0x3b0 ;  /* 0x000003b000147802 */ /* 0x000fe20000000f00 */
[----:B------:R0:W2:Y:S06]  /*0390*/  LDS.64 R6, [R2+0x10] ;  /* 0x0000100002067984 */ /* 0x0000ac0000000a00 */
[----:B012---:R-:W-:Y:S05]  /*03a0*/  CALL.REL.NOINC R8 `(_Z7reduce6IdLj8ELb1EEvPT_S1_j12reduction_opi) ;  /* 0xfffffffc08147344 */ /* 0x007fea0003c3ffff */
[----:B------:R0:W-:Y:S01]  /*03b0*/  STS.64 [R2], R4 ;  /* 0x0000000402007388 */ /* 0x0001e20000000a00 */
[----:B------:R-:W1:Y:S01]  /*03c0*/  LDC.64 R16, c[0x2][R16] ;  /* 0x0080000010107b82 */ /* 0x000e620000000a00 */
[----:B------:R-:W-:Y:S01]  /*03d0*/  MOV R20, 0x410 ;  /* 0x0000041000147802 */ /* 0x000fe20000000f00 */
[----:B------:R-:W-:Y:S01]  /*03e0*/  IMAD.MOV.U32 R21, RZ, RZ, 0x0 ;  /* 0x00000000ff157424 */ /* 0x000fe200078e00ff */
[----:B------:R0:W2:Y:S06]  /*03f0*/  LDS.64 R6, [R2+0x8] ;  /* 0x0000080002067984 */ /* 0x0000ac0000000a00 */
[----:B012---:R-:W-:Y:S05]  /*0400*/  CALL.REL.NOINC R16 `(_Z7reduce6IdLj8ELb1EEvPT_S1_j12reduction_opi) ;  /* 0xfffffff810fc7344 */ /* 0x007fea0003c3ffff */
[----:B------:R-:W-:Y:S01]  /*0410*/  ISETP.NE.AND P0, PT, R19, RZ, PT ;  /* 0x000000ff1300720c */ /* 0x000fe20003f05270 */
[----:B------:R0:W-:-:S12]  /*0420*/  STS.64 [R2], R4 ;  /* 0x0000000402007388 */ /* 0x0001d80000000a00 */
[----:B0-----:R-:W-:Y:S05]  /*0430*/  @P0 EXIT ;  /* 0x000000000000094d */ /* 0x001fea0003800000 */
[----:B------:R-:W0:Y:S01]  /*0440*/  S2UR UR5, SR_CgaCtaId ;  /* 0x00000000000579c3 */ /* 0x000e220000008800 */
[----:B------:R-:W-:-:S07]  /*0450*/  UMOV UR4, 0x400 ;  /* 0x0000040000047882 */ /* 0x000fce0000000000 */
[----:B------:R-:W1:Y:S01]  /*0460*/  LDC.64 R4, c[0x0][0x388] ;  /* 0x0000e200ff047b82 */ /* 0x000e620000000a00 */
[----:B0-----:R-:W-:Y:S01]  /*0470*/  ULEA UR4, UR5, UR4, 0x18 ;  /* 0x0000000405047291 */ /* 0x001fe2000f8ec0ff */
[----:B-1----:R-:W-:-:S08]  /*0480*/  IMAD.WIDE.U32 R18, R18, 0x8, R4 ;  /* 0x0000000812127825 */ /* 0x002fd000078e0004 */
[----:B------:R-:W0:Y:S04]  /*0490*/  LDS.64 R2, [UR4] ;  /* 0x00000004ff027984 */ /* 0x000e280008000a00 */
[----:B0-----:R-:W-:Y:S01]  /*04a0*/  STG.E.64 desc[UR36][R18.64], R2 ;  /* 0x0000000212007986 */ /* 0x001fe2000c101b24 */
[----:B------:R-:W-:Y:S05]  /*04b0*/  EXIT ;  /* 0x000000000000794d */ /* 0x000fea0003800000 */
        .type           $_Z7reduce6IdLj8ELb1EEvPT_S1_j12reduction_opi$_Z10binary_maxIdET_S0_S0_,@function
        .size           $_Z7reduce6IdLj8ELb1EEvPT_S1_j12reduction_opi$_Z10binary_maxIdET_S0_S0_,($_Z7reduce6IdLj8ELb1EEvPT_S1_j12reduction_opi$_Z10binary_sumIdET_S0_S0_ - $_Z7reduce6IdLj8ELb1EEvPT_S1_j12reduction_opi$_Z10binary_maxIdET_S0_S0_)
$_Z7reduce6IdLj8ELb1EEvPT_S1_j12reduction_opi$_Z10binary_maxIdET_S0_S0_:
[----:B------:R-:W-:Y:S02]  /*04c0*/  VIADD R1, R1, 0xfffffff8 ;  /* 0xfffffff801017836 */ /* 0x000fe40000000000 */
[----:B------:R-:W-:-:S03]  /*04d0*/  IMAD.MOV.U32 R3, RZ, RZ, R7 ;  /* 0x000000ffff037224 */ /* 0x000fc600078e0007 */
[----:B------:R0:W-:Y:S02]  /*04e0*/  STL [R1], R2 ;  /* 0x0000000201007387 */ /* 0x0001e40000100800 */
[----:B0-----:R-:W-:-:S06]  /*04f0*/  MOV R2, R6 ;  /* 0x0000000600027202 */ /* 0x001fcc0000000f00 */
[----:B------:R-:W-:-:S14]  /*0500*/  DSETP.GT.AND P0, PT, R4, R2, PT ;  /* 0x000000020400722a */ /* 0x000fdc0003f04000 */
[----:B------:R-:W-:Y:S02]  /*0510*/  @!P0 IMAD.MOV.U32 R4, RZ, RZ, R2 ;  /* 0x000000ffff048224 */ /* 0x000fe400078e0002 */
[----:B------:R0:W2:Y:S01]  /*0520*/  LDL R2, [R1] ;  /* 0x0000000001027983 */ /* 0x0000a20000100800 */
[----:B------:R-:W-:Y:S01]  /*0530*/  @!P0 IMAD.MOV.U32 R5, RZ, RZ, R3 ;  /* 0x000000ffff058224 */ /* 0x000fe200078e0003 */
[----:B0-----:R-:W-:Y:S01]  /*0540*/  IADD3 R1, PT, PT, R1, 0x8, RZ ;  /* 0x0000000801017810 */ /* 0x001fe20007ffe0ff */
[----:B--2---:R-:W-:Y:S06]  /*0550*/  RET.REL.NODEC R20 `(_Z7reduce6IdLj8ELb1EEvPT_S1_j12reduction_opi) ;  /* 0xfffffff814a87950 */ /* 0x004fec0003c3ffff */
        .type           $_Z7reduce6IdLj8ELb1EEvPT_S1_j12reduction_opi$_Z10binary_sumIdET_S0_S0_,@function
        .size           $_Z7reduce6IdLj8ELb1EEvPT_S1_j12reduction_opi$_Z10binary_sumIdET_S0_S0_,(.L_x_181 - $_Z7reduce6IdLj8ELb1EEvPT_S1_j12reduction_opi$_Z10binary_sumIdET_S0_S0_)
$_Z7reduce6IdLj8ELb1EEvPT_S1_j12reduction_opi$_Z10binary_sumIdET_S0_S0_:
[----:B------:R-:W-:Y:S02]  /*0560*/  VIADD R1, R1, 0xfffffff8 ;  /* 0xfffffff801017836 */ /* 0x000fe40000000000 */
[----:B------:R-:W-:-:S03]  /*0570*/  IMAD.MOV.U32 R3, RZ, RZ, R5 ;  /* 0x000000ffff037224 */ /* 0x000fc600078e0005 */
[----:B------:R0:W-:Y:S02]  /*0580*/  STL [R1], R2 ;  /* 0x0000000201007387 */ /* 0x0001e40000100800 */
[----:B0-----:R-:W-:-:S06]  /*0590*/  MOV R2, R4 ;  /* 0x0000000400027202 */ /* 0x001fcc0000000f00 */
[----:B------:R-:W-:Y:S01]  /*05a0*/  DADD R4, R2, R6 ;  /* 0x0000000002047229 */ /* 0x000fe20000000006 */
[----:B------:R0:W2:Y:S02]  /*05b0*/  LDL R2, [R1] ;  /* 0x0000000001027983 */ /* 0x0000a40000100800 */
[----:B0-----:R-:W-:Y:S01]  /*05c0*/  VIADD R1, R1, 0x8 ;  /* 0x0000000801017836 */ /* 0x001fe20000000000 */
[----:B--2---:R-:W-:Y:S07]  /*05d0*/  RET.REL.NODEC R20 `(_Z7reduce6IdLj8ELb1EEvPT_S1_j12reduction_opi) ;  /* 0xfffffff814887950 */ /* 0x004fee0003c3ffff */
.L_x_3:
[----:B------:R-:W-:-:S00]  /*05e0*/  BRA `(.L_x_3) ;  /* 0xfffffffc00fc7947 */ /* 0x000fc0000383ffff */
[----:B------:R-:W-:-:S00]  /*05f0*/  NOP ;  /* 0x0000000000007918 */ /* 0x000fc00000000000 */
        /* <DEDUP_REMOVED lines=8> */
.L_x_181:


//--------------------- .text._Z7reduce6IdLj64ELb0EEvPT_S1_j12reduction_opi --------------------------
	.section	.text._Z7reduce6IdLj64ELb0EEvPT_S1_j12reduction_opi,"ax",@progbits
	.align	128
        .global         _Z7reduce6IdLj64ELb0EEvPT_S1_j12reduction_opi
        .type           _Z7reduce6IdLj64ELb0EEvPT_S1_j12reduction_opi,@function
        .size           _Z7reduce6IdLj64ELb0EEvPT_S1_j12reduction_opi,(.L_x_183 - _Z7reduce6IdLj64ELb0EEvPT_S1_j12reduction_opi)
        .other          _Z7reduce6IdLj64ELb0EEvPT_S1_j12reduction_opi,@"STO_CUDA_ENTRY STV_DEFAULT"
_Z7reduce6IdLj64ELb0EEvPT_S1_j12reduction_opi:
.text._Z7reduce6IdLj64ELb0EEvPT_S1_j12reduction_opi:
[----:B------:R-:W0:Y:S01]  /*0000*/  LDC R1, c[0x0][0x37c] ;  /* 0x0000df00ff017b82 */ /* 0x000e220000000800 */
[----:B------:R-:W1:Y:S07]  /*0010*/  S2R R18, SR_TID.X ;  /* 0x0000000000127919 */ /* 0x000e6e0000002100 */
[----:B------:R-:W2:Y:S01]  /*0020*/  LDC.64 R2, c[0x0][0x390] ;  /* 0x0000e400ff027b82 */ /* 0x000ea20000000a00 */
[----:B------:R-:W3:Y:S01]  /*0030*/  LDCU.64 UR36, c[0x0][0x358] ;  /* 0x00006b00ff2477ac */ /* 0x000ee20008000a00 */
[----:B------:R-:W-:Y:S01]  /*0040*/  BSSY.RECONVERGENT B7, `(.L_x_4) ;  /* 0x0000025000077945 */ /* 0x000fe20003800200 */
[----:B------:R-:W1:Y:S01]  /*0050*/  S2R R17, SR_CTAID.X ;  /* 0x0000000000117919 */ /* 0x000e620000002500 */
[----:B------:R-:W-:Y:S01]  /*0060*/  CS2R R4, SRZ ;  /* 0x0000000000047805 */ /* 0x000fe2000001ff00 */
[----:B------:R-:W4:Y:S01]  /*0070*/  LDCU UR38, c[0x0][0x398] ;  /* 0x00007300ff2677ac */ /* 0x000f220008000800 */
[----:B------:R-:W0:Y:S01]  /*0080*/  LDCU UR39, c[0x0][0x390] ;  /* 0x00007200ff2777ac */ /* 0x000e220008000800 */
[----:B--2---:R-:W-:Y:S01]  /*0090*/  ISETP.NE.AND P0, PT, R3, 0x64, PT ;  /* 0x000000640300780c */ /* 0x004fe20003f05270 */
[----:B-1----:R-:W-:-:S05]  /*00a0*/  IMAD R19, R17, 0x80, R18 ;  /* 0x0000008011137824 */ /* 0x002fca00078e0212 */
[----:B------:R-:W-:Y:S01]  /*00b0*/  ISETP.GE.U32.AND P1, PT, R19, R2, PT ;  /* 0x000000021300720c */ /* 0x000fe20003f26070 */
[----:B------:R-:W-:-:S05]  /*00c0*/  IMAD.MOV.U32 R2, RZ, RZ, 0x10 ;  /* 0x00000010ff027424 */ /* 0x000fca00078e00ff */
[----:B------:R-:W-:-:S07]  /*00d0*/  SEL R2, R2, 0x8, !P0 ;  /* 0x0000000802027807 */ /* 0x000fce0004000000 */
[----:B0--34-:R-:W-:Y:S05]  /*00e0*/  @P1 BRA `(.L_x_5) ;  /* 0x0000000000681947 */ /* 0x019fea0003800000 */
[----:B------:R-:W0:Y:S01]  /*00f0*/  LDC R16, c[0x0][0x370] ;  /* 0x0000dc00ff107b82 */ /* 0x000e220000000800 */
[----:B------:R-:W-:-:S07]  /*0100*/  CS2R R4, SRZ ;  /* 0x0000000000047805 */ /* 0x000fce000001ff00 */
.L_x_8:
[----:B------:R-:W1:Y:S01]  /*0110*/  LDC.64 R8, c[0x0][0x380] ;  /* 0x0000e000ff087b82 */ /* 0x000e620000000a00 */
[----:B------:R-:W-:-:S04]  /*0120*/  VIADD R3, R19, UR38 ;  /* 0x0000002613037c36 */ /* 0x000fc80008000000 */
[----:B-1----:R-:W-:-:S05]  /*0130*/  IMAD.WIDE.U32 R8, R3, 0x8, R8 ;  /* 0x0000000803087825 */ /* 0x002fca00078e0008 */
[----:B------:R1:W5:Y:S01]  /*0140*/  LDG.E.64 R6, desc[UR36][R8.64] ;  /* 0x0000002408067981 */ /* 0x000362000c1e1b00 */
[----:B------:R1:W2:Y:S01]  /*0150*/  LDC.64 R10, c[0x2][R2] ;  /* 0x00800000020a7b82 */ /* 0x0002a20000000a00 */
[----:B------:R-:W-:Y:S01]  /*0160*/  MOV R20, 0x190 ;  /* 0x0000019000147802 */ /* 0x000fe20000000f00 */
[----:B------:R-:W-:-:S07]  /*0170*/  IMAD.MOV.U32 R21, RZ, RZ, 0x0 ;  /* 0x00000000ff157424 */ /* 0x000fce00078e00ff */
[----:B012--5:R-:W-:Y:S05]  /*0180*/  CALL.REL.NOINC R10 `(_Z7reduce6IdLj64ELb0EEvPT_S1_j12reduction_opi) ;  /* 0xfffffffc0a9c7344 */ /* 0x027fea0003c3ffff */
[----:B------:R-:W-:Y:S01]  /*0190*/  IADD3 R3, PT, PT, R19, 0x40, RZ ;  /* 0x0000004013037810 */ /* 0x000fe20007ffe0ff */
[----:B------:R-:W-:Y:S03]  /*01a0*/  BSSY.RECONVERGENT B6, `(.L_x_6) ;  /* 0x000000b000067945 */ /* 0x000fe60003800200 */
[----:B------:R-:W-:-:S13]  /*01b0*/  ISETP.GE.U32.AND P0, PT, R3, UR39, PT ;  /* 0x0000002703007c0c */ /* 0x000fda000bf06070 */
[----:B------:R-:W-:Y:S05]  /*01c0*/  @P0 BRA `(.L_x_7) ;  /* 0x0000000000200947 */ /* 0x000fea0003800000 */
[----:B------:R-:W0:Y:S01]  /*01d0*/  LDC.64 R8, c[0x0][0x380] ;  /* 0x0000e000ff087b82 */ /* 0x000e220000000a00 */
[----:B------:R-:W-:-:S04]  /*01e0*/  VIADD R3, R3, UR38 ;  /* 0x0000002603037c36 */ /* 0x000fc80008000000 */
[----:B0-----:R-:W-:-:S05]  /*01f0*/  IMAD.WIDE.U32 R8, R3, 0x8, R8 ;  /* 0x0000000803087825 */ /* 0x001fca00078e0008 */
[----:B------:R0:W5:Y:S01]  /*0200*/  LDG.E.64 R6, desc[UR36][R8.64] ;  /* 0x0000002408067981 */ /* 0x000162000c1e1b00 */
[----:B------:R0:W1:Y:S01]  /*0210*/  LDC.64 R10, c[0x2][R2] ;  /* 0x00800000020a7b82 */ /* 0x0000620000000a00 */
[----:B------:R-:W-:Y:S01]  /*0220*/  MOV R20, 0x250 ;  /* 0x0000025000147802 */ /* 0x000fe20000000f00 */
[----:B------:R-:W-:-:S07]  /*0230*/  IMAD.MOV.U32 R21, RZ, RZ, 0x0 ;  /* 0x00000000ff157424 */ /* 0x000fce00078e00ff */
[----:B01---5:R-:W-:Y:S05]  /*0240*/  CALL.REL.NOINC R10 `(_Z7reduce6IdLj64ELb0EEvPT_S1_j12reduction_opi) ;  /* 0xfffffffc0a6c7344 */ /* 0x023fea0003c3ffff */
.L_x_7:
[----:B------:R-:W-:Y:S05]  /*0250*/  BSYNC.RECONVERGENT B6 ;  /* 0x0000000000067941 */ /* 0x000fea0003800200 */
.L_x_6:
[----:B------:R-:W-:-:S05]  /*0260*/  IMAD R19, R16, 0x80, R19 ;  /* 0x0000008010137824 */ /* 0x000fca00078e0213 */
[----:B------:R-:W-:-:S13]  /*0270*/  ISETP.GE.U32.AND P0, PT, R19, UR39, PT ;  /* 0x0000002713007c0c */ /* 0x000fda000bf06070 */
[----:B------:R-:W-:Y:S05]  /*0280*/  @!P0 BRA `(.L_x_8) ;  /* 0xfffffffc00a08947 */ /* 0x000fea000383ffff */
.L_x_5:
[----:B------:R-:W-:Y:S05]  /*0290*/  BSYNC.RECONVERGENT B7 ;  /* 0x0000000000077941 */ /* 0x000fea0003800200 */
.L_x_4:
        /* <DEDUP_REMOVED lines=11> */
[----:B------:R-:W-:Y:S01]  /*0350*/  HFMA2 R21, -RZ, RZ, 0, 0 ;  /* 0x00000000ff157431 */ /* 0x000fe200000001ff */
[----:B------:R-:W-:-:S07]  /*0360*/  MOV R20, 0x380 ;  /* 0x0000038000147802 */ /* 0x000fce0000000f00 */
[----:B0123--:R-:W-:Y:S05]  /*0370*/  CALL.REL.NOINC R8 `(_Z7reduce6IdLj64ELb0EEvPT_S1_j12reduction_opi) ;  /* 0xfffffffc08207344 */ /* 0x00ffea0003c3ffff */
[----:B------:R0:W-:Y:S01]  /*0380*/  STS.64 [R16], R4 ;  /* 0x0000000410007388 */ /* 0x0001e20000000a00 */
[----:B------:R0:W1:Y:S01]  /*0390*/  LDC.64 R8, c[0x2][R2] ;  /* 0x0080000002087b82 */ /* 0x0000620000000a00 */
[----:B------:R-:W-:Y:S01]  /*03a0*/  MOV R20, 0x3e0 ;  /* 0x000003e000147802 */ /* 0x000fe20000000f00 */
[----:B------:R-:W-:Y:S01]  /*03b0*/  IMAD.MOV.U32 R21, RZ, RZ, 0x0 ;  /* 0x00000000ff157424 */ /* 0x000fe200078e00ff */
[----:B------:R0:W2:Y:S06]  /*03c0*/  LDS.64 R6, [R16+0x80] ;  /* 0x0000800010067984 */ /* 0x0000ac0000000a00 */
[----:B012---:R-:W-:Y:S05]  /*03d0*/  CALL.REL.NOINC R8 `(_Z7reduce6IdLj64ELb0EEvPT_S1_j12reduction_opi) ;  /* 0xfffffffc08087344 */ /* 0x007fea0003c3ffff */
        /* <DEDUP_REMOVED lines=14> */
[----:B------:R-:W-:Y:S01]  /*04c0*/  HFMA2 R21, -RZ, RZ, 0, 0 ;  /* 0x00000000ff157431 */ /* 0x000fe200000001ff */
[----:B------:R-:W-:Y:S01]  /*04d0*/  MOV R20, 0x500 ;  /* 0x0000050000147802 */ /* 0x000fe20000000f00 */
[----:B------:R0:W2:Y:S06]  /*04e0*/  LDS.64 R6, [R16+0x10] ;  /* 0x0000100010067984 */ /* 0x0000ac0000000a00 */
[----:B012---:R-:W-:Y:S05]  /*04f0*/  CALL.REL.NOINC R8 `(_Z7reduce6IdLj64ELb0EEvPT_S1_j12reduction_opi) ;  /* 0xfffffff808c07344 */ /* 0x007fea0003c3ffff */
[----:B------:R0:W-:Y:S01]  /*0500*/  STS.64 [R16], R4 ;  /* 0x0000000410007388 */ /* 0x0001e20000000a00 */
[----:B------:R-:W1:Y:S01]  /*0510*/  LDC.64 R2, c[0x2][R2] ;  /* 0x0080000002027b82 */ /* 0x000e620000000a00 */
[----:B------:R-:W-:Y:S01]  /*0520*/  MOV R20, 0x560 ;  /* 0x0000056000147802 */ /* 0x000fe20000000f00 */
[----:B------:R-:W-:Y:S01]  /*0530*/  IMAD.MOV.U32 R21, RZ, RZ, 0x0 ;  /* 0x00000000ff157424 */ /* 0x000fe200078e00ff */
[----:B------:R0:W2:Y:S06]  /*0540*/  LDS.64 R6, [R16+0x8] ;  /* 0x0000080010067984 */ /* 0x0000ac0000000a00 */
[----:B012---:R-:W-:Y:S05]  /*0550*/  CALL.REL.NOINC R2 `(_Z7reduce6IdLj64ELb0EEvPT_S1_j12reduction_opi) ;  /* 0xfffffff802a87344 */ /* 0x007fea0003c3ffff */
        /* <DEDUP_REMOVED lines=11> */
        .type           $_Z7reduce6IdLj64ELb0EEvPT_S1_j12reduction_opi$_Z10binary_maxIdET_S0_S0_,@function
        .size           $_Z7reduce6IdLj64ELb0EEvPT_S1_j12reduction_opi$_Z10binary_maxIdET_S0_S0_,($_Z7reduce6IdLj64ELb0EEvPT_S1_j12reduction_opi$_Z10binary_sumIdET_S0_S0_ - $_Z7reduce6IdLj64ELb0EEvPT_S1_j12reduction_opi$_Z10binary_maxIdET_S0_S0_)
$_Z7reduce6IdLj64ELb0EEvPT_S1_j12reduction_opi$_Z10binary_maxIdET_S0_S0_:
        /* <DEDUP_REMOVED lines=9> */
[----:B--2---:R-:W-:Y:S06]  /*06a0*/  RET.REL.NODEC R20 `(_Z7reduce6IdLj64ELb0EEvPT_S1_j12reduction_opi) ;  /* 0xfffffff814547950 */ /* 0x004fec0003c3ffff */
        .type           $_Z7reduce6IdLj64ELb0EEvPT_S1_j12reduction_opi$_Z10binary_sumIdET_S0_S0_,@function
        .size           $_Z7reduce6IdLj64ELb0EEvPT_S1_j12reduction_opi$_Z10binary_sumIdET_S0_S0_,(.L_x_183 - $_Z7reduce6IdLj64ELb0EEvPT_S1_j12reduction_opi$_Z10binary_sumIdET_S0_S0_)
$_Z7reduce6IdLj64ELb0EEvPT_S1_j12reduction_opi$_Z10binary_sumIdET_S0_S0_:
[----:B------:R-:W-:Y:S02]  /*06b0*/  VIADD R1, R1, 0xfffffff8 ;  /* 0xfffffff801017836 */ /* 0x000fe40000000000 */
[----:B------:R-:W-:-:S03]  /*06c0*/  IMAD.MOV.U32 R3, RZ, RZ, R5 ;  /* 0x000000ffff037224 */ /* 0x000fc600078e0005 */
[----:B------:R0:W-:Y:S02]  /*06d0*/  STL [R1], R2 ;  /* 0x0000000201007387 */ /* 0x0001e40000100800 */
[----:B0-----:R-:W-:-:S06]  /*06e0*/  MOV R2, R4 ;  /* 0x0000000400027202 */ /* 0x001fcc0000000f00 */
[----:B------:R-:W-:Y:S01]  /*06f0*/  DADD R4, R2, R6 ;  /* 0x0000000002047229 */ /* 0x000fe20000000006 */
[----:B------:R0:W2:Y:S02]  /*0700*/  LDL R2, [R1] ;  /* 0x0000000001027983 */ /* 0x0000a40000100800 */
[----:B0-----:R-:W-:Y:S01]  /*0710*/  VIADD R1, R1, 0x8 ;  /* 0x0000000801017836 */ /* 0x001fe20000000000 */
[----:B--2---:R-:W-:Y:S07]  /*0720*/  RET.REL.NODEC R20 `(_Z7reduce6IdLj64ELb0EEvPT_S1_j12reduction_opi) ;  /* 0xfffffff814347950 */ /* 0x004fee0003c3ffff */
.L_x_9:
        /* <DEDUP_REMOVED lines=13> */
.L_x_183:


//--------------------- .text._Z7reduce6IdLj1024ELb0EEvPT_S1_j12reduction_opi --------------------------
	.section	.text._Z7reduce6IdLj1024ELb0EEvPT_S1_j12reduction_opi,"ax",@progbits
	.align	128
        .global         _Z7reduce6IdLj1024ELb0EEvPT_S1_j12reduction_opi
        .type           _Z7reduce6IdLj1024ELb0EEvPT_S1_j12reduction_opi,@function
        .size           _Z7reduce6IdLj1024ELb0EEvPT_S1_j12reduction_opi,(.L_x_185 - _Z7reduce6IdLj1024ELb0EEvPT_S1_j12reduction_opi)
        .other          _Z7reduce6IdLj1024ELb0EEvPT_S1_j12reduction_opi,@"STO_CUDA_ENTRY STV_DEFAULT"
_Z7reduce6IdLj1024ELb0EEvPT_S1_j12reduction_opi:
.text._Z7reduce6IdLj1024ELb0EEvPT_S1_j12reduction_opi:
[----:B------:R-:W0:Y:S01]  /*0000*/  LDC R1, c[0x0][0x37c] ;  /* 0x0000df00ff017b82 */ /* 0x000e220000000800 */
[----:B------:R-:W1:Y:S07]  /*0010*/  S2R R17, SR_CTAID.X ;  /* 0x0000000000117919 */ /* 0x000e6e0000002500 */
[----:B------:R-:W2:Y:S01]  /*0020*/  LDC.64 R4, c[0x0][0x390] ;  /* 0x0000e400ff047b82 */ /* 0x000ea20000000a00 */
[----:B------:R-:W-:Y:S01]  /*0030*/  IMAD.MOV.U32 R2, RZ, RZ, 0x10 ;  /* 0x00000010ff027424 */ /* 0x000fe200078e00ff */
[----:B------:R-:W3:Y:S01]  /*0040*/  LDCU.64 UR36, c[0x0][0x358] ;  /* 0x00006b00ff2477ac */ /* 0x000ee20008000a00 */
[----:B------:R-:W4:Y:S01]  /*0050*/  S2R R18, SR_TID.X ;  /* 0x0000000000127919 */ /* 0x000f220000002100 */
[----:B------:R-:W-:Y:S01]  /*0060*/  BSSY.RECONVERGENT B7, `(.L_x_10) ;  /* 0x0000024000077945 */ /* 0x000fe20003800200 */
[----:B------:R-:W0:Y:S01]  /*0070*/  LDCU UR38, c[0x0][0x398] ;  /* 0x00007300ff2677ac */ /* 0x000e220008000800 */
[----:B------:R-:W0:Y:S01]  /*0080*/  LDCU UR39, c[0x0][0x390] ;  /* 0x00007200ff2777ac */ /* 0x000e220008000800 */
[----:B--2---:R-:W-:-:S04]  /*0090*/  ISETP.NE.AND P0, PT, R5, 0x64, PT ;  /* 0x000000640500780c */ /* 0x004fc80003f05270 */
[----:B------:R-:W-:Y:S01]  /*00a0*/  SEL R2, R2, 0x8, !P0 ;  /* 0x0000000802027807 */ /* 0x000fe20004000000 */
[----:B-1----:R-:W-:-:S05]  /*00b0*/  IMAD.SHL.U32 R3, R17, 0x800, RZ ;  /* 0x0000080011037824 */ /* 0x002fca00078e00ff */
[----:B----4-:R-:W-:-:S04]  /*00c0*/  LOP3.LUT R19, R3, R18, RZ, 0xfc, !PT ;  /* 0x0000001203137212 */ /* 0x010fc800078efcff */
[----:B------:R-:W-:Y:S02]  /*00d0*/  ISETP.GE.U32.AND P1, PT, R19, R4, PT ;  /* 0x000000041300720c */ /* 0x000fe40003f26070 */
[----:B------:R-:W-:-:S11]  /*00e0*/  CS2R R4, SRZ ;  /* 0x0000000000047805 */ /* 0x000fd6000001ff00 */
[----:B0--3--:R-:W-:Y:S05]  /*00f0*/  @P1 BRA `(.L_x_11) ;  /* 0x0000000000681947 */ /* 0x009fea0003800000 */
[----:B------:R-:W0:Y:S01]  /*0100*/  LDC R16, c[0x0][0x370] ;  /* 0x0000dc00ff107b82 */ /* 0x000e220000000800 */
[----:B------:R-:W-:-:S07]  /*0110*/  CS2R R4, SRZ ;  /* 0x0000000000047805 */ /* 0x000fce000001ff00 */
.L_x_14:
[----:B------:R-:W1:Y:S01]  /*0120*/  LDC.64 R8, c[0x0][0x380] ;  /* 0x0000e000ff087b82 */ /* 0x000e620000000a00 */
[----:B------:R-:W-:-:S04]  /*0130*/  VIADD R3, R19, UR38 ;  /* 0x0000002613037c36 */ /* 0x000fc80008000000 */
[----:B-1----:R-:W-:-:S05]  /*0140*/  IMAD.WIDE.U32 R8, R3, 0x8, R8 ;  /* 0x0000000803087825 */ /* 0x002fca00078e0008 */
[----:B------:R1:W5:Y:S01]  /*0150*/  LDG.E.64 R6, desc[UR36][R8.64] ;  /* 0x0000002408067981 */ /* 0x000362000c1e1b00 */
[----:B------:R1:W2:Y:S01]  /*0160*/  LDC.64 R10, c[0x2][R2] ;  /* 0x00800000020a7b82 */ /* 0x0002a20000000a00 */
[----:B------:R-:W-:Y:S01]  /*0170*/  MOV R20, 0x1a0 ;  /* 0x000001a000147802 */ /* 0x000fe20000000f00 */
[----:B------:R-:W-:-:S07]  /*0180*/  IMAD.MOV.U32 R21, RZ, RZ, 0x0 ;  /* 0x00000000ff157424 */ /* 0x000fce00078e00ff */
[----:B012--5:R-:W-:Y:S05]  /*0190*/  CALL.REL.NOINC R10 `(_Z7reduce6IdLj1024ELb0EEvPT_S1_j12reduction_opi) ;  /* 0xfffffffc0a987344 */ /* 0x027fea0003c3ffff */
[----:B------:R-:W-:Y:S01]  /*01a0*/  VIADD R3, R19, 0x400 ;  /* 0x0000040013037836 */ /* 0x000fe20000000000 */
[----:B------:R-:W-:Y:S04]  /*01b0*/  BSSY.RECONVERGENT B6, `(.L_x_12) ;  /* 0x000000b000067945 */ /* 0x000fe80003800200 */
[----:B------:R-:W-:-:S13]  /*01c0*/  ISETP.GE.U32.AND P0, PT, R3, UR39, PT ;  /* 0x0000002703007c0c */ /* 0x000fda000bf06070 */
[----:B------:R-:W-:Y:S05]  /*01d0*/  @P0 BRA `(.L_x_13) ;  /* 0x0000000000200947 */ /* 0x000fea0003800000 */
[----:B------:R-:W0:Y:S01]  /*01e0*/  LDC.64 R8, c[0x0][0x380] ;  /* 0x0000e000ff087b82 */ /* 0x000e220000000a00 */
[----:B------:R-:W-:-:S05]  /*01f0*/  IADD3 R3, PT, PT, R3, UR38, RZ ;  /* 0x0000002603037c10 */ /* 0x000fca000fffe0ff */
[----:B0-----:R-:W-:-:S05]  /*0200*/  IMAD.WIDE.U32 R8, R3, 0x8, R8 ;  /* 0x0000000803087825 */ /* 0x001fca00078e0008 */
[----:B------:R0:W5:Y:S01]  /*0210*/  LDG.E.64 R6, desc[UR36][R8.64] ;  /* 0x0000002408067981 */ /* 0x000162000c1e1b00 */
[----:B------:R0:W1:Y:S01]  /*0220*/  LDC.64 R10, c[0x2][R2] ;  /* 0x00800000020a7b82 */ /* 0x0000620000000a00 */
[----:B------:R-:W-:Y:S01]  /*0230*/  MOV R20, 0x260 ;  /* 0x0000026000147802 */ /* 0x000fe20000000f00 */
[----:B------:R-:W-:-:S07]  /*0240*/  IMAD.MOV.U32 R21, RZ, RZ, 0x0 ;  /* 0x00000000ff157424 */ /* 0x000fce00078e00ff */
[----:B01---5:R-:W-:Y:S05]  /*0250*/  CALL.REL.NOINC R10 `(_Z7reduce6IdLj1024ELb0EEvPT_S1_j12reduction_opi) ;  /* 0xfffffffc0a687344 */ /* 0x023fea0003c3ffff */
.L_x_13:
[----:B------:R-:W-:Y:S05]  /*0260*/  BSYNC.RECONVERGENT B6 ;  /* 0x0000000000067941 */ /* 0x000fea0003800200 */
.L_x_12:
[----:B------:R-:W-:-:S05]  /*0270*/  IMAD R19, R16, 0x800, R19 ;  /* 0x0000080010137824 */ /* 0x000fca00078e0213 */
[----:B------:R-:W-:-:S13]  /*0280*/  ISETP.GE.U32.AND P0, PT, R19, UR39, PT ;  /* 0x0000002713007c0c */ /* 0x000fda000bf06070 */
[----:B------:R-:W-:Y:S05]  /*0290*/  @!P0 BRA `(.L_x_14) ;  /* 0xfffffffc00a08947 */ /* 0x000fea000383ffff */
.L_x_11:
[----:B------:R-:W-:Y:S05]  /*02a0*/  BSYNC.RECONVERGENT B7 ;  /* 0x0000000000077941 */ /* 0x000fea0003800200 */
.L_x_10:
        /* <DEDUP_REMOVED lines=8> */
[----:B------:R-:W-:Y:S05]  /*0330*/  @P0 BRA `(.L_x_15) ;  /* 0x0000000000200947 */ /* 0x000fea0003800000 */
[----:B------:R1:W2:Y:S01]  /*0340*/  LDS.64 R6, [R16+0x1000] ;  /* 0x0010000010067984 */ /* 0x0002a20000000a00 */
[----:B------:R1:W3:Y:S01]  /*0350*/  LDC.64 R8, c[0x2][R2] ;  /* 0x0080000002087b82 */ /* 0x0002e20000000a00 */
[----:B------:R-:W-:Y:S01]  /*0360*/  MOV R20, 0x390 ;  /* 0x0000039000147802 */ /* 0x000fe20000000f00 */
[----:B------:R-:W-:-:S07]  /*0370*/  IMAD.MOV.U32 R21, RZ, RZ, 0x0 ;  /* 0x00000000ff157424 */ /* 0x000fce00078e00ff */
[----:B0123--:R-:W-:Y:S05]  /*0380*/  CALL.REL.NOINC R8 `(_Z7reduce6IdLj1024ELb0EEvPT_S1_j12reduction_opi) ;  /* 0xfffffffc081c7344 */ /* 0x00ffea0003c3ffff */
[----:B------:R-:W-:Y:S01]  /*0390*/  IMAD.MOV.U32 R6, RZ, RZ, R4 ;  /* 0x000000ffff067224 */ /* 0x000fe200078e0004 */
[----:B------:R-:W-:-:S05]  /*03a0*/  MOV R7, R5 ;  /* 0x0000000500077202 */ /* 0x000fca0000000f00 */
[----:B------:R1:W-:Y:S02]  /*03b0*/  STS.64 [R16], R6 ;  /* 0x0000000610007388 */ /* 0x0003e40000000a00 */
.L_x_15:
[----:B------:R-:W-:Y:S01]  /*03c0*/  ISETP.GT.U32.AND P0, PT, R18, 0xff, PT ;  /* 0x000000ff1200780c */ /* 0x000fe20003f04070 */
[----:B------:R-:W-:Y:S05]  /*03d0*/  WARPSYNC.ALL ;  /* 0x0000000000007948 */ /* 0x000fea0003800000 */
[----:B------:R-:W-:Y:S07]  /*03e0*/  BAR.SYNC.DEFER_BLOCKING 0x0 ;  /* 0x0000000000007b1d */ /* 0x000fee0000010000 */
[----:B------:R-:W-:Y:S05]  /*03f0*/  @P0 BRA `(.L_x_16) ;  /* 0x0000000000200947 */ /* 0x000fea0003800000 */
[----:B-1----:R1:W2:Y:S01]  /*0400*/  LDS.64 R6, [R16+0x800] ;  /* 0x0008000010067984 */ /* 0x0022a20000000a00 */
[----:B------:R1:W3:Y:S01]  /*0410*/  LDC.64 R8, c[0x2][R2] ;  /* 0x0080000002087b82 */ /* 0x0002e20000000a00 */
[----:B------:R-:W-:Y:S01]  /*0420*/  MOV R20, 0x450 ;  /* 0x0000045000147802 */ /* 0x000fe20000000f00 */
[----:B------:R-:W-:-:S07]  /*0430*/  IMAD.MOV.U32 R21, RZ, RZ, 0x0 ;  /* 0x00000000ff157424 */ /* 0x000fce00078e00ff */
[----:B0123--:R-:W-:Y:S05]  /*0440*/  CALL.REL.NOINC R8 `(_Z7reduce6IdLj1024ELb0EEvPT_S1_j12reduction_opi) ;  /* 0xfffffff808ec7344 */ /* 0x00ffea0003c3ffff */
[----:B------:R-:W-:Y:S02]  /*0450*/  IMAD.MOV.U32 R6, RZ, RZ, R4 ;  /* 0x000000ffff067224 */ /* 0x000fe400078e0004 */
[----:B------:R-:W-:-:S05]  /*0460*/  IMAD.MOV.U32 R7, RZ, RZ, R5 ;  /* 0x000000ffff077224 */ /* 0x000fca00078e0005 */
[----:B------:R2:W-:Y:S02]  /*0470*/  STS.64 [R16], R6 ;  /* 0x0000000610007388 */ /* 0x0005e40000000a00 */
.L_x_16:
[----:B------:R-:W-:Y:S01]  /*0480*/  ISETP.GT.U32.AND P0, PT, R18, 0x7f, PT ;  /* 0x0000007f1200780c */ /* 0x000fe20003f04070 */
[----:B------:R-:W-:Y:S05]  /*0490*/  WARPSYNC.ALL ;  /* 0x0000000000007948 */ /* 0x000fea0003800000 */
[----:B------:R-:W-:Y:S07]  /*04a0*/  BAR.SYNC.DEFER_BLOCKING 0x0 ;  /* 0x0000000000007b1d */ /* 0x000fee0000010000 */
[----:B------:R-:W-:Y:S05]  /*04b0*/  @P0 BRA `(.L_x_17) ;  /* 0x0000000000200947 */ /* 0x000fea0003800000 */
[----:B-12---:R1:W2:Y:S01]  /*04c0*/  LDS.64 R6, [R16+0x400] ;  /* 0x0004000010067984 */ /* 0x0062a20000000a00 */
[----:B------:R1:W3:Y:S01]  /*04d0*/  LDC.64 R8, c[0x2][R2] ;  /* 0x0080000002087b82 */ /* 0x0002e20000000a00 */
[----:B------:R-:W-:Y:S01]  /*04e0*/  MOV R20, 0x510 ;  /* 0x0000051000147802 */ /* 0x000fe20000000f00 */
[----:B------:R-:W-:-:S07]  /*04f0*/  IMAD.MOV.U32 R21, RZ, RZ, 0x0 ;  /* 0x00000000ff157424 */ /* 0x000fce00078e00ff */
[----:B0123--:R-:W-:Y:S05]  /*0500*/  CALL.REL.NOINC R8 `(_Z7reduce6IdLj1024ELb0EEvPT_S1_j12reduction_opi) ;  /* 0xfffffff808bc7344 */ /* 0x00ffea0003c3ffff */
[----:B------:R-:W-:Y:S01]  /*0510*/  MOV R6, R4 ;  /* 0x0000000400067202 */ /* 0x000fe20000000f00 */
[----:B------:R-:W-:-:S05]  /*0520*/  IMAD.MOV.U32 R7, RZ, RZ, R5 ;  /* 0x000000ffff077224 */ /* 0x000fca00078e0005 */
[----:B------:R3:W-:Y:S02]  /*0530*/  STS.64 [R16], R6 ;  /* 0x0000000610007388 */ /* 0x0007e40000000a00 */
.L_x_17:
[----:B------:R-:W-:Y:S01]  /*0540*/  ISETP.GT.U32.AND P0, PT, R18, 0x3f, PT ;  /* 0x0000003f1200780c */ /* 0x000fe20003f04070 */
[----:B------:R-:W-:Y:S05]  /*0550*/  WARPSYNC.ALL ;  /* 0x0000000000007948 */ /* 0x000fea0003800000 */
[----:B------:R-:W-:Y:S07]  /*0560*/  BAR.SYNC.DEFER_BLOCKING 0x0 ;  /* 0x0000000000007b1d */ /* 0x000fee0000010000 */
[----:B------:R-:W-:Y:S05]  /*0570*/  @P0 BRA `(.L_x_18) ;  /* 0x0000000000200947 */ /* 0x000fea0003800000 */
[----:B-123--:R1:W2:Y:S01]  /*0580*/  LDS.64 R6, [R16+0x200] ;  /* 0x0002000010067984 */ /* 0x00e2a20000000a00 */
[----:B------:R1:W3:Y:S01]  /*0590*/  LDC.64 R8, c[0x2][R2] ;  /* 0x0080000002087b82 */ /* 0x0002e20000000a00 */
[----:B------:R-:W-:Y:S01]  /*05a0*/  MOV R20, 0x5d0 ;  /* 0x000005d000147802 */ /* 0x000fe20000000f00 */
[----:B------:R-:W-:-:S07]  /*05b0*/  IMAD.MOV.U32 R21, RZ, RZ, 0x0 ;  /* 0x00000000ff157424 */ /* 0x000fce00078e00ff */
[----:B0123--:R-:W-:Y:S05]  /*05c0*/  CALL.REL.NOINC R8 `(_Z7reduce6IdLj1024ELb0EEvPT_S1_j12reduction_opi) ;  /* 0xfffffff8088c7344 */ /* 0x00ffea0003c3ffff */
[----:B------:R-:W-:Y:S02]  /*05d0*/  IMAD.MOV.U32 R6, RZ, RZ, R4 ;  /* 0x000000ffff067224 */ /* 0x000fe400078e0004 */
[----:B------:R-:W-:-:S05]  /*05e0*/  IMAD.MOV.U32 R7, RZ, RZ, R5 ;  /* 0x000000ffff077224 */ /* 0x000fca00078e0005 */
[----:B------:R4:W-:Y:S02]  /*05f0*/  STS.64 [R16], R6 ;  /* 0x0000000610007388 */ /* 0x0009e40000000a00 */
.L_x_18:
[----:B------:R-:W-:Y:S05]  /*0600*/  WARPSYNC.ALL ;  /* 0x0000000000007948 */ /* 0x000fea0003800000 */
[----:B------:R-:W-:Y:S01]  /*0610*/  BAR.SYNC.DEFER_BLOCKING 0x0 ;  /* 0x0000000000007b1d */ /* 0x000fe20000010000 */
[----:B------:R-:W-:-:S13]  /*0620*/  ISETP.GT.U32.AND P0, PT, R18, 0x1f, PT ;  /* 0x0000001f1200780c */ /* 0x000fda0003f04070 */
[----:B------:R-:W-:Y:S05]  /*0630*/  @P0 EXIT ;  /* 0x000000000000094d */ /* 0x000fea0003800000 */
[----:B-1234-:R1:W2:Y:S01]  /*0640*/  LDS.64 R6, [R16+0x100] ;  /* 0x0001000010067984 */ /* 0x01e2a20000000a00 */
[----:B------:R1:W3:Y:S01]  /*0650*/  LDC.64 R8, c[0x2][R2] ;  /* 0x0080000002087b82 */ /* 0x0002e20000000a00 */
[----:B------:R-:W-:Y:S01]  /*0660*/  HFMA2 R21, -RZ, RZ, 0, 0 ;  /* 0x00000000ff157431 */ /* 0x000fe200000001ff */
[----:B------:R-:W-:-:S07]  /*0670*/  MOV R20, 0x690 ;  /* 0x0000069000147802 */ /* 0x000fce0000000f00 */
[----:B0123--:R-:W-:Y:S05]  /*0680*/  CALL.REL.NOINC R8 `(_Z7reduce6IdLj1024ELb0EEvPT_S1_j12reduction_opi) ;  /* 0xfffffff8085c7344 */ /* 0x00ffea0003c3ffff */
[----:B------:R0:W-:Y:S01]  /*0690*/  STS.64 [R16], R4 ;  /* 0x0000000410007388 */ /* 0x0001e20000000a00 */
[----:B------:R0:W1:Y:S01]  /*06a0*/  LDC.64 R8, c[0x2][R2] ;  /* 0x0080000002087b82 */ /* 0x0000620000000a00 */
[----:B------:R-:W-:Y:S01]  /*06b0*/  MOV R20, 0x6f0 ;  /* 0x000006f000147802 */ /* 0x000fe20000000f00 */
[----:B------:R-:W-:Y:S01]  /*06c0*/  IMAD.MOV.U32 R21, RZ, RZ, 0x0 ;  /* 0x00000000ff157424 */ /* 0x000fe200078e00ff */
[----:B------:R0:W2:Y:S06]  /*06d0*/  LDS.64 R6, [R16+0x80] ;  /* 0x0000800010067984 */ /* 0x0000ac0000000a00 */
[----:B012---:R-:W-:Y:S05]  /*06e0*/  CALL.REL.NOINC R8 `(_Z7reduce6IdLj1024ELb0EEvPT_S1_j12reduction_opi) ;  /* 0xfffffff808447344 */ /* 0x007fea0003c3ffff */
        /* <DEDUP_REMOVED lines=19> */
[----:B------:R-:W1:Y:S01]  /*0820*/  LDC.64 R2, c[0x2][R2] ;  /* 0x0080000002027b82 */ /* 0x000e620000000a00 */
[----:B------:R-:W-:Y:S01]  /*0830*/  HFMA2 R21, -RZ, RZ, 0, 0 ;  /* 0x00000000ff157431 */ /* 0x000fe200000001ff */
[----:B------:R-:W-:Y:S01]  /*0840*/  MOV R20, 0x870 ;  /* 0x0000087000147802 */ /* 0x000fe20000000f00 */
[----:B------:R0:W2:Y:S06]  /*0850*/  LDS.64 R6, [R16+0x8] ;  /* 0x0000080010067984 */ /* 0x0000ac0000000a00 */
[----:B012---:R-:W-:Y:S05]  /*0860*/  CALL.REL.NOINC R2 `(_Z7reduce6IdLj1024ELb0EEvPT_S1_j12reduction_opi) ;  /* 0xfffffff402e47344 */ /* 0x007fea0003c3ffff */
        /* <DEDUP_REMOVED lines=11> */
        .type           $_Z7reduce6IdLj1024ELb0EEvPT_S1_j12reduction_opi$_Z10binary_maxIdET_S0_S0_,@function
        .size           $_Z7reduce6IdLj1024ELb0EEvPT_S1_j12reduction_opi$_Z10binary_maxIdET_S0_S0_,($_Z7reduce6IdLj1024ELb0EEvPT_S1_j12reduction_opi$_Z10binary_sumIdET_S0_S0_ - $_Z7reduce6IdLj1024ELb0EEvPT_S1_j12reduction_opi$_Z10binary_maxIdET_S0_S0_)
$_Z7reduce6IdLj1024ELb0EEvPT_S1_j12reduction_opi$_Z10binary_maxIdET_S0_S0_:
[----:B------:R-:W-:Y:S02]  /*0920*/  VIADD R1, R1, 0xfffffff8 ;  /* 0xfffffff801017836 */ /* 0x000fe40000000000 */
[----:B------:R-:W-:-:S03]  /*0930*/  IMAD.MOV.U32 R3, RZ, RZ, R7 ;  /* 0x000000ffff037224 */ /* 0x000fc600078e0007 */
[----:B------:R0:W-:Y:S02]  /*0940*/  STL [R1], R2 ;  /* 0x0000000201007387 */ /* 0x0001e40000100800 */
[----:B0-----:R-:W-:-:S06]  /*0950*/  IMAD.MOV.U32 R2, RZ, RZ, R6 ;  /* 0x000000ffff027224 */ /* 0x001fcc00078e0006 */
[----:B------:R-:W-:-:S14]  /*0960*/  DSETP.GT.AND P0, PT, R4, R2, PT ;  /* 0x000000020400722a */ /* 0x000fdc0003f04000 */
[----:B------:R-:W-:Y:S01]  /*0970*/  @!P0 MOV R4, R2 ;  /* 0x0000000200048202 */ /* 0x000fe20000000f00 */
[----:B------:R-:W-:Y:S01]  /*0980*/  @!P0 IMAD.MOV.U32 R5, RZ, RZ, R3 ;  /* 0x000000ffff058224 */ /* 0x000fe200078e0003 */
[----:B------:R0:W2:Y:S02]  /*0990*/  LDL R2, [R1] ;  /* 0x0000000001027983 */ /* 0x0000a40000100800 */
[----:B0-----:R-:W-:Y:S01]  /*09a0*/  VIADD R1, R1, 0x8 ;  /* 0x0000000801017836 */ /* 0x001fe20000000000 */
[----:B--2---:R-:W-:Y:S06]  /*09b0*/  RET.REL.NODEC R20 `(_Z7reduce6IdLj1024ELb0EEvPT_S1_j12reduction_opi) ;  /* 0xfffffff414907950 */ /* 0x004fec0003c3ffff */
        .type           $_Z7reduce6IdLj1024ELb0EEvPT_S1_j12reduction_opi$_Z10binary_sumIdET_S0_S0_,@function
        .size           $_Z7reduce6IdLj1024ELb0EEvPT_S1_j12reduction_opi$_Z10binary_sumIdET_S0_S0_,(.L_x_185 - $_Z7reduce6IdLj1024ELb0EEvPT_S1_j12reduction_opi$_Z10binary_sumIdET_S0_S0_)
$_Z7reduce6IdLj1024ELb0EEvPT_S1_j12reduction_opi$_Z10binary_sumIdET_S0_S0_:
[----:B------:R-:W-:Y:S01]  /*09c0*/  VIADD R1, R1, 0xfffffff8 ;  /* 0xfffffff801017836 */ /* 0x000fe20000000000 */
[----:B------:R-:W-:-:S04]  /*09d0*/  MOV R3, R5 ;  /* 0x0000000500037202 */ /* 0x000fc80000000f00 */
[----:B------:R0:W-:Y:S02]  /*09e0*/  STL [R1], R2 ;  /* 0x0000000201007387 */ /* 0x0001e40000100800 */
[----:B0-----:R-:W-:-:S06]  /*09f0*/  IMAD.MOV.U32 R2, RZ, RZ, R4 ;  /* 0x000000ffff027224 */ /* 0x001fcc00078e0004 */
[----:B------:R-:W-:Y:S01]  /*0a00*/  DADD R4, R2, R6 ;  /* 0x0000000002047229 */ /* 0x000fe20000000006 */
[----:B------:R0:W2:Y:S02]  /*0a10*/  LDL R2, [R1] ;  /* 0x0000000001027983 */ /* 0x0000a40000100800 */
[----:B0-----:R-:W-:Y:S01]  /*0a20*/  VIADD R1, R1, 0x8 ;  /* 0x0000000801017836 */ /* 0x001fe20000000000 */
[----:B--2---:R-:W-:Y:S07]  /*0a30*/  RET.REL.NODEC R20 `(_Z7reduce6IdLj1024ELb0EEvPT_S1_j12reduction_opi) ;  /* 0xfffffff414707950 */ /* 0x004fee0003c3ffff */
.L_x_19:
        /* <DEDUP_REMOVED lines=12> */
.L_x_185:


//--------------------- .text._Z7reduce6IdLj128ELb1EEvPT_S1_j12reduction_opi --------------------------
	.section	.text._Z7reduce6IdLj128ELb1EEvPT_S1_j12reduction_opi,"ax",@progbits
	.align	128
        .global         _Z7reduce6IdLj128ELb1EEvPT_S1_j12reduction_opi
        .type           _Z7reduce6IdLj128ELb1EEvPT_S1_j12reduction_opi,@function
        .size           _Z7reduce6IdLj128ELb1EEvPT_S1_j12reduction_opi,(.L_x_187 - _Z7reduce6IdLj128ELb1EEvPT_S1_j12reduction_opi)
        .other          _Z7reduce6IdLj128ELb1EEvPT_S1_j12reduction_opi,@"STO_CUDA_ENTRY STV_DEFAULT"
_Z7reduce6IdLj128ELb1EEvPT_S1_j12reduction_opi:
.text._Z7reduce6IdLj128ELb1EEvPT_S1_j12reduction_opi:
        /* <DEDUP_REMOVED lines=17> */
.L_x_22:
[----:B------:R-:W1:Y:S01]  /*0110*/  LDC.64 R10, c[0x0][0x380] ;  /* 0x0000e000ff0a7b82 */ /* 0x000e620000000a00 */
[----:B------:R-:W-:-:S04]  /*0120*/  VIADD R2, R22, UR38 ;  /* 0x0000002616027c36 */ /* 0x000fc80008000000 */
[----:B-1----:R-:W-:-:S05]  /*0130*/  IMAD.WIDE.U32 R10, R2, 0x8, R10 ;  /* 0x00000008020a7825 */ /* 0x002fca00078e000a */
[----:B------:R1:W5:Y:S01]  /*0140*/  LDG.E.64 R6, desc[UR36][R10.64] ;  /* 0x000000240a067981 */ /* 0x000362000c1e1b00 */
[----:B------:R1:W2:Y:S01]  /*0150*/  LDC.64 R8, c[0x2][R16] ;  /* 0x0080000010087b82 */ /* 0x0002a20000000a00 */
[----:B0-----:R-:W-:Y:S01]  /*0160*/  IMAD R22, R17, 0x100, R22 ;  /* 0x0000010011167824 */ /* 0x001fe200078e0216 */
[----:B------:R-:W-:Y:S01]  /*0170*/  MOV R20, 0x1c0 ;  /* 0x000001c000147802 */ /* 0x000fe20000000f00 */
[----:B------:R-:W-:-:S03]  /*0180*/  IMAD.MOV.U32 R21, RZ, RZ, 0x0 ;  /* 0x00000000ff157424 */ /* 0x000fc600078e00ff */
[----:B------:R-:W-:-:S04]  /*0190*/  ISETP.GE.U32.AND P0, PT, R22, UR39, PT ;  /* 0x0000002716007c0c */ /* 0x000fc8000bf06070 */
[----:B-1----:R-:W-:-:S09]  /*01a0*/  P2R R0, PR, RZ, 0x1 ;  /* 0x00000001ff007803 */ /* 0x002fd20000000000 */
[----:B--2--5:R-:W-:Y:S05]  /*01b0*/  CALL.REL.NOINC R8 `(_Z7reduce6IdLj128ELb1EEvPT_S1_j12reduction_opi) ;  /* 0xfffffffc08907344 */ /* 0x024fea0003c3ffff */
[----:B------:R-:W0:Y:S01]  /*01c0*/  LDC.64 R6, c[0x0][0x380] ;  /* 0x0000e000ff067b82 */ /* 0x000e220000000a00 */
[----:B------:R-:W-:-:S04]  /*01d0*/  VIADD R3, R2, 0x80 ;  /* 0x0000008002037836 */ /* 0x000fc80000000000 */
[----:B0-----:R-:W-:-:S05]  /*01e0*/  IMAD.WIDE.U32 R2, R3, 0x8, R6 ;  /* 0x0000000803027825 */ /* 0x001fca00078e0006 */
[----:B------:R0:W5:Y:S01]  /*01f0*/  LDG.E.64 R6, desc[UR36][R2.64] ;  /* 0x0000002402067981 */ /* 0x000162000c1e1b00 */
[----:B------:R0:W1:Y:S01]  /*0200*/  LDC.64 R8, c[0x2][R16] ;  /* 0x0080000010087b82 */ /* 0x0000620000000a00 */
[----:B------:R-:W-:Y:S01]  /*0210*/  HFMA2 R21, -RZ, RZ, 0, 0 ;  /* 0x00000000ff157431 */ /* 0x000fe200000001ff */
[----:B------:R-:W-:-:S07]  /*0220*/  MOV R20, 0x240 ;  /* 0x0000024000147802 */ /* 0x000fce0000000f00 */
[----:B01---5:R-:W-:Y:S05]  /*0230*/  CALL.REL.NOINC R8 `(_Z7reduce6IdLj128ELb1EEvPT_S1_j12reduction_opi) ;  /* 0xfffffffc08707344 */ /* 0x023fea0003c3ffff */
[----:B------:R-:W-:-:S13]  /*0240*/  ISETP.GE.U32.AND P6, PT, R22, UR39, PT ;  /* 0x0000002716007c0c */ /* 0x000fda000bfc6070 */
[----:B------:R-:W-:Y:S05]  /*0250*/  @!P6 BRA `(.L_x_22) ;  /* 0xfffffffc00ace947 */ /* 0x000fea000383ffff */
.L_x_21:
[----:B------:R-:W-:Y:S05]  /*0260*/  BSYNC.RECONVERGENT B6 ;  /* 0x0000000000067941 */ /* 0x000fea0003800200 */
.L_x_20:
        /* <DEDUP_REMOVED lines=13> */
[----:B0123--:R-:W-:Y:S05]  /*0340*/  CALL.REL.NOINC R8 `(_Z7reduce6IdLj128ELb1EEvPT_S1_j12reduction_opi) ;  /* 0xfffffffc082c7344 */ /* 0x00ffea0003c3ffff */
[----:B------:R1:W-:Y:S02]  /*0350*/  STS.64 [R2], R4 ;  /* 0x0000000402007388 */ /* 0x0003e40000000a00 */
.L_x_23:
[----:B------:R-:W-:Y:S05]  /*0360*/  WARPSYNC.ALL ;  /* 0x0000000000007948 */ /* 0x000fea0003800000 */
[----:B------:R-:W-:Y:S01]  /*0370*/  BAR.SYNC.DEFER_BLOCKING 0x0 ;  /* 0x0000000000007b1d */ /* 0x000fe20000010000 */
[----:B------:R-:W-:-:S13]  /*0380*/  ISETP.GT.U32.AND P0, PT, R19, 0x1f, PT ;  /* 0x0000001f1300780c */ /* 0x000fda0003f04070 */
[----:B------:R-:W-:Y:S05]  /*0390*/  @P0 EXIT ;  /* 0x000000000000094d */ /* 0x000fea0003800000 */
[----:B------:R2:W3:Y:S01]  /*03a0*/  LDS.64 R6, [R2+0x100] ;  /* 0x0001000002067984 */ /* 0x0004e20000000a00 */
[----:B------:R2:W4:Y:S01]  /*03b0*/  LDC.64 R8, c[0x2][R16] ;  /* 0x0080000010087b82 */ /* 0x0005220000000a00 */
[----:B------:R-:W-:Y:S01]  /*03c0*/  MOV R20, 0x3f0 ;  /* 0x000003f000147802 */ /* 0x000fe20000000f00 */
[----:B------:R-:W-:-:S07]  /*03d0*/  IMAD.MOV.U32 R21, RZ, RZ, 0x0 ;  /* 0x00000000ff157424 */ /* 0x000fce00078e00ff */
[----:B01234-:R-:W-:Y:S05]  /*03e0*/  CALL.REL.NOINC R8 `(_Z7reduce6IdLj128ELb1EEvPT_S1_j12reduction_opi) ;  /* 0xfffffffc08047344 */ /* 0x01ffea0003c3ffff */
[----:B------:R0:W-:Y:S01]  /*03f0*/  STS.64 [R2], R4 ;  /* 0x0000000402007388 */ /* 0x0001e20000000a00 */
[----:B------:R0:W1:Y:S01]  /*0400*/  LDC.64 R8, c[0x2][R16] ;  /* 0x0080000010087b82 */ /* 0x0000620000000a00 */
[----:B------:R-:W-:Y:S01]  /*0410*/  MOV R20, 0x450 ;  /* 0x0000045000147802 */ /* 0x000fe20000000f00 */
[----:B------:R-:W-:Y:S01]  /*0420*/  IMAD.MOV.U32 R21, RZ, RZ, 0x0 ;  /* 0x00000000ff157424 */ /* 0x000fe200078e00ff */
[----:B------:R0:W2:Y:S06]  /*0430*/  LDS.64 R6, [R2+0x80] ;  /* 0x0000800002067984 */ /* 0x0000ac0000000a00 */
[----:B012---:R-:W-:Y:S05]  /*0440*/  CALL.REL.NOINC R8 `(_Z7reduce6IdLj128ELb1EEvPT_S1_j12reduction_opi) ;  /* 0xfffffff808ec7344 */ /* 0x007fea0003c3ffff */
        /* <DEDUP_REMOVED lines=8> */
[----:B------:R-:W-:Y:S01]  /*04d0*/  HFMA2 R21, -RZ, RZ, 0, 0 ;  /* 0x00000000ff157431 */ /* 0x000fe200000001ff */
[----:B------:R-:W-:Y:S01]  /*04e0*/  MOV R20, 0x510 ;  /* 0x0000051000147802 */ /* 0x000fe20000000f00 */
        /* <DEDUP_REMOVED lines=9> */
[----:B------:R-:W1:Y:S01]  /*0580*/  LDC.64 R16, c[0x2][R16] ;  /* 0x0080000010107b82 */ /* 0x000e620000000a00 */
[----:B------:R-:W-:Y:S01]  /*0590*/  MOV R20, 0x5d0 ;  /* 0x000005d000147802 */ /* 0x000fe20000000f00 */
[----:B------:R-:W-:Y:S01]  /*05a0*/  IMAD.MOV.U32 R21, RZ, RZ, 0x0 ;  /* 0x00000000ff157424 */ /* 0x000fe200078e00ff */
[----:B------:R0:W2:Y:S06]  /*05b0*/  LDS.64 R6, [R2+0x8] ;  /* 0x0000080002067984 */ /* 0x0000ac0000000a00 */
[----:B012---:R-:W-:Y:S05]  /*05c0*/  CALL.REL.NOINC R16 `(_Z7reduce6IdLj128ELb1EEvPT_S1_j12reduction_opi) ;  /* 0xfffffff8108c7344 */ /* 0x007fea0003c3ffff */
        /* <DEDUP_REMOVED lines=11> */
        .type           $_Z7reduce6IdLj128ELb1EEvPT_S1_j12reduction_opi$_Z10binary_maxIdET_S0_S0_,@function
        .size           $_Z7reduce6IdLj128ELb1EEvPT_S1_j12reduction_opi$_Z10binary_maxIdET_S0_S0_,($_Z7reduce6IdLj128ELb1EEvPT_S1_j12reduction_opi$_Z10binary_sumIdET_S0_S0_ - $_Z7reduce6IdLj128ELb1EEvPT_S1_j12reduction_opi$_Z10binary_maxIdET_S0_S0_)
$_Z7reduce6IdLj128ELb1EEvPT_S1_j12reduction_opi$_Z10binary_maxIdET_S0_S0_:
[----:B------:R-:W-:Y:S02]  /*0680*/  VIADD R1, R1, 0xfffffff8 ;  /* 0xfffffff801017836 */ /* 0x000fe40000000000 */
[----:B------:R-:W-:-:S03]  /*0690*/  IMAD.MOV.U32 R3, RZ, RZ, R7 ;  /* 0x000000ffff037224 */ /* 0x000fc600078e0007 */
[----:B------:R0:W-:Y:S02]  /*06a0*/  STL [R1], R2 ;  /* 0x0000000201007387 */ /* 0x0001e40000100800 */
[----:B0-----:R-:W-:-:S06]  /*06b0*/  MOV R2, R6 ;  /* 0x0000000600027202 */ /* 0x001fcc0000000f00 */
[----:B------:R-:W-:-:S14]  /*06c0*/  DSETP.GT.AND P0, PT, R4, R2, PT ;  /* 0x000000020400722a */ /* 0x000fdc0003f04000 */
[----:B------:R-:W-:Y:S02]  /*06d0*/  @!P0 IMAD.MOV.U32 R4, RZ, RZ, R2 ;  /* 0x000000ffff048224 */ /* 0x000fe400078e0002 */
[----:B------:R0:W2:Y:S01]  /*06e0*/  LDL R2, [R1] ;  /* 0x0000000001027983 */ /* 0x0000a20000100800 */
[----:B------:R-:W-:Y:S02]  /*06f0*/  @!P0 IMAD.MOV.U32 R5, RZ, RZ, R3 ;  /* 0x000000ffff058224 */ /* 0x000fe400078e0003 */
[----:B0-----:R-:W-:Y:S01]  /*0700*/  VIADD R1, R1, 0x8 ;  /* 0x0000000801017836 */ /* 0x001fe20000000000 */
[----:B--2---:R-:W-:Y:S06]  /*0710*/  RET.REL.NODEC R20 `(_Z7reduce6IdLj128ELb1EEvPT_S1_j12reduction_opi) ;  /* 0xfffffff814387950 */ /* 0x004fec0003c3ffff */
        .type           $_Z7reduce6IdLj128ELb1EEvPT_S1_j12reduction_opi$_Z10binary_sumIdET_S0_S0_,@function
        .size           $_Z7reduce6IdLj128ELb1EEvPT_S1_j12reduction_opi$_Z10binary_sumIdET_S0_S0_,(.L_x_187 - $_Z7reduce6IdLj128ELb1EEvPT_S1_j12reduction_opi$_Z10binary_sumIdET_S0_S0_)
$_Z7reduce6IdLj128ELb1EEvPT_S1_j12reduction_opi$_Z10binary_sumIdET_S0_S0_:
[----:B------:R-:W-:Y:S01]  /*0720*/  VIADD R1, R1, 0xfffffff8 ;  /* 0xfffffff801017836 */ /* 0x000fe20000000000 */
[----:B------:R-:W-:-:S04]  /*0730*/  MOV R3, R5 ;  /* 0x0000000500037202 */ /* 0x000fc80000000f00 */
[----:B------:R0:W-:Y:S02]  /*0740*/  STL [R1], R2 ;  /* 0x0000000201007387 */ /* 0x0001e40000100800 */
[----:B0-----:R-:W-:-:S06]  /*0750*/  IMAD.MOV.U32 R2, RZ, RZ, R4 ;  /* 0x000000ffff027224 */ /* 0x001fcc00078e0004 */
[----:B------:R-:W-:Y:S01]  /*0760*/  DADD R4, R2, R6 ;  /* 0x0000000002047229 */ /* 0x000fe20000000006 */
[----:B------:R0:W2:Y:S02]  /*0770*/  LDL R2, [R1] ;  /* 0x0000000001027983 */ /* 0x0000a40000100800 */
[----:B0-----:R-:W-:Y:S01]  /*0780*/  VIADD R1, R1, 0x8 ;  /* 0x0000000801017836 */ /* 0x001fe20000000000 */
[----:B--2---:R-:W-:Y:S07]  /*0790*/  RET.REL.NODEC R20 `(_Z7reduce6IdLj128ELb1EEvPT_S1_j12reduction_opi) ;  /* 0xfffffff814187950 */ /* 0x004fee0003c3ffff */
.L_x_24:
        /* <DEDUP_REMOVED lines=14> */
.L_x_187:


//--------------------- .text._Z7reduce6IdLj4ELb0EEvPT_S1_j12reduction_opi --------------------------
	.section	.text._Z7reduce6IdLj4ELb0EEvPT_S1_j12reduction_opi,"ax",@progbits
	.align	128
        .global         _Z7reduce6IdLj4ELb0EEvPT_S1_j12reduction_opi
        .type           _Z7reduce6IdLj4ELb0EEvPT_S1_j12reduction_opi,@function
        .size           _Z7reduce6IdLj4ELb0EEvPT_S1_j12reduction_opi,(.L_x_189 - _Z7reduce6IdLj4ELb0EEvPT_S1_j12reduction_opi)
        .other          _Z7reduce6IdLj4ELb0EEvPT_S1_j12reduction_opi,@"STO_CUDA_ENTRY STV_DEFAULT"
_Z7reduce6IdLj4ELb0EEvPT_S1_j12reduction_opi:
.text._Z7reduce6IdLj4ELb0EEvPT_S1_j12reduction_opi:
        /* <DEDUP_REMOVED lines=13> */
[----:B------:R-:W-:-:S07]  /*00d0*/  SEL R2, R2, 0x10, P0 ;  /* 0x0000001002027807 */ /* 0x000fce0000000000 */
[----:B0--34-:R-:W-:Y:S05]  /*00e0*/  @P1 BRA `(.L_x_26) ;  /* 0x0000000000681947 */ /* 0x019fea0003800000 */
[----:B------:R-:W0:Y:S01]  /*00f0*/  LDC R16, c[0x0][0x370] ;  /* 0x0000dc00ff107b82 */ /* 0x000e220000000800 */
[----:B------:R-:W-:-:S07]  /*0100*/  CS2R R4, SRZ ;  /* 0x0000000000047805 */ /* 0x000fce000001ff00 */
.L_x_29:
[----:B------:R-:W1:Y:S01]  /*0110*/  LDC.64 R8, c[0x0][0x380] ;  /* 0x0000e000ff087b82 */ /* 0x000e620000000a00 */
[----:B------:R-:W-:-:S04]  /*0120*/  VIADD R3, R19, UR38 ;  /* 0x0000002613037c36 */ /* 0x000fc80008000000 */
[----:B-1----:R-:W-:-:S05]  /*0130*/  IMAD.WIDE.U32 R8, R3, 0x8, R8 ;  /* 0x0000000803087825 */ /* 0x002fca00078e0008 */
[----:B------:R1:W5:Y:S01]  /*0140*/  LDG.E.64 R6, desc[UR36][R8.64] ;  /* 0x0000002408067981 */ /* 0x000362000c1e1b00 */
[----:B------:R1:W2:Y:S01]  /*0150*/  LDC.64 R10, c[0x2][R2] ;  /* 0x00800000020a7b82 */ /* 0x0002a20000000a00 */
[----:B------:R-:W-:Y:S01]  /*0160*/  HFMA2 R21, -RZ, RZ, 0, 0 ;  /* 0x00000000ff157431 */ /* 0x000fe200000001ff */
[----:B------:R-:W-:-:S07]  /*0170*/  MOV R20, 0x190 ;  /* 0x0000019000147802 */ /* 0x000fce0000000f00 */
[----:B012--5:R-:W-:Y:S05]  /*0180*/  CALL.REL.NOINC R10 `(_Z7reduce6IdLj4ELb0EEvPT_S1_j12reduction_opi) ;  /* 0xfffffffc0a9c7344 */ /* 0x027fea0003c3ffff */
[----:B------:R-:W-:Y:S01]  /*0190*/  VIADD R3, R19, 0x4 ;  /* 0x0000000413037836 */ /* 0x000fe20000000000 */
[----:B------:R-:W-:Y:S04]  /*01a0*/  BSSY.RECONVERGENT B6, `(.L_x_27) ;  /* 0x000000b000067945 */ /* 0x000fe80003800200 */
[----:B------:R-:W-:-:S13]  /*01b0*/  ISETP.GE.U32.AND P0, PT, R3, UR39, PT ;  /* 0x0000002703007c0c */ /* 0x000fda000bf06070 */
[----:B------:R-:W-:Y:S05]  /*01c0*/  @P0 BRA `(.L_x_28) ;  /* 0x0000000000200947 */ /* 0x000fea0003800000 */
[----:B------:R-:W0:Y:S01]  /*01d0*/  LDC.64 R8, c[0x0][0x380] ;  /* 0x0000e000ff087b82 */ /* 0x000e220000000a00 */
[----:B------:R-:W-:-:S04]  /*01e0*/  VIADD R3, R3, UR38 ;  /* 0x0000002603037c36 */ /* 0x000fc80008000000 */
[----:B0-----:R-:W-:-:S05]  /*01f0*/  IMAD.WIDE.U32 R8, R3, 0x8, R8 ;  /* 0x0000000803087825 */ /* 0x001fca00078e0008 */
[----:B------:R0:W5:Y:S01]  /*0200*/  LDG.E.64 R6, desc[UR36][R8.64] ;  /* 0x0000002408067981 */ /* 0x000162000c1e1b00 */
[----:B------:R0:W1:Y:S01]  /*0210*/  LDC.64 R10, c[0x2][R2] ;  /* 0x00800000020a7b82 */ /* 0x0000620000000a00 */
[----:B------:R-:W-:Y:S01]  /*0220*/  HFMA2 R21, -RZ, RZ, 0, 0 ;  /* 0x00000000ff157431 */ /* 0x000fe200000001ff */
[----:B------:R-:W-:-:S07]  /*0230*/  MOV R20, 0x250 ;  /* 0x0000025000147802 */ /* 0x000fce0000000f00 */
[----:B01---5:R-:W-:Y:S05]  /*0240*/  CALL.REL.NOINC R10 `(_Z7reduce6IdLj4ELb0EEvPT_S1_j12reduction_opi) ;  /* 0xfffffffc0a6c7344 */ /* 0x023fea0003c3ffff */
.L_x_28:
[----:B------:R-:W-:Y:S05]  /*0250*/  BSYNC.RECONVERGENT B6 ;  /* 0x0000000000067941 */ /* 0x000fea0003800200 */
.L_x_27:
[----:B------:R-:W-:-:S05]  /*0260*/  IMAD R19, R16, 0x8, R19 ;  /* 0x0000000810137824 */ /* 0x000fca00078e0213 */
[----:B------:R-:W-:-:S13]  /*0270*/  ISETP.GE.U32.AND P0, PT, R19, UR39, PT ;  /* 0x0000002713007c0c */ /* 0x000fda000bf06070 */
[----:B------:R-:W-:Y:S05]  /*0280*/  @!P0 BRA `(.L_x_29) ;  /* 0xfffffffc00a08947 */ /* 0x000fea000383ffff */
.L_x_26:
[----:B------:R-:W-:Y:S05]  /*0290*/  BSYNC.RECONVERGENT B7 ;  /* 0x0000000000077941 */ /* 0x000fea0003800200 */
.L_x_25:
        /* <DEDUP_REMOVED lines=13> */
[----:B0123--:R-:W-:Y:S05]  /*0370*/  CALL.REL.NOINC R8 `(_Z7reduce6IdLj4ELb0EEvPT_S1_j12reduction_opi) ;  /* 0xfffffffc08207344 */ /* 0x00ffea0003c3ffff */
[----:B------:R0:W-:Y:S01]  /*0380*/  STS.64 [R16], R4 ;  /* 0x0000000410007388 */ /* 0x0001e20000000a00 */
[----:B------:R-:W1:Y:S01]  /*0390*/  LDC.64 R2, c[0x2][R2] ;  /* 0x0080000002027b82 */ /* 0x000e620000000a00 */
[----:B------:R-:W-:Y:S01]  /*03a0*/  HFMA2 R21, -RZ, RZ, 0, 0 ;  /* 0x00000000ff157431 */ /* 0x000fe200000001ff */
[----:B------:R-:W-:Y:S01]  /*03b0*/  MOV R20, 0x3e0 ;  /* 0x000003e000147802 */ /* 0x000fe20000000f00 */
[----:B------:R0:W2:Y:S06]  /*03c0*/  LDS.64 R6, [R16+0x8] ;  /* 0x0000080010067984 */ /* 0x0000ac0000000a00 */
[----:B012---:R-:W-:Y:S05]  /*03d0*/  CALL.REL.NOINC R2 `(_Z7reduce6IdLj4ELb0EEvPT_S1_j12reduction_opi) ;  /* 0xfffffffc02087344 */ /* 0x007fea0003c3ffff */
        /* <DEDUP_REMOVED lines=11> */
        .type           $_Z7reduce6IdLj4ELb0EEvPT_S1_j12reduction_opi$_Z10binary_maxIdET_S0_S0_,@function
        .size           $_Z7reduce6IdLj4ELb0EEvPT_S1_j12reduction_opi$_Z10binary_maxIdET_S0_S0_,($_Z7reduce6IdLj4ELb0EEvPT_S1_j12reduction_opi$_Z10binary_sumIdET_S0_S0_ - $_Z7reduce6IdLj4ELb0EEvPT_S1_j12reduction_opi$_Z10binary_maxIdET_S0_S0_)
$_Z7reduce6IdLj4ELb0EEvPT_S1_j12reduction_opi$_Z10binary_maxIdET_S0_S0_:
        /* <DEDUP_REMOVED lines=9> */
[----:B--2---:R-:W-:Y:S06]  /*0520*/  RET.REL.NODEC R20 `(_Z7reduce6IdLj4ELb0EEvPT_S1_j12reduction_opi) ;  /* 0xfffffff814b47950 */ /* 0x004fec0003c3ffff */
        .type           $_Z7reduce6IdLj4ELb0EEvPT_S1_j12reduction_opi$_Z10binary_sumIdET_S0_S0_,@function
        .size           $_Z7reduce6IdLj4ELb0EEvPT_S1_j12reduction_opi$_Z10binary_sumIdET_S0_S0_,(.L_x_189 - $_Z7reduce6IdLj4ELb0EEvPT_S1_j12reduction_opi$_Z10binary_sumIdET_S0_S0_)
$_Z7reduce6IdLj4ELb0EEvPT_S1_j12reduction_opi$_Z10binary_sumIdET_S0_S0_:
[----:B------:R-:W-:Y:S02]  /*0530*/  VIADD R1, R1, 0xfffffff8 ;  /* 0xfffffff801017836 */ /* 0x000fe40000000000 */
[----:B------:R-:W-:-:S03]  /*0540*/  IMAD.MOV.U32 R3, RZ, RZ, R5 ;  /* 0x000000ffff037224 */ /* 0x000fc600078e0005 */
[----:B------:R0:W-:Y:S02]  /*0550*/  STL [R1], R2 ;  /* 0x0000000201007387 */ /* 0x0001e40000100800 */
[----:B0-----:R-:W-:-:S06]  /*0560*/  MOV R2, R4 ;  /* 0x0000000400027202 */ /* 0x001fcc0000000f00 */
[----:B------:R-:W-:Y:S01]  /*0570*/  DADD R4, R2, R6 ;  /* 0x0000000002047229 */ /* 0x000fe20000000006 */
[----:B------:R0:W2:Y:S02]  /*0580*/  LDL R2, [R1] ;  /* 0x0000000001027983 */ /* 0x0000a40000100800 */
[----:B0-----:R-:W-:Y:S01]  /*0590*/  VIADD R1, R1, 0x8 ;  /* 0x0000000801017836 */ /* 0x001fe20000000000 */
[----:B--2---:R-:W-:Y:S07]  /*05a0*/  RET.REL.NODEC R20 `(_Z7reduce6IdLj4ELb0EEvPT_S1_j12reduction_opi) ;  /* 0xfffffff814947950 */ /* 0x004fee0003c3ffff */
.L_x_30:
        /* <DEDUP_REMOVED lines=13> */
.L_x_189:


//--------------------- .text._Z7reduce6IdLj256ELb0EEvPT_S1_j12reduction_opi --------------------------
	.section	.text._Z7reduce6IdLj256ELb0EEvPT_S1_j12reduction_opi,"ax",@progbits
	.align	128
        .global         _Z7reduce6IdLj256ELb0EEvPT_S1_j12reduction_opi
        .type           _Z7reduce6IdLj256ELb0EEvPT_S1_j12reduction_opi,@function
        .size           _Z7reduce6IdLj256ELb0EEvPT_S1_j12reduction_opi,(.L_x_191 - _Z7reduce6IdLj256ELb0EEvPT_S1_j12reduction_opi)
        .other          _Z7reduce6IdLj256ELb0EEvPT_S1_j12reduction_opi,@"STO_CUDA_ENTRY STV_DEFAULT"
_Z7reduce6IdLj256ELb0EEvPT_S1_j12reduction_opi:
.text._Z7reduce6IdLj256ELb0EEvPT_S1_j12reduction_opi:
        /* <DEDUP_REMOVED lines=17> */
.L_x_35:
[----:B------:R-:W1:Y:S01]  /*0110*/  LDC.64 R8, c[0x0][0x380] ;  /* 0x0000e000ff087b82 */ /* 0x000e620000000a00 */
[----:B------:R-:W-:-:S04]  /*0120*/  VIADD R3, R19, UR38 ;  /* 0x0000002613037c36 */ /* 0x000fc80008000000 */
[----:B-1----:R-:W-:-:S05]  /*0130*/  IMAD.WIDE.U32 R8, R3, 0x8, R8 ;  /* 0x0000000803087825 */ /* 0x002fca00078e0008 */
[----:B------:R1:W5:Y:S01]  /*0140*/  LDG.E.64 R6, desc[UR36][R8.64] ;  /* 0x0000002408067981 */ /* 0x000362000c1e1b00 */
[----:B------:R1:W2:Y:S01]  /*0150*/  LDC.64 R10, c[0x2][R2] ;  /* 0x00800000020a7b82 */ /* 0x0002a20000000a00 */
[----:B------:R-:W-:Y:S01]  /*0160*/  MOV R20, 0x190 ;  /* 0x0000019000147802 */ /* 0x000fe20000000f00 */
[----:B------:R-:W-:-:S07]  /*0170*/  IMAD.MOV.U32 R21, RZ, RZ, 0x0 ;  /* 0x00000000ff157424 */ /* 0x000fce00078e00ff */
[----:B012--5:R-:W-:Y:S05]  /*0180*/  CALL.REL.NOINC R10 `(_Z7reduce6IdLj256ELb0EEvPT_S1_j12reduction_opi) ;  /* 0xfffffffc0a9c7344 */ /* 0x027fea0003c3ffff */
        /* <DEDUP_REMOVED lines=11> */
[----:B01---5:R-:W-:Y:S05]  /*0240*/  CALL.REL.NOINC R10 `(_Z7reduce6IdLj256ELb0EEvPT_S1_j12reduction_opi) ;  /* 0xfffffffc0a6c7344 */ /* 0x023fea0003c3ffff */
.L_x_34:
[----:B------:R-:W-:Y:S05]  /*0250*/  BSYNC.RECONVERGENT B6 ;  /* 0x0000000000067941 */ /* 0x000fea0003800200 */
.L_x_33:
[----:B------:R-:W-:-:S05]  /*0260*/  IMAD R19, R16, 0x200, R19 ;  /* 0x0000020010137824 */ /* 0x000fca00078e0213 */
[----:B------:R-:W-:-:S13]  /*0270*/  ISETP.GE.U32.AND P0, PT, R19, UR39, PT ;  /* 0x0000002713007c0c */ /* 0x000fda000bf06070 */
[----:B------:R-:W-:Y:S05]  /*0280*/  @!P0 BRA `(.L_x_35) ;  /* 0xfffffffc00a08947 */ /* 0x000fea000383ffff */
.L_x_32:
[----:B------:R-:W-:Y:S05]  /*0290*/  BSYNC.RECONVERGENT B7 ;  /* 0x0000000000077941 */ /* 0x000fea0003800200 */
.L_x_31:
        /* <DEDUP_REMOVED lines=11> */
[----:B------:R-:W-:Y:S01]  /*0350*/  HFMA2 R21, -RZ, RZ, 0, 0 ;  /* 0x00000000ff157431 */ /* 0x000fe200000001ff */
[----:B------:R-:W-:-:S07]  /*0360*/  MOV R20, 0x380 ;  /* 0x0000038000147802 */ /* 0x000fce0000000f00 */
[----:B0123--:R-:W-:Y:S05]  /*0370*/  CALL.REL.NOINC R8 `(_Z7reduce6IdLj256ELb0EEvPT_S1_j12reduction_opi) ;  /* 0xfffffffc08207344 */ /* 0x00ffea0003c3ffff */
[----:B------:R-:W-:Y:S02]  /*0380*/  IMAD.MOV.U32 R6, RZ, RZ, R4 ;  /* 0x000000ffff067224 */ /* 0x000fe400078e0004 */
[----:B------:R-:W-:-:S05]  /*0390*/  IMAD.MOV.U32 R7, RZ, RZ, R5 ;  /* 0x000000ffff077224 */ /* 0x000fca00078e0005 */
[----:B------:R1:W-:Y:S02]  /*03a0*/  STS.64 [R16], R6 ;  /* 0x0000000610007388 */ /* 0x0003e40000000a00 */
.L_x_36:
        /* <DEDUP_REMOVED lines=8> */
[----:B0123--:R-:W-:Y:S05]  /*0430*/  CALL.REL.NOINC R8 `(_Z7reduce6IdLj256ELb0EEvPT_S1_j12reduction_opi) ;  /* 0xfffffff808f07344 */ /* 0x00ffea0003c3ffff */
[----:B------:R-:W-:Y:S01]  /*0440*/  MOV R6, R4 ;  /* 0x0000000400067202 */ /* 0x000fe20000000f00 */
[----:B------:R-:W-:-:S05]  /*0450*/  IMAD.MOV.U32 R7, RZ, RZ, R5 ;  /* 0x000000ffff077224 */ /* 0x000fca00078e0005 */
[----:B------:R2:W-:Y:S02]  /*0460*/  STS.64 [R16], R6 ;  /* 0x0000000610007388 */ /* 0x0005e40000000a00 */
.L_x_37:
[----:B------:R-:W-:Y:S05]  /*0470*/  WARPSYNC.ALL ;  /* 0x0000000000007948 */ /* 0x000fea0003800000 */
[----:B------:R-:W-:Y:S01]  /*0480*/  BAR.SYNC.DEFER_BLOCKING 0x0 ;  /* 0x0000000000007b1d */ /* 0x000fe20000010000 */
[----:B------:R-:W-:-:S13]  /*0490*/  ISETP.GT.U32.AND P0, PT, R18, 0x1f, PT ;  /* 0x0000001f1200780c */ /* 0x000fda0003f04070 */
[----:B------:R-:W-:Y:S05]  /*04a0*/  @P0 EXIT ;  /* 0x000000000000094d */ /* 0x000fea0003800000 */
[----:B-12---:R1:W2:Y:S01]  /*04b0*/  LDS.64 R6, [R16+0x100] ;  /* 0x0001000010067984 */ /* 0x0062a20000000a00 */
[----:B------:R1:W3:Y:S01]  /*04c0*/  LDC.64 R8, c[0x2][R2] ;  /* 0x0080000002087b82 */ /* 0x0002e20000000a00 */
[----:B------:R-:W-:Y:S01]  /*04d0*/  MOV R20, 0x500 ;  /* 0x0000050000147802 */ /* 0x000fe20000000f00 */
[----:B------:R-:W-:-:S07]  /*04e0*/  IMAD.MOV.U32 R21, RZ, RZ, 0x0 ;  /* 0x00000000ff157424 */ /* 0x000fce00078e00ff */
[----:B0123--:R-:W-:Y:S05]  /*04f0*/  CALL.REL.NOINC R8 `(_Z7reduce6IdLj256ELb0EEvPT_S1_j12reduction_opi) ;  /* 0xfffffff808c07344 */ /* 0x00ffea0003c3ffff */
[----:B------:R0:W-:Y:S01]  /*0500*/  STS.64 [R16], R4 ;  /* 0x0000000410007388 */ /* 0x0001e20000000a00 */
[----:B------:R0:W1:Y:S01]  /*0510*/  LDC.64 R8, c[0x2][R2] ;  /* 0x0080000002087b82 */ /* 0x0000620000000a00 */
[----:B------:R-:W-:Y:S01]  /*0520*/  MOV R20, 0x560 ;  /* 0x0000056000147802 */ /* 0x000fe20000000f00 */
[----:B------:R-:W-:Y:S01]  /*0530*/  IMAD.MOV.U32 R21, RZ, RZ, 0x0 ;  /* 0x00000000ff157424 */ /* 0x000fe200078e00ff */
[----:B------:R0:W2:Y:S06]  /*0540*/  LDS.64 R6, [R16+0x80] ;  /* 0x0000800010067984 */ /* 0x0000ac0000000a00 */
[----:B012---:R-:W-:Y:S05]  /*0550*/  CALL.REL.NOINC R8 `(_Z7reduce6IdLj256ELb0EEvPT_S1_j12reduction_opi) ;  /* 0xfffffff808a87344 */ /* 0x007fea0003c3ffff */
[----:B------:R0:W-:Y:S01]  /*0560*/  STS.64 [R16], R4 ;  /* 0x0000000410007388 */ /* 0x0001e20000000a00 */
[----:B------:R0:W1:Y:S01]  /*0570*/  LDC.64 R8, c[0x2][R2] ;  /* 0x0080000002087b82 */ /* 0x0000620000000a00 */
[----:B------:R-:W-:Y:S01]  /*0580*/  HFMA2 R21, -RZ, RZ, 0, 0 ;  /* 0x00000000ff157431 */ /* 0x000fe200000001ff */
[----:B------:R-:W-:Y:S01]  /*0590*/  MOV R20, 0x5c0 ;  /* 0x000005c000147802 */ /* 0x000fe20000000f00 */
[----:B------:R0:W2:Y:S06]  /*05a0*/  LDS.64 R6, [R16+0x40] ;  /* 0x0000400010067984 */ /* 0x0000ac0000000a00 */
[----:B012---:R-:W-:Y:S05]  /*05b0*/  CALL.REL.NOINC R8 `(_Z7reduce6IdLj256ELb0EEvPT_S1_j12reduction_opi) ;  /* 0xfffffff808907344 */ /* 0x007fea0003c3ffff */
        /* <DEDUP_REMOVED lines=13> */
[----:B------:R-:W1:Y:S01]  /*0690*/  LDC.64 R2, c[0x2][R2] ;  /* 0x0080000002027b82 */ /* 0x000e620000000a00 */
[----:B------:R-:W-:Y:S01]  /*06a0*/  MOV R20, 0x6e0 ;  /* 0x000006e000147802 */ /* 0x000fe20000000f00 */
[----:B------:R-:W-:Y:S01]  /*06b0*/  IMAD.MOV.U32 R21, RZ, RZ, 0x0 ;  /* 0x00000000ff157424 */ /* 0x000fe200078e00ff */
[----:B------:R0:W2:Y:S06]  /*06c0*/  LDS.64 R6, [R16+0x8] ;  /* 0x0000080010067984 */ /* 0x0000ac0000000a00 */
[----:B012---:R-:W-:Y:S05]  /*06d0*/  CALL.REL.NOINC R2 `(_Z7reduce6IdLj256ELb0EEvPT_S1_j12reduction_opi) ;  /* 0xfffffff802487344 */ /* 0x007fea0003c3ffff */
        /* <DEDUP_REMOVED lines=11> */
        .type           $_Z7reduce6IdLj256ELb0EEvPT_S1_j12reduction_opi$_Z10binary_maxIdET_S0_S0_,@function
        .size           $_Z7reduce6IdLj256ELb0EEvPT_S1_j12reduction_opi$_Z10binary_maxIdET_S0_S0_,($_Z7reduce6IdLj256ELb0EEvPT_S1_j12reduction_opi$_Z10binary_sumIdET_S0_S0_ - $_Z7reduce6IdLj256ELb0EEvPT_S1_j12reduction_opi$_Z10binary_maxIdET_S0_S0_)
$_Z7reduce6IdLj256ELb0EEvPT_S1_j12reduction_opi$_Z10binary_maxIdET_S0_S0_:
[----:B------:R-:W-:Y:S01]  /*0790*/  IADD3 R1, PT, PT, R1, -0x8, RZ ;  /* 0xfffffff801017810 */ /* 0x000fe20007ffe0ff */
[----:B------:R-:W-:-:S04]  /*07a0*/  IMAD.MOV.U32 R3, RZ, RZ, R7 ;  /* 0x000000ffff037224 */ /* 0x000fc800078e0007 */
[----:B------:R0:W-:Y:S02]  /*07b0*/  STL [R1], R2 ;  /* 0x0000000201007387 */ /* 0x0001e40000100800 */
[----:B0-----:R-:W-:-:S06]  /*07c0*/  IMAD.MOV.U32 R2, RZ, RZ, R6 ;  /* 0x000000ffff027224 */ /* 0x001fcc00078e0006 */
[----:B------:R-:W-:-:S14]  /*07d0*/  DSETP.GT.AND P0, PT, R4, R2, PT ;  /* 0x000000020400722a */ /* 0x000fdc0003f04000 */
[----:B------:R-:W-:Y:S01]  /*07e0*/  @!P0 IMAD.MOV.U32 R4, RZ, RZ, R2 ;  /* 0x000000ffff048224 */ /* 0x000fe200078e0002 */
[----:B------:R-:W-:Y:S01]  /*07f0*/  @!P0 MOV R5, R3 ;  /* 0x0000000300058202 */ /* 0x000fe20000000f00 */
[----:B------:R0:W2:Y:S02]  /*0800*/  LDL R2, [R1] ;  /* 0x0000000001027983 */ /* 0x0000a40000100800 */
[----:B0-----:R-:W-:Y:S01]  /*0810*/  VIADD R1, R1, 0x8 ;  /* 0x0000000801017836 */ /* 0x001fe20000000000 */
[----:B--2---:R-:W-:Y:S06]  /*0820*/  RET.REL.NODEC R20 `(_Z7reduce6IdLj256ELb0EEvPT_S1_j12reduction_opi) ;  /* 0xfffffff414f47950 */ /* 0x004fec0003c3ffff */
        .type           $_Z7reduce6IdLj256ELb0EEvPT_S1_j12reduction_opi$_Z10binary_sumIdET_S0_S0_,@function
        .size           $_Z7reduce6IdLj256ELb0EEvPT_S1_j12reduction_opi$_Z10binary_sumIdET_S0_S0_,(.L_x_191 - $_Z7reduce6IdLj256ELb0EEvPT_S1_j12reduction_opi$_Z10binary_sumIdET_S0_S0_)
$_Z7reduce6IdLj256ELb0EEvPT_S1_j12reduction_opi$_Z10binary_sumIdET_S0_S0_:
[----:B------:R-:W-:Y:S02]  /*0830*/  VIADD R1, R1, 0xfffffff8 ;  /* 0xfffffff801017836 */ /* 0x000fe40000000000 */
[----:B------:R-:W-:-:S03]  /*0840*/  IMAD.MOV.U32 R3, RZ, RZ, R5 ;  /* 0x000000ffff037224 */ /* 0x000fc600078e0005 */
[----:B------:R0:W-:Y:S02]  /*0850*/  STL [R1], R2 ;  /* 0x0000000201007387 */ /* 0x0001e40000100800 */
[----:B0-----:R-:W-:-:S06]  /*0860*/  MOV R2, R4 ;  /* 0x0000000400027202 */ /* 0x001fcc0000000f00 */
[----:B------:R-:W-:Y:S01]  /*0870*/  DADD R4, R2, R6 ;  /* 0x0000000002047229 */ /* 0x000fe20000000006 */
[----:B------:R0:W2:Y:S02]  /*0880*/  LDL R2, [R1] ;  /* 0x0000000001027983 */ /* 0x0000a40000100800 */
[----:B0-----:R-:W-:Y:S01]  /*0890*/  VIADD R1, R1, 0x8 ;  /* 0x0000000801017836 */ /* 0x001fe20000000000 */
[----:B--2---:R-:W-:Y:S07]  /*08a0*/  RET.REL.NODEC R20 `(_Z7reduce6IdLj256ELb0EEvPT_S1_j12reduction_opi) ;  /* 0xfffffff414d47950 */ /* 0x004fee0003c3ffff */
.L_x_38:
        /* <DEDUP_REMOVED lines=13> */
.L_x_191:


//--------------------- .text._Z7reduce6IdLj32ELb1EEvPT_S1_j12reduction_opi --------------------------
	.section	.text._Z7reduce6IdLj32ELb1EEvPT_S1_j12reduction_opi,"ax",@progbits
	.align	128
        .global         _Z7reduce6IdLj32ELb1EEvPT_S1_j12reduction_opi
        .type           _Z7reduce6IdLj32ELb1EEvPT_S1_j12reduction_opi,@function
        .size           _Z7reduce6IdLj32ELb1EEvPT_S1_j12reduction_opi,(.L_x_193 - _Z7reduce6IdLj32ELb1EEvPT_S1_j12reduction_opi)
        .other          _Z7reduce6IdLj32ELb1EEvPT_S1_j12reduction_opi,@"STO_CUDA_ENTRY STV_DEFAULT"
_Z7reduce6IdLj32ELb1EEvPT_S1_j12reduction_opi:
.text._Z7reduce6IdLj32ELb1EEvPT_S1_j12reduction_opi:
        /* <DEDUP_REMOVED lines=17> */
.L_x_41:
        /* <DEDUP_REMOVED lines=10> */
[----:B--2--5:R-:W-:Y:S05]  /*01b0*/  CALL.REL.NOINC R8 `(_Z7reduce6IdLj32ELb1EEvPT_S1_j12reduction_opi) ;  /* 0xfffffffc08907344 */ /* 0x024fea0003c3ffff */
[----:B------:R-:W0:Y:S01]  /*01c0*/  LDC.64 R6, c[0x0][0x380] ;  /* 0x0000e000ff067b82 */ /* 0x000e220000000a00 */
[----:B------:R-:W-:-:S04]  /*01d0*/  VIADD R3, R2, 0x20 ;  /* 0x0000002002037836 */ /* 0x000fc80000000000 */
[----:B0-----:R-:W-:-:S05]  /*01e0*/  IMAD.WIDE.U32 R2, R3, 0x8, R6 ;  /* 0x0000000803027825 */ /* 0x001fca00078e0006 */
[----:B------:R0:W5:Y:S01]  /*01f0*/  LDG.E.64 R6, desc[UR36][R2.64] ;  /* 0x0000002402067981 */ /* 0x000162000c1e1b00 */
[----:B------:R0:W1:Y:S01]  /*0200*/  LDC.64 R8, c[0x2][R16] ;  /* 0x0080000010087b82 */ /* 0x0000620000000a00 */
[----:B------:R-:W-:Y:S01]  /*0210*/  MOV R20, 0x240 ;  /* 0x0000024000147802 */ /* 0x000fe20000000f00 */
[----:B------:R-:W-:-:S07]  /*0220*/  IMAD.MOV.U32 R21, RZ, RZ, 0x0 ;  /* 0x00000000ff157424 */ /* 0x000fce00078e00ff */
[----:B01---5:R-:W-:Y:S05]  /*0230*/  CALL.REL.NOINC R8 `(_Z7reduce6IdLj32ELb1EEvPT_S1_j12reduction_opi) ;  /* 0xfffffffc08707344 */ /* 0x023fea0003c3ffff */
[----:B------:R-:W-:-:S13]  /*0240*/  ISETP.GE.U32.AND P6, PT, R22, UR39, PT ;  /* 0x0000002716007c0c */ /* 0x000fda000bfc6070 */
[----:B------:R-:W-:Y:S05]  /*0250*/  @!P6 BRA `(.L_x_41) ;  /* 0xfffffffc00ace947 */ /* 0x000fea000383ffff */
.L_x_40:
[----:B------:R-:W-:Y:S05]  /*0260*/  BSYNC.RECONVERGENT B6 ;  /* 0x0000000000067941 */ /* 0x000fea0003800200 */
.L_x_39:
        /* <DEDUP_REMOVED lines=13> */
[----:B0123--:R-:W-:Y:S05]  /*0340*/  CALL.REL.NOINC R8 `(_Z7reduce6IdLj32ELb1EEvPT_S1_j12reduction_opi) ;  /* 0xfffffffc082c7344 */ /* 0x00ffea0003c3ffff */
[----:B------:R0:W-:Y:S01]  /*0350*/  STS.64 [R2], R4 ;  /* 0x0000000402007388 */ /* 0x0001e20000000a00 */
[----:B------:R0:W1:Y:S01]  /*0360*/  LDC.64 R8, c[0x2][R16] ;  /* 0x0080000010087b82 */ /* 0x0000620000000a00 */
[----:B------:R-:W-:Y:S01]  /*0370*/  HFMA2 R21, -RZ, RZ, 0, 0 ;  /* 0x00000000ff157431 */ /* 0x000fe200000001ff */
[----:B------:R-:W-:Y:S01]  /*0380*/  MOV R20, 0x3b0 ;  /* 0x000003b000147802 */ /* 0x000fe20000000f00 */
[----:B------:R0:W2:Y:S06]  /*0390*/  LDS.64 R6, [R2+0x40] ;  /* 0x0000400002067984 */ /* 0x0000ac0000000a00 */
[----:B012---:R-:W-:Y:S05]  /*03a0*/  CALL.REL.NOINC R8 `(_Z7reduce6IdLj32ELb1EEvPT_S1_j12reduction_opi) ;  /* 0xfffffffc08147344 */ /* 0x007fea0003c3ffff */
[----:B------:R0:W-:Y:S01]  /*03b0*/  STS.64 [R2], R4 ;  /* 0x0000000402007388 */ /* 0x0001e20000000a00 */
[----:B------:R0:W1:Y:S01]  /*03c0*/  LDC.64 R8, c[0x2][R16] ;  /* 0x0080000010087b82 */ /* 0x0000620000000a00 */
[----:B------:R-:W-:Y:S01]  /*03d0*/  MOV R20, 0x410 ;  /* 0x0000041000147802 */ /* 0x000fe20000000f00 */
[----:B------:R-:W-:Y:S01]  /*03e0*/  IMAD.MOV.U32 R21, RZ, RZ, 0x0 ;  /* 0x00000000ff157424 */ /* 0x000fe200078e00ff */
        /* <DEDUP_REMOVED lines=9> */
[----:B------:R-:W1:Y:S01]  /*0480*/  LDC.64 R16, c[0x2][R16] ;  /* 0x0080000010107b82 */ /* 0x000e620000000a00 */
[----:B------:R-:W-:Y:S01]  /*0490*/  MOV R20, 0x4d0 ;  /* 0x000004d000147802 */ /* 0x000fe20000000f00 */
[----:B------:R-:W-:Y:S01]  /*04a0*/  IMAD.MOV.U32 R21, RZ, RZ, 0x0 ;  /* 0x00000000ff157424 */ /* 0x000fe200078e00ff */
[----:B------:R0:W2:Y:S06]  /*04b0*/  LDS.64 R6, [R2+0x8] ;  /* 0x0000080002067984 */ /* 0x0000ac0000000a00 */
[----:B012---:R-:W-:Y:S05]  /*04c0*/  CALL.REL.NOINC R16 `(_Z7reduce6IdLj32ELb1EEvPT_S1_j12reduction_opi) ;  /* 0xfffffff810cc7344 */ /* 0x007fea0003c3ffff */
        /* <DEDUP_REMOVED lines=11> */
        .type           $_Z7reduce6IdLj32ELb1EEvPT_S1_j12reduction_opi$_Z10binary_maxIdET_S0_S0_,@function
        .size           $_Z7reduce6IdLj32ELb1EEvPT_S1_j12reduction_opi$_Z10binary_maxIdET_S0_S0_,($_Z7reduce6IdLj32ELb1EEvPT_S1_j12reduction_opi$_Z10binary_sumIdET_S0_S0_ - $_Z7reduce6IdLj32ELb1EEvPT_S1_j12reduction_opi$_Z10binary_maxIdET_S0_S0_)
$_Z7reduce6IdLj32ELb1EEvPT_S1_j12reduction_opi$_Z10binary_maxIdET_S0_S0_:
        /* <DEDUP_REMOVED lines=9> */
[----:B--2---:R-:W-:Y:S06]  /*0610*/  RET.REL.NODEC R20 `(_Z7reduce6IdLj32ELb1EEvPT_S1_j12reduction_opi) ;  /* 0xfffffff814787950 */ /* 0x004fec0003c3ffff */
        .type           $_Z7reduce6IdLj32ELb1EEvPT_S1_j12reduction_opi$_Z10binary_sumIdET_S0_S0_,@function
        .size           $_Z7reduce6IdLj32ELb1EEvPT_S1_j12reduction_opi$_Z10binary_sumIdET_S0_S0_,(.L_x_193 - $_Z7reduce6IdLj32ELb1EEvPT_S1_j12reduction_opi$_Z10binary_sumIdET_S0_S0_)
$_Z7reduce6IdLj32ELb1EEvPT_S1_j12reduction_opi$_Z10binary_sumIdET_S0_S0_:
[----:B------:R-:W-:Y:S02]  /*0620*/  VIADD R1, R1, 0xfffffff8 ;  /* 0xfffffff801017836 */ /* 0x000fe40000000000 */
[----:B------:R-:W-:-:S03]  /*0630*/  IMAD.MOV.U32 R3, RZ, RZ, R5 ;  /* 0x000000ffff037224 */ /* 0x000fc600078e0005 */
[----:B------:R0:W-:Y:S02]  /*0640*/  STL [R1], R2 ;  /* 0x0000000201007387 */ /* 0x0001e40000100800 */
[----:B0-----:R-:W-:-:S06]  /*0650*/  MOV R2, R4 ;  /* 0x0000000400027202 */ /* 0x001fcc0000000f00 */
[----:B------:R-:W-:Y:S01]  /*0660*/  DADD R4, R2, R6 ;  /* 0x0000000002047229 */ /* 0x000fe20000000006 */
[----:B------:R0:W2:Y:S02]  /*0670*/  LDL R2, [R1] ;  /* 0x0000000001027983 */ /* 0x0000a40000100800 */
[----:B0-----:R-:W-:Y:S01]  /*0680*/  VIADD R1, R1, 0x8 ;  /* 0x0000000801017836 */ /* 0x001fe20000000000 */
[----:B--2---:R-:W-:Y:S07]  /*0690*/  RET.REL.NODEC R20 `(_Z7reduce6IdLj32ELb1EEvPT_S1_j12reduction_opi) ;  /* 0xfffffff814587950 */ /* 0x004fee0003c3ffff */
.L_x_42:
        /* <DEDUP_REMOVED lines=14> */
.L_x_193:


//--------------------- .text._Z7reduce6IdLj1ELb0EEvPT_S1_j12reduction_opi --------------------------
	.section	.text._Z7reduce6IdLj1ELb0EEvPT_S1_j12reduction_opi,"ax",@progbits
	.align	128
        .global         _Z7reduce6IdLj1ELb0EEvPT_S1_j12reduction_opi
        .type           _Z7reduce6IdLj1ELb0EEvPT_S1_j12reduction_opi,@function
        .size           _Z7reduce6IdLj1ELb0EEvPT_S1_j12reduction_opi,(.L_x_195 - _Z7reduce6IdLj1ELb0EEvPT_S1_j12reduction_opi)
        .other          _Z7reduce6IdLj1ELb0EEvPT_S1_j12reduction_opi,@"STO_CUDA_ENTRY STV_DEFAULT"
_Z7reduce6IdLj1ELb0EEvPT_S1_j12reduction_opi:
.text._Z7reduce6IdLj1ELb0EEvPT_S1_j12reduction_opi:
[----:B------:R-:W0:Y:S01]  /*0000*/  LDC R1, c[0x0][0x37c] ;  /* 0x0000df00ff017b82 */ /* 0x000e220000000800 */
[----:B------:R-:W1:Y:S01]  /*0010*/  S2R R18, SR_TID.X ;  /* 0x0000000000127919 */ /* 0x000e620000002100 */
[----:B------:R-:W2:Y:S01]  /*0020*/  LDCU UR4, c[0x0][0x390] ;  /* 0x00007200ff0477ac */ /* 0x000ea20008000800 */
[----:B------:R-:W-:Y:S01]  /*0030*/  CS2R R4, SRZ ;  /* 0x0000000000047805 */ /* 0x000fe2000001ff00 */
[----:B------:R-:W1:Y:S01]  /*0040*/  S2R R17, SR_CTAID.X ;  /* 0x0000000000117919 */ /* 0x000e620000002500 */
[----:B------:R-:W3:Y:S01]  /*0050*/  LDCU.64 UR36, c[0x0][0x358] ;  /* 0x00006b00ff2477ac */ /* 0x000ee20008000a00 */
[----:B------:R-:W4:Y:S01]  /*0060*/  LDCU UR39, c[0x0][0x390] ;  /* 0x00007200ff2777ac */ /* 0x000f220008000800 */
[----:B------:R-:W0:Y:S01]  /*0070*/  LDCU UR38, c[0x0][0x398] ;  /* 0x00007300ff2677ac */ /* 0x000e220008000800 */
[----:B-1----:R-:W-:-:S05]  /*0080*/  IMAD R19, R17, 0x2, R18 ;  /* 0x0000000211137824 */ /* 0x002fca00078e0212 */
[----:B--2---:R-:W-:-:S13]  /*0090*/  ISETP.GE.U32.AND P0, PT, R19, UR4, PT ;  /* 0x0000000413007c0c */ /* 0x004fda000bf06070 */
[----:B0--34-:R-:W-:Y:S05]  /*00a0*/  @P0 BRA `(.L_x_43) ;  /* 0x0000000000780947 */ /* 0x019fea0003800000 */
[----:B------:R-:W0:Y:S01]  /*00b0*/  LDC R0, c[0x0][0x394] ;  /* 0x0000e500ff007b82 */ /* 0x000e220000000800 */
[----:B------:R-:W-:Y:S01]  /*00c0*/  IMAD.MOV.U32 R2, RZ, RZ, 0x10 ;  /* 0x00000010ff027424 */ /* 0x000fe200078e00ff */
[----:B------:R-:W-:-:S06]  /*00d0*/  CS2R R4, SRZ ;  /* 0x0000000000047805 */ /* 0x000fcc000001ff00 */
[----:B------:R-:W1:Y:S01]  /*00e0*/  LDC R16, c[0x0][0x370] ;  /* 0x0000dc00ff107b82 */ /* 0x000e620000000800 */
[----:B0-----:R-:W-:-:S04]  /*00f0*/  ISETP.NE.AND P0, PT, R0, 0x64, PT ;  /* 0x000000640000780c */ /* 0x001fc80003f05270 */
[----:B------:R-:W-:-:S09]  /*0100*/  SEL R2, R2, 0x8, !P0 ;  /* 0x0000000802027807 */ /* 0x000fd20004000000 */
.L_x_46:
[----:B------:R-:W0:Y:S01]  /*0110*/  LDC.64 R8, c[0x0][0x380] ;  /* 0x0000e000ff087b82 */ /* 0x000e220000000a00 */
[----:B------:R-:W-:-:S04]  /*0120*/  VIADD R3, R19, UR38 ;  /* 0x0000002613037c36 */ /* 0x000fc80008000000 */
[----:B0-----:R-:W-:-:S05]  /*0130*/  IMAD.WIDE.U32 R8, R3, 0x8, R8 ;  /* 0x0000000803087825 */ /* 0x001fca00078e0008 */
[----:B------:R0:W5:Y:S01]  /*0140*/  LDG.E.64 R6, desc[UR36][R8.64] ;  /* 0x0000002408067981 */ /* 0x000162000c1e1b00 */
[----:B------:R0:W2:Y:S01]  /*0150*/  LDC.64 R10, c[0x2][R2] ;  /* 0x00800000020a7b82 */ /* 0x0000a20000000a00 */
[----:B------:R-:W-:Y:S01]  /*0160*/  HFMA2 R21, -RZ, RZ, 0, 0 ;  /* 0x00000000ff157431 */ /* 0x000fe200000001ff */
[----:B------:R-:W-:-:S07]  /*0170*/  MOV R20, 0x190 ;  /* 0x0000019000147802 */ /* 0x000fce0000000f00 */
[----:B012--5:R-:W-:Y:S05]  /*0180*/  CALL.REL.NOINC R10 `(_Z7reduce6IdLj1ELb0EEvPT_S1_j12reduction_opi) ;  /* 0xfffffffc0a9c7344 */ /* 0x027fea0003c3ffff */
        /* <DEDUP_REMOVED lines=11> */
[----:B01---5:R-:W-:Y:S05]  /*0240*/  CALL.REL.NOINC R10 `(_Z7reduce6IdLj1ELb0EEvPT_S1_j12reduction_opi) ;  /* 0xfffffffc0a6c7344 */ /* 0x023fea0003c3ffff */
.L_x_45:
[----:B------:R-:W-:Y:S05]  /*0250*/  BSYNC.RECONVERGENT B6 ;  /* 0x0000000000067941 */ /* 0x000fea0003800200 */
.L_x_44:
[----:B------:R-:W-:-:S05]  /*0260*/  IMAD R19, R16, 0x2, R19 ;  /* 0x0000000210137824 */ /* 0x000fca00078e0213 */
[----:B------:R-:W-:-:S13]  /*0270*/  ISETP.GE.U32.AND P0, PT, R19, UR39, PT ;  /* 0x0000002713007c0c */ /* 0x000fda000bf06070 */
[----:B------:R-:W-:Y:S05]  /*0280*/  @!P0 BRA `(.L_x_46) ;  /* 0xfffffffc00a08947 */ /* 0x000fea000383ffff */
.L_x_43:
[----:B------:R-:W0:Y:S01]  /*0290*/  S2R R3, SR_CgaCtaId ;  /* 0x0000000000037919 */ /* 0x000e220000008800 */
[----:B------:R-:W-:Y:S01]  /*02a0*/  MOV R0, 0x400 ;  /* 0x0000040000007802 */ /* 0x000fe20000000f00 */
[----:B------:R-:W-:Y:S05]  /*02b0*/  WARPSYNC.ALL ;  /* 0x0000000000007948 */ /* 0x000fea0003800000 */
[----:B------:R-:W-:Y:S02]  /*02c0*/  ISETP.NE.AND P0, PT, R18, RZ, PT ;  /* 0x000000ff1200720c */ /* 0x000fe40003f05270 */
[----:B0-----:R-:W-:-:S05]  /*02d0*/  LEA R3, R3, R0, 0x18 ;  /* 0x0000000003037211 */ /* 0x001fca00078ec0ff */
[----:B------:R-:W-:-:S05]  /*02e0*/  IMAD R7, R18, 0x8, R3 ;  /* 0x0000000812077824 */ /* 0x000fca00078e0203 */
[----:B------:R0:W-:Y:S01]  /*02f0*/  STS.64 [R7], R4 ;  /* 0x0000000407007388 */ /* 0x0001e20000000a00 */
[----:B------:R-:W-:Y:S06]  /*0300*/  BAR.SYNC.DEFER_BLOCKING 0x0 ;  /* 0x0000000000007b1d */ /* 0x000fec0000010000 */
[----:B------:R-:W-:Y:S05]  /*0310*/  @P0 EXIT ;  /* 0x000000000000094d */ /* 0x000fea0003800000 */
[----:B------:R-:W1:Y:S01]  /*0320*/  LDS.64 R2, [R3] ;  /* 0x0000000003027984 */ /* 0x000e620000000a00 */
[----:B0-----:R-:W0:Y:S02]  /*0330*/  LDC.64 R4, c[0x0][0x388] ;  /* 0x0000e200ff047b82 */ /* 0x001e240000000a00 */
[----:B0-----:R-:W-:-:S05]  /*0340*/  IMAD.WIDE.U32 R4, R17, 0x8, R4 ;  /* 0x0000000811047825 */ /* 0x001fca00078e0004 */
[----:B-1----:R-:W-:Y:S01]  /*0350*/  STG.E.64 desc[UR36][R4.64], R2 ;  /* 0x0000000204007986 */ /* 0x002fe2000c101b24 */
[----:B------:R-:W-:Y:S05]  /*0360*/  EXIT ;  /* 0x000000000000794d */ /* 0x000fea0003800000 */
        .type           $_Z7reduce6IdLj1ELb0EEvPT_S1_j12reduction_opi$_Z10binary_maxIdET_S0_S0_,@function
        .size           $_Z7reduce6IdLj1ELb0EEvPT_S1_j12reduction_opi$_Z10binary_maxIdET_S0_S0_,($_Z7reduce6IdLj1ELb0EEvPT_S1_j12reduction_opi$_Z10binary_sumIdET_S0_S0_ - $_Z7reduce6IdLj1ELb0EEvPT_S1_j12reduction_opi$_Z10binary_maxIdET_S0_S0_)
$_Z7reduce6IdLj1ELb0EEvPT_S1_j12reduction_opi$_Z10binary_maxIdET_S0_S0_:
[----:B------:R-:W-:Y:S01]  /*0370*/  IADD3 R1, PT, PT, R1, -0x8, RZ ;  /* 0xfffffff801017810 */ /* 0x000fe20007ffe0ff */
[----:B------:R-:W-:-:S04]  /*0380*/  IMAD.MOV.U32 R3, RZ, RZ, R7 ;  /* 0x000000ffff037224 */ /* 0x000fc800078e0007 */
[----:B------:R0:W-:Y:S02]  /*0390*/  STL [R1], R2 ;  /* 0x0000000201007387 */ /* 0x0001e40000100800 */
[----:B0-----:R-:W-:-:S06]  /*03a0*/  IMAD.MOV.U32 R2, RZ, RZ, R6 ;  /* 0x000000ffff027224 */ /* 0x001fcc00078e0006 */
[----:B------:R-:W-:-:S14]  /*03b0*/  DSETP.GT.AND P0, PT, R4, R2, PT ;  /* 0x000000020400722a */ /* 0x000fdc0003f04000 */
[----:B------:R-:W-:Y:S01]  /*03c0*/  @!P0 MOV R4, R2 ;  /* 0x0000000200048202 */ /* 0x000fe20000000f00 */
[----:B------:R-:W-:Y:S01]  /*03d0*/  @!P0 IMAD.MOV.U32 R5, RZ, RZ, R3 ;  /* 0x000000ffff058224 */ /* 0x000fe200078e0003 */
[----:B------:R0:W2:Y:S02]  /*03e0*/  LDL R2, [R1] ;  /* 0x0000000001027983 */ /* 0x0000a40000100800 */
[----:B0-----:R-:W-:Y:S01]  /*03f0*/  VIADD R1, R1, 0x8 ;  /* 0x0000000801017836 */ /* 0x001fe20000000000 */
[----:B--2---:R-:W-:Y:S06]  /*0400*/  RET.REL.NODEC R20 `(_Z7reduce6IdLj1ELb0EEvPT_S1_j12reduction_opi) ;  /* 0xfffffff814fc7950 */ /* 0x004fec0003c3ffff */
        .type           $_Z7reduce6IdLj1ELb0EEvPT_S1_j12reduction_opi$_Z10binary_sumIdET_S0_S0_,@function
        .size           $_Z7reduce6IdLj1ELb0EEvPT_S1_j12reduction_opi$_Z10binary_sumIdET_S0_S0_,(.L_x_195 - $_Z7reduce6IdLj1ELb0EEvPT_S1_j12reduction_opi$_Z10binary_sumIdET_S0_S0_)
$_Z7reduce6IdLj1ELb0EEvPT_S1_j12reduction_opi$_Z10binary_sumIdET_S0_S0_:
[----:B------:R-:W-:Y:S01]  /*0410*/  IADD3 R1, PT, PT, R1, -0x8, RZ ;  /* 0xfffffff801017810 */ /* 0x000fe20007ffe0ff */
[----:B------:R-:W-:-:S04]  /*0420*/  IMAD.MOV.U32 R3, RZ, RZ, R5 ;  /* 0x000000ffff037224 */ /* 0x000fc800078e0005 */
[----:B------:R0:W-:Y:S02]  /*0430*/  STL [R1], R2 ;  /* 0x0000000201007387 */ /* 0x0001e40000100800 */
[----:B0-----:R-:W-:-:S06]  /*0440*/  IMAD.MOV.U32 R2, RZ, RZ, R4 ;  /* 0x000000ffff027224 */ /* 0x001fcc00078e0004 */
[----:B------:R-:W-:Y:S01]  /*0450*/  DADD R4, R2, R6 ;  /* 0x0000000002047229 */ /* 0x000fe20000000006 */
[----:B------:R0:W2:Y:S02]  /*0460*/  LDL R2, [R1] ;  /* 0x0000000001027983 */ /* 0x0000a40000100800 */
[----:B0-----:R-:W-:Y:S01]  /*0470*/  IADD3 R1, PT, PT, R1, 0x8, RZ ;  /* 0x0000000801017810 */ /* 0x001fe20007ffe0ff */
[----:B--2---:R-:W-:Y:S07]  /*0480*/  RET.REL.NODEC R20 `(_Z7reduce6IdLj1ELb0EEvPT_S1_j12reduction_opi) ;  /* 0xfffffff814dc7950 */ /* 0x004fee0003c3ffff */
.L_x_47:
        /* <DEDUP_REMOVED lines=15> */
.L_x_195:


//--------------------- .text._Z7reduce6IdLj2ELb1EEvPT_S1_j12reduction_opi --------------------------
	.section	.text._Z7reduce6IdLj2ELb1EEvPT_S1_j12reduction_opi,"ax",@progbits
	.align	128
        .global         _Z7reduce6IdLj2ELb1EEvPT_S1_j12reduction_opi
        .type           _Z7reduce6IdLj2ELb1EEvPT_S1_j12reduction_opi,@function
        .size           _Z7reduce6IdLj2ELb1EEvPT_S1_j12reduction_opi,(.L_x_197 - _Z7reduce6IdLj2ELb1EEvPT_S1_j12reduction_opi)
        .other          _Z7reduce6IdLj2ELb1EEvPT_S1_j12reduction_opi,@"STO_CUDA_ENTRY STV_DEFAULT"
_Z7reduce6IdLj2ELb1EEvPT_S1_j12reduction_opi:
.text._Z7reduce6IdLj2ELb1EEvPT_S1_j12reduction_opi:
        /* <DEDUP_REMOVED lines=17> */
.L_x_50:
[----:B------:R-:W1:Y:S01]  /*0110*/  LDC.64 R10, c[0x0][0x380] ;  /* 0x0000e000ff0a7b82 */ /* 0x000e620000000a00 */
[----:B------:R-:W-:-:S04]  /*0120*/  VIADD R2, R22, UR38 ;  /* 0x0000002616027c36 */ /* 0x000fc80008000000 */
[----:B-1----:R-:W-:-:S05]  /*0130*/  IMAD.WIDE.U32 R10, R2, 0x8, R10 ;  /* 0x00000008020a7825 */ /* 0x002fca00078e000a */
[----:B------:R1:W5:Y:S01]  /*0140*/  LDG.E.64 R6, desc[UR36][R10.64] ;  /* 0x000000240a067981 */ /* 0x000362000c1e1b00 */
[----:B------:R1:W2:Y:S01]  /*0150*/  LDC.64 R8, c[0x2][R16] ;  /* 0x0080000010087b82 */ /* 0x0002a20000000a00 */
[----:B0-----:R-:W-:Y:S01]  /*0160*/  LEA R22, R17, R22, 0x2 ;  /* 0x0000001611167211 */ /* 0x001fe200078e10ff */
[----:B------:R-:W-:Y:S01]  /*0170*/  IMAD.MOV.U32 R21, RZ, RZ, 0x0 ;  /* 0x00000000ff157424 */ /* 0x000fe200078e00ff */
[----:B------:R-:W-:Y:S02]  /*0180*/  MOV R20, 0x1c0 ;  /* 0x000001c000147802 */ /* 0x000fe40000000f00 */
[----:B------:R-:W-:-:S04]  /*0190*/  ISETP.GE.U32.AND P0, PT, R22, UR39, PT ;  /* 0x0000002716007c0c */ /* 0x000fc8000bf06070 */
[----:B-1----:R-:W-:-:S09]  /*01a0*/  P2R R0, PR, RZ, 0x1 ;  /* 0x00000001ff007803 */ /* 0x002fd20000000000 */
[----:B--2--5:R-:W-:Y:S05]  /*01b0*/  CALL.REL.NOINC R8 `(_Z7reduce6IdLj2ELb1EEvPT_S1_j12reduction_opi) ;  /* 0xfffffffc08907344 */ /* 0x024fea0003c3ffff */
[----:B------:R-:W0:Y:S01]  /*01c0*/  LDC.64 R6, c[0x0][0x380] ;  /* 0x0000e000ff067b82 */ /* 0x000e220000000a00 */
[----:B------:R-:W-:-:S04]  /*01d0*/  VIADD R3, R2, 0x2 ;  /* 0x0000000202037836 */ /* 0x000fc80000000000 */
[----:B0-----:R-:W-:-:S05]  /*01e0*/  IMAD.WIDE.U32 R2, R3, 0x8, R6 ;  /* 0x0000000803027825 */ /* 0x001fca00078e0006 */
[----:B------:R0:W5:Y:S01]  /*01f0*/  LDG.E.64 R6, desc[UR36][R2.64] ;  /* 0x0000002402067981 */ /* 0x000162000c1e1b00 */
[----:B------:R0:W1:Y:S01]  /*0200*/  LDC.64 R8, c[0x2][R16] ;  /* 0x0080000010087b82 */ /* 0x0000620000000a00 */
[----:B------:R-:W-:Y:S01]  /*0210*/  MOV R20, 0x240 ;  /* 0x0000024000147802 */ /* 0x000fe20000000f00 */
[----:B------:R-:W-:-:S07]  /*0220*/  IMAD.MOV.U32 R21, RZ, RZ, 0x0 ;  /* 0x00000000ff157424 */ /* 0x000fce00078e00ff */
[----:B01---5:R-:W-:Y:S05]  /*0230*/  CALL.REL.NOINC R8 `(_Z7reduce6IdLj2ELb1EEvPT_S1_j12reduction_opi) ;  /* 0xfffffffc08707344 */ /* 0x023fea0003c3ffff */
[----:B------:R-:W-:-:S13]  /*0240*/  ISETP.GE.U32.AND P6, PT, R22, UR39, PT ;  /* 0x0000002716007c0c */ /* 0x000fda000bfc6070 */
[----:B------:R-:W-:Y:S05]  /*0250*/  @!P6 BRA `(.L_x_50) ;  /* 0xfffffffc00ace947 */ /* 0x000fea000383ffff */
.L_x_49:
[----:B------:R-:W-:Y:S05]  /*0260*/  BSYNC.RECONVERGENT B6 ;  /* 0x0000000000067941 */ /* 0x000fea0003800200 */
.L_x_48:
        /* <DEDUP_REMOVED lines=10> */
[----:B------:R-:W3:Y:S01]  /*0310*/  LDC.64 R16, c[0x2][R16] ;  /* 0x0080000010107b82 */ /* 0x000ee20000000a00 */
[----:B------:R-:W-:Y:S01]  /*0320*/  HFMA2 R21, -RZ, RZ, 0, 0 ;  /* 0x00000000ff157431 */ /* 0x000fe200000001ff */
[----:B------:R-:W-:-:S07]  /*0330*/  MOV R20, 0x350 ;  /* 0x0000035000147802 */ /* 0x000fce0000000f00 */
[----:B0123--:R-:W-:Y:S05]  /*0340*/  CALL.REL.NOINC R16 `(_Z7reduce6IdLj2ELb1EEvPT_S1_j12reduction_opi) ;  /* 0xfffffffc102c7344 */ /* 0x00ffea0003c3ffff */
        /* <DEDUP_REMOVED lines=11> */
        .type           $_Z7reduce6IdLj2ELb1EEvPT_S1_j12reduction_opi$_Z10binary_maxIdET_S0_S0_,@function
        .size           $_Z7reduce6IdLj2ELb1EEvPT_S1_j12reduction_opi$_Z10binary_maxIdET_S0_S0_,($_Z7reduce6IdLj2ELb1EEvPT_S1_j12reduction_opi$_Z10binary_sumIdET_S0_S0_ - $_Z7reduce6IdLj2ELb1EEvPT_S1_j12reduction_opi$_Z10binary_maxIdET_S0_S0_)
$_Z7reduce6IdLj2ELb1EEvPT_S1_j12reduction_opi$_Z10binary_maxIdET_S0_S0_:
        /* <DEDUP_REMOVED lines=9> */
[----:B--2---:R-:W-:Y:S06]  /*0490*/  RET.REL.NODEC R20 `(_Z7reduce6IdLj2ELb1EEvPT_S1_j12reduction_opi) ;  /* 0xfffffff814d87950 */ /* 0x004fec0003c3ffff */
        .type           $_Z7reduce6IdLj2ELb1EEvPT_S1_j12reduction_opi$_Z10binary_sumIdET_S0_S0_,@function
        .size           $_Z7reduce6IdLj2ELb1EEvPT_S1_j12reduction_opi$_Z10binary_sumIdET_S0_S0_,(.L_x_197 - $_Z7reduce6IdLj2ELb1EEvPT_S1_j12reduction_opi$_Z10binary_sumIdET_S0_S0_)
$_Z7reduce6IdLj2ELb1EEvPT_S1_j12reduction_opi$_Z10binary_sumIdET_S0_S0_:
[----:B------:R-:W-:Y:S02]  /*04a0*/  VIADD R1, R1, 0xfffffff8 ;  /* 0xfffffff801017836 */ /* 0x000fe40000000000 */
[----:B------:R-:W-:-:S03]  /*04b0*/  IMAD.MOV.U32 R3, RZ, RZ, R5 ;  /* 0x000000ffff037224 */ /* 0x000fc600078e0005 */
[----:B------:R0:W-:Y:S02]  /*04c0*/  STL [R1], R2 ;  /* 0x0000000201007387 */ /* 0x0001e40000100800 */
[----:B0-----:R-:W-:-:S06]  /*04d0*/  MOV R2, R4 ;  /* 0x0000000400027202 */ /* 0x001fcc0000000f00 */
[----:B------:R-:W-:Y:S01]  /*04e0*/  DADD R4, R2, R6 ;  /* 0x0000000002047229 */ /* 0x000fe20000000006 */
[----:B------:R0:W2:Y:S02]  /*04f0*/  LDL R2, [R1] ;  /* 0x0000000001027983 */ /* 0x0000a40000100800 */
[----:B0-----:R-:W-:Y:S01]  /*0500*/  VIADD R1, R1, 0x8 ;  /* 0x0000000801017836 */ /* 0x001fe20000000000 */
[----:B--2---:R-:W-:Y:S07]  /*0510*/  RET.REL.NODEC R20 `(_Z7reduce6IdLj2ELb1EEvPT_S1_j12reduction_opi) ;  /* 0xfffffff814b87950 */ /* 0x004fee0003c3ffff */
.L_x_51:
        /* <DEDUP_REMOVED lines=14> */
.L_x_197:


//--------------------- .text._Z7reduce6IdLj512ELb1EEvPT_S1_j12reduction_opi --------------------------
	.section	.text._Z7reduce6IdLj512ELb1EEvPT_S1_j12reduction_opi,"ax",@progbits
	.align	128
        .global         _Z7reduce6IdLj512ELb1EEvPT_S1_j12reduction_opi
        .type           _Z7reduce6IdLj512ELb1EEvPT_S1_j12reduction_opi,@function
        .size           _Z7reduce6IdLj512ELb1EEvPT_S1_j12reduction_opi,(.L_x_199 - _Z7reduce6IdLj512ELb1EEvPT_S1_j12reduction_opi)
        .other          _Z7reduce6IdLj512ELb1EEvPT_S1_j12reduction_opi,@"STO_CUDA_ENTRY STV_DEFAULT"
_Z7reduce6IdLj512ELb1EEvPT_S1_j12reduction_opi:
.text._Z7reduce6IdLj512ELb1EEvPT_S1_j12reduction_opi:
[----:B------:R-:W0:Y:S01]  /*0000*/  LDC R1, c[0x0][0x37c] ;  /* 0x0000df00ff017b82 */ /* 0x000e220000000800 */
[----:B------:R-:W1:Y:S07]  /*0010*/  S2R R18, SR_CTAID.X ;  /* 0x0000000000127919 */ /* 0x000e6e0000002500 */
[----:B------:R-:W2:Y:S01]  /*0020*/  LDC.64 R2, c[0x0][0x390] ;  /* 0x0000e400ff027b82 */ /* 0x000ea20000000a00 */
[----:B------:R-:W-:Y:S01]  /*0030*/  IMAD.MOV.U32 R16, RZ, RZ, 0x10 ;  /* 0x00000010ff107424 */ /* 0x000fe200078e00ff */
[----:B------:R-:W3:Y:S01]  /*0040*/  LDCU.64 UR36, c[0x0][0x358] ;  /* 0x00006b00ff2477ac */ /* 0x000ee20008000a00 */
[----:B------:R-:W4:Y:S01]  /*0050*/  S2R R19, SR_TID.X ;  /* 0x0000000000137919 */ /* 0x000f220000002100 */
[----:B------:R-:W-:Y:S01]  /*0060*/  BSSY.RECONVERGENT B6, `(.L_x_52) ;  /* 0x0000021000067945 */ /* 0x000fe20003800200 */
[----:B------:R-:W-:Y:S01]  /*0070*/  CS2R R4, SRZ ;  /* 0x0000000000047805 */ /* 0x000fe2000001ff00 */
[----:B------:R-:W0:Y:S01]  /*0080*/  LDCU UR38, c[0x0][0x398] ;  /* 0x00007300ff2677ac */ /* 0x000e220008000800 */
[----:B------:R-:W0:Y:S01]  /*0090*/  LDCU UR39, c[0x0][0x390] ;  /* 0x00007200ff2777ac */ /* 0x000e220008000800 */
[----:B--2---:R-:W-:-:S04]  /*00a0*/  ISETP.NE.AND P0, PT, R3, 0x64, PT ;  /* 0x000000640300780c */ /* 0x004fc80003f05270 */
[----:B------:R-:W-:Y:S01]  /*00b0*/  SEL R16, R16, 0x8, !P0 ;  /* 0x0000000810107807 */ /* 0x000fe20004000000 */
[----:B-1----:R-:W-:-:S05]  /*00c0*/  IMAD.SHL.U32 R0, R18, 0x400, RZ ;  /* 0x0000040012007824 */ /* 0x002fca00078e00ff */
[----:B----4-:R-:W-:-:S04]  /*00d0*/  LOP3.LUT R22, R0, R19, RZ, 0xfc, !PT ;  /* 0x0000001300167212 */ /* 0x010fc800078efcff */
[----:B------:R-:W-:-:S13]  /*00e0*/  ISETP.GE.U32.AND P1, PT, R22, R2, PT ;  /* 0x000000021600720c */ /* 0x000fda0003f26070 */
[----:B0--3--:R-:W-:Y:S05]  /*00f0*/  @P1 BRA `(.L_x_53) ;  /* 0x00000000005c1947 */ /* 0x009fea0003800000 */
[----:B------:R-:W0:Y:S01]  /*0100*/  LDC R17, c[0x0][0x370] ;  /* 0x0000dc00ff117b82 */ /* 0x000e220000000800 */
[----:B------:R-:W-:-:S07]  /*0110*/  CS2R R4, SRZ ;  /* 0x0000000000047805 */ /* 0x000fce000001ff00 */
.L_x_54:
        /* <DEDUP_REMOVED lines=10> */
[----:B--2--5:R-:W-:Y:S05]  /*01c0*/  CALL.REL.NOINC R8 `(_Z7reduce6IdLj512ELb1EEvPT_S1_j12reduction_opi) ;  /* 0xfffffffc088c7344 */ /* 0x024fea0003c3ffff */
[----:B------:R-:W0:Y:S01]  /*01d0*/  LDC.64 R6, c[0x0][0x380] ;  /* 0x0000e000ff067b82 */ /* 0x000e220000000a00 */
[----:B------:R-:W-:-:S04]  /*01e0*/  VIADD R3, R2, 0x200 ;  /* 0x0000020002037836 */ /* 0x000fc80000000000 */
[----:B0-----:R-:W-:-:S05]  /*01f0*/  IMAD.WIDE.U32 R2, R3, 0x8, R6 ;  /* 0x0000000803027825 */ /* 0x001fca00078e0006 */
[----:B------:R0:W5:Y:S01]  /*0200*/  LDG.E.64 R6, desc[UR36][R2.64] ;  /* 0x0000002402067981 */ /* 0x000162000c1e1b00 */
[----:B------:R0:W1:Y:S01]  /*0210*/  LDC.64 R8, c[0x2][R16] ;  /* 0x0080000010087b82 */ /* 0x0000620000000a00 */
[----:B------:R-:W-:Y:S01]  /*0220*/  MOV R20, 0x250 ;  /* 0x0000025000147802 */ /* 0x000fe20000000f00 */
[----:B------:R-:W-:-:S07]  /*0230*/  IMAD.MOV.U32 R21, RZ, RZ, 0x0 ;  /* 0x00000000ff157424 */ /* 0x000fce00078e00ff */
[----:B01---5:R-:W-:Y:S05]  /*0240*/  CALL.REL.NOINC R8 `(_Z7reduce6IdLj512ELb1EEvPT_S1_j12reduction_opi) ;  /* 0xfffffffc086c7344 */ /* 0x023fea0003c3ffff */
[----:B------:R-:W-:-:S13]  /*0250*/  ISETP.GE.U32.AND P6, PT, R22, UR39, PT ;  /* 0x0000002716007c0c */ /* 0x000fda000bfc6070 */
[----:B------:R-:W-:Y:S05]  /*0260*/  @!P6 BRA `(.L_x_54) ;  /* 0xfffffffc00ace947 */ /* 0x000fea000383ffff */
.L_x_53:
[----:B------:R-:W-:Y:S05]  /*0270*/  BSYNC.RECONVERGENT B6 ;  /* 0x0000000000067941 */ /* 0x000fea0003800200 */
.L_x_52:
        /* <DEDUP_REMOVED lines=13> */
[----:B0123--:R-:W-:Y:S05]  /*0350*/  CALL.REL.NOINC R8 `(_Z7reduce6IdLj512ELb1EEvPT_S1_j12reduction_opi) ;  /* 0xfffffffc08287344 */ /* 0x00ffea0003c3ffff */
[----:B------:R1:W-:Y:S02]  /*0360*/  STS.64 [R2], R4 ;  /* 0x0000000402007388 */ /* 0x0003e40000000a00 */
.L_x_55:
[----:B------:R-:W-:Y:S01]  /*0370*/  ISETP.GT.U32.AND P0, PT, R19, 0x7f, PT ;  /* 0x0000007f1300780c */ /* 0x000fe20003f04070 */
[----:B------:R-:W-:Y:S05]  /*0380*/  WARPSYNC.ALL ;  /* 0x0000000000007948 */ /* 0x000fea0003800000 */
[----:B------:R-:W-:Y:S07]  /*0390*/  BAR.SYNC.DEFER_BLOCKING 0x0 ;  /* 0x0000000000007b1d */ /* 0x000fee0000010000 */
[----:B------:R-:W-:Y:S05]  /*03a0*/  @P0 BRA `(.L_x_56) ;  /* 0x0000000000180947 */ /* 0x000fea0003800000 */
[----:B------:R2:W3:Y:S01]  /*03b0*/  LDS.64 R6, [R2+0x400] ;  /* 0x0004000002067984 */ /* 0x0004e20000000a00 */
[----:B------:R2:W4:Y:S01]  /*03c0*/  LDC.64 R8, c[0x2][R16] ;  /* 0x0080000010087b82 */ /* 0x0005220000000a00 */
[----:B------:R-:W-:Y:S01]  /*03d0*/  HFMA2 R21, -RZ, RZ, 0, 0 ;  /* 0x00000000ff157431 */ /* 0x000fe200000001ff */
[----:B------:R-:W-:-:S07]  /*03e0*/  MOV R20, 0x400 ;  /* 0x0000040000147802 */ /* 0x000fce0000000f00 */
[----:B01234-:R-:W-:Y:S05]  /*03f0*/  CALL.REL.NOINC R8 `(_Z7reduce6IdLj512ELb1EEvPT_S1_j12reduction_opi) ;  /* 0xfffffffc08007344 */ /* 0x01ffea0003c3ffff */
[----:B------:R2:W-:Y:S02]  /*0400*/  STS.64 [R2], R4 ;  /* 0x0000000402007388 */ /* 0x0005e40000000a00 */
.L_x_56:
[----:B------:R-:W-:Y:S01]  /*0410*/  ISETP.GT.U32.AND P0, PT, R19, 0x3f, PT ;  /* 0x0000003f1300780c */ /* 0x000fe20003f04070 */
[----:B------:R-:W-:Y:S05]  /*0420*/  WARPSYNC.ALL ;  /* 0x0000000000007948 */ /* 0x000fea0003800000 */
[----:B------:R-:W-:Y:S07]  /*0430*/  BAR.SYNC.DEFER_BLOCKING 0x0 ;  /* 0x0000000000007b1d */ /* 0x000fee0000010000 */
[----:B------:R-:W-:Y:S05]  /*0440*/  @P0 BRA `(.L_x_57) ;  /* 0x0000000000180947 */ /* 0x000fea0003800000 */
[----:B------:R3:W4:Y:S01]  /*0450*/  LDS.64 R6, [R2+0x200] ;  /* 0x0002000002067984 */ /* 0x0007220000000a00 */
[----:B------:R3:W0:Y:S01]  /*0460*/  LDC.64 R8, c[0x2][R16] ;  /* 0x0080000010087b82 */ /* 0x0006220000000a00 */
[----:B------:R-:W-:Y:S01]  /*0470*/  MOV R20, 0x4a0 ;  /* 0x000004a000147802 */ /* 0x000fe20000000f00 */
[----:B------:R-:W-:-:S07]  /*0480*/  IMAD.MOV.U32 R21, RZ, RZ, 0x0 ;  /* 0x00000000ff157424 */ /* 0x000fce00078e00ff */
[----:B01234-:R-:W-:Y:S05]  /*0490*/  CALL.REL.NOINC R8 `(_Z7reduce6IdLj512ELb1EEvPT_S1_j12reduction_opi) ;  /* 0xfffffff808d87344 */ /* 0x01ffea0003c3ffff */
[----:B------:R3:W-:Y:S02]  /*04a0*/  STS.64 [R2], R4 ;  /* 0x0000000402007388 */ /* 0x0007e40000000a00 */
.L_x_57:
[----:B------:R-:W-:Y:S05]  /*04b0*/  WARPSYNC.ALL ;  /* 0x0000000000007948 */ /* 0x000fea0003800000 */
[----:B------:R-:W-:Y:S01]  /*04c0*/  BAR.SYNC.DEFER_BLOCKING 0x0 ;  /* 0x0000000000007b1d */ /* 0x000fe20000010000 */
[----:B------:R-:W-:-:S13]  /*04d0*/  ISETP.GT.U32.AND P0, PT, R19, 0x1f, PT ;  /* 0x0000001f1300780c */ /* 0x000fda0003f04070 */
[----:B------:R-:W-:Y:S05]  /*04e0*/  @P0 EXIT ;  /* 0x000000000000094d */ /* 0x000fea0003800000 */
[----:B------:R4:W0:Y:S01]  /*04f0*/  LDS.64 R6, [R2+0x100] ;  /* 0x0001000002067984 */ /* 0x0008220000000a00 */
[----:B------:R4:W0:Y:S01]  /*0500*/  LDC.64 R8, c[0x2][R16] ;  /* 0x0080000010087b82 */ /* 0x0008220000000a00 */
[----:B------:R-:W-:Y:S01]  /*0510*/  MOV R20, 0x540 ;  /* 0x0000054000147802 */ /* 0x000fe20000000f00 */
[----:B------:R-:W-:-:S07]  /*0520*/  IMAD.MOV.U32 R21, RZ, RZ, 0x0 ;  /* 0x00000000ff157424 */ /* 0x000fce00078e00ff */
[----:B01234-:R-:W-:Y:S05]  /*0530*/  CALL.REL.NOINC R8 `(_Z7reduce6IdLj512ELb1EEvPT_S1_j12reduction_opi) ;  /* 0xfffffff808b07344 */ /* 0x01ffea0003c3ffff */
[----:B------:R0:W-:Y:S01]  /*0540*/  STS.64 [R2], R4 ;  /* 0x0000000402007388 */ /* 0x0001e20000000a00 */
[----:B------:R0:W1:Y:S01]  /*0550*/  LDC.64 R8, c[0x2][R16] ;  /* 0x0080000010087b82 */ /* 0x0000620000000a00 */
[----:B------:R-:W-:Y:S01]  /*0560*/  MOV R20, 0x5a0 ;  /* 0x000005a000147802 */ /* 0x000fe20000000f00 */
[----:B------:R-:W-:Y:S01]  /*0570*/  IMAD.MOV.U32 R21, RZ, RZ, 0x0 ;  /* 0x00000000ff157424 */ /* 0x000fe200078e00ff */
[----:B------:R0:W2:Y:S06]  /*0580*/  LDS.64 R6, [R2+0x80] ;  /* 0x0000800002067984 */ /* 0x0000ac0000000a00 */
[----:B012---:R-:W-:Y:S05]  /*0590*/  CALL.REL.NOINC R8 `(_Z7reduce6IdLj512ELb1EEvPT_S1_j12reduction_opi) ;  /* 0xfffffff808987344 */ /* 0x007fea0003c3ffff */
        /* <DEDUP_REMOVED lines=19> */
[----:B------:R-:W1:Y:S01]  /*06d0*/  LDC.64 R16, c[0x2][R16] ;  /* 0x0080000010107b82 */ /* 0x000e620000000a00 */
[----:B------:R-:W-:Y:S01]  /*06e0*/  HFMA2 R21, -RZ, RZ, 0, 0 ;  /* 0x00000000ff157431 */ /* 0x000fe200000001ff */
[----:B------:R-:W-:Y:S01]  /*06f0*/  MOV R20, 0x720 ;  /* 0x0000072000147802 */ /* 0x000fe20000000f00 */
[----:B------:R0:W2:Y:S06]  /*0700*/  LDS.64 R6, [R2+0x8] ;  /* 0x0000080002067984 */ /* 0x0000ac0000000a00 */
[----:B012---:R-:W-:Y:S05]  /*0710*/  CALL.REL.NOINC R16 `(_Z7reduce6IdLj512ELb1EEvPT_S1_j12reduction_opi) ;  /* 0xfffffff810387344 */ /* 0x007fea0003c3ffff */
        /* <DEDUP_REMOVED lines=11> */
        .type           $_Z7reduce6IdLj512ELb1EEvPT_S1_j12reduction_opi$_Z10binary_maxIdET_S0_S0_,@function
        .size           $_Z7reduce6IdLj512ELb1EEvPT_S1_j12reduction_opi$_Z10binary_maxIdET_S0_S0_,($_Z7reduce6IdLj512ELb1EEvPT_S1_j12reduction_opi$_Z10binary_sumIdET_S0_S0_ - $_Z7reduce6IdLj512ELb1EEvPT_S1_j12reduction_opi$_Z10binary_maxIdET_S0_S0_)
$_Z7reduce6IdLj512ELb1EEvPT_S1_j12reduction_opi$_Z10binary_maxIdET_S0_S0_:
[----:B------:R-:W-:Y:S02]  /*07d0*/  VIADD R1, R1, 0xfffffff8 ;  /* 0xfffffff801017836 */ /* 0x000fe40000000000 */
[----:B------:R-:W-:-:S03]  /*07e0*/  IMAD.MOV.U32 R3, RZ, RZ, R7 ;  /* 0x000000ffff037224 */ /* 0x000fc600078e0007 */
[----:B------:R0:W-:Y:S02]  /*07f0*/  STL [R1], R2 ;  /* 0x0000000201007387 */ /* 0x0001e40000100800 */
[----:B0-----:R-:W-:-:S06]  /*0800*/  IMAD.MOV.U32 R2, RZ, RZ, R6 ;  /* 0x000000ffff027224 */ /* 0x001fcc00078e0006 */
[----:B------:R-:W-:-:S14]  /*0810*/  DSETP.GT.AND P0, PT, R4, R2, PT ;  /* 0x000000020400722a */ /* 0x000fdc0003f04000 */
[----:B------:R-:W-:Y:S02]  /*0820*/  @!P0 IMAD.MOV.U32 R4, RZ, RZ, R2 ;  /* 0x000000ffff048224 */ /* 0x000fe400078e0002 */
[----:B------:R0:W2:Y:S01]  /*0830*/  LDL R2, [R1] ;  /* 0x0000000001027983 */ /* 0x0000a20000100800 */
[----:B------:R-:W-:Y:S01]  /*0840*/  @!P0 IMAD.MOV.U32 R5, RZ, RZ, R3 ;  /* 0x000000ffff058224 */ /* 0x000fe200078e0003 */
[----:B0-----:R-:W-:Y:S01]  /*0850*/  IADD3 R1, PT, PT, R1, 0x8, RZ ;  /* 0x0000000801017810 */ /* 0x001fe20007ffe0ff */
[----:B--2---:R-:W-:Y:S06]  /*0860*/  RET.REL.NODEC R20 `(_Z7reduce6IdLj512ELb1EEvPT_S1_j12reduction_opi) ;  /* 0xfffffff414e47950 */ /* 0x004fec0003c3ffff */
        .type           $_Z7reduce6IdLj512ELb1EEvPT_S1_j12reduction_opi$_Z10binary_sumIdET_S0_S0_,@function
        .size           $_Z7reduce6IdLj512ELb1EEvPT_S1_j12reduction_opi$_Z10binary_sumIdET_S0_S0_,(.L_x_199 - $_Z7reduce6IdLj512ELb1EEvPT_S1_j12reduction_opi$_Z10binary_sumIdET_S0_S0_)
$_Z7reduce6IdLj512ELb1EEvPT_S1_j12reduction_opi$_Z10binary_sumIdET_S0_S0_:
[----:B------:R-:W-:Y:S02]  /*0870*/  VIADD R1, R1, 0xfffffff8 ;  /* 0xfffffff801017836 */ /* 0x000fe40000000000 */
[----:B------:R-:W-:-:S03]  /*0880*/  IMAD.MOV.U32 R3, RZ, RZ, R5 ;  /* 0x000000ffff037224 */ /* 0x000fc600078e0005 */
[----:B------:R0:W-:Y:S02]  /*0890*/  STL [R1], R2 ;  /* 0x0000000201007387 */ /* 0x0001e40000100800 */
[----:B0-----:R-:W-:-:S06]  /*08a0*/  IMAD.MOV.U32 R2, RZ, RZ, R4 ;  /* 0x000000ffff027224 */ /* 0x001fcc00078e0004 */
[----:B------:R-:W-:Y:S01]  /*08b0*/  DADD R4, R2, R6 ;  /* 0x0000000002047229 */ /* 0x000fe20000000006 */
[----:B------:R0:W2:Y:S02]  /*08c0*/  LDL R2, [R1] ;  /* 0x0000000001027983 */ /* 0x0000a40000100800 */
[----:B0-----:R-:W-:Y:S01]  /*08d0*/  VIADD R1, R1, 0x8 ;  /* 0x0000000801017836 */ /* 0x001fe20000000000 */
[----:B--2---:R-:W-:Y:S07]  /*08e0*/  RET.REL.NODEC R20 `(_Z7reduce6IdLj512ELb1EEvPT_S1_j12reduction_opi) ;  /* 0xfffffff414c47950 */ /* 0x004fee0003c3ffff */
.L_x_58:
        /* <DEDUP_REMOVED lines=9> */
.L_x_199:


//--------------------- .text._Z7reduce6IdLj16ELb0EEvPT_S1_j12reduction_opi --------------------------
	.section	.text._Z7reduce6IdLj16ELb0EEvPT_S1_j12reduction_opi,"ax",@progbits
	.align	128
        .global         _Z7reduce6IdLj16ELb0EEvPT_S1_j12reduction_opi
        .type           _Z7reduce6IdLj16ELb0EEvPT_S1_j12reduction_opi,@function
        .size           _Z7reduce6IdLj16ELb0EEvPT_S1_j12reduction_opi,(.L_x_201 - _Z7reduce6IdLj16ELb0EEvPT_S1_j12reduction_opi)
        .other          _Z7reduce6IdLj16ELb0EEvPT_S1_j12reduction_opi,@"STO_CUDA_ENTRY STV_DEFAULT"
_Z7reduce6IdLj16ELb0EEvPT_S1_j12reduction_opi:
.text._Z7reduce6IdLj16ELb0EEvPT_S1_j12reduction_opi:
        /* <DEDUP_REMOVED lines=17> */
.L_x_63:
[----:B------:R-:W1:Y:S01]  /*0110*/  LDC.64 R8, c[0x0][0x380] ;  /* 0x0000e000ff087b82 */ /* 0x000e620000000a00 */
[----:B------:R-:W-:-:S04]  /*0120*/  VIADD R3, R19, UR38 ;  /* 0x0000002613037c36 */ /* 0x000fc80008000000 */
[----:B-1----:R-:W-:-:S05]  /*0130*/  IMAD.WIDE.U32 R8, R3, 0x8, R8 ;  /* 0x0000000803087825 */ /* 0x002fca00078e0008 */
[----:B------:R1:W5:Y:S01]  /*0140*/  LDG.E.64 R6, desc[UR36][R8.64] ;  /* 0x0000002408067981 */ /* 0x000362000c1e1b00 */
[----:B------:R1:W2:Y:S01]  /*0150*/  LDC.64 R10, c[0x2][R2] ;  /* 0x00800000020a7b82 */ /* 0x0002a20000000a00 */
[----:B------:R-:W-:Y:S01]  /*0160*/  HFMA2 R21, -RZ, RZ, 0, 0 ;  /* 0x00000000ff157431 */ /* 0x000fe200000001ff */
[----:B------:R-:W-:-:S07]  /*0170*/  MOV R20, 0x190 ;  /* 0x0000019000147802 */ /* 0x000fce0000000f00 */
[----:B012--5:R-:W-:Y:S05]  /*0180*/  CALL.REL.NOINC R10 `(_Z7reduce6IdLj16ELb0EEvPT_S1_j12reduction_opi) ;  /* 0xfffffffc0a9c7344 */ /* 0x027fea0003c3ffff */
        /* <DEDUP_REMOVED lines=11> */
[----:B01---5:R-:W-:Y:S05]  /*0240*/  CALL.REL.NOINC R10 `(_Z7reduce6IdLj16ELb0EEvPT_S1_j12reduction_opi) ;  /* 0xfffffffc0a6c7344 */ /* 0x023fea0003c3ffff */
.L_x_62:
[----:B------:R-:W-:Y:S05]  /*0250*/  BSYNC.RECONVERGENT B6 ;  /* 0x0000000000067941 */ /* 0x000fea0003800200 */
.L_x_61:
[----:B------:R-:W-:-:S04]  /*0260*/  LEA R19, R16, R19, 0x5 ;  /* 0x0000001310137211 */ /* 0x000fc800078e28ff */
[----:B------:R-:W-:-:S13]  /*0270*/  ISETP.GE.U32.AND P0, PT, R19, UR39, PT ;  /* 0x0000002713007c0c */ /* 0x000fda000bf06070 */
[----:B------:R-:W-:Y:S05]  /*0280*/  @!P0 BRA `(.L_x_63) ;  /* 0xfffffffc00a08947 */ /* 0x000fea000383ffff */
.L_x_60:
[----:B------:R-:W-:Y:S05]  /*0290*/  BSYNC.RECONVERGENT B7 ;  /* 0x0000000000077941 */ /* 0x000fea0003800200 */
.L_x_59:
        /* <DEDUP_REMOVED lines=13> */
[----:B0123--:R-:W-:Y:S05]  /*0370*/  CALL.REL.NOINC R8 `(_Z7reduce6IdLj16ELb0EEvPT_S1_j12reduction_opi) ;  /* 0xfffffffc08207344 */ /* 0x00ffea0003c3ffff */
[----:B------:R0:W-:Y:S01]  /*0380*/  STS.64 [R16], R4 ;  /* 0x0000000410007388 */ /* 0x0001e20000000a00 */
[----:B------:R0:W1:Y:S01]  /*0390*/  LDC.64 R8, c[0x2][R2] ;  /* 0x0080000002087b82 */ /* 0x0000620000000a00 */
[----:B------:R-:W-:Y:S01]  /*03a0*/  MOV R20, 0x3e0 ;  /* 0x000003e000147802 */ /* 0x000fe20000000f00 */
[----:B------:R-:W-:Y:S01]  /*03b0*/  IMAD.MOV.U32 R21, RZ, RZ, 0x0 ;  /* 0x00000000ff157424 */ /* 0x000fe200078e00ff */
[----:B------:R0:W2:Y:S06]  /*03c0*/  LDS.64 R6, [R16+0x20] ;  /* 0x0000200010067984 */ /* 0x0000ac0000000a00 */
[----:B012---:R-:W-:Y:S05]  /*03d0*/  CALL.REL.NOINC R8 `(_Z7reduce6IdLj16ELb0EEvPT_S1_j12reduction_opi) ;  /* 0xfffffffc08087344 */ /* 0x007fea0003c3ffff */
[----:B------:R0:W-:Y:S01]  /*03e0*/  STS.64 [R16], R4 ;  /* 0x0000000410007388 */ /* 0x0001e20000000a00 */
[----:B------:R0:W1:Y:S01]  /*03f0*/  LDC.64 R8, c[0x2][R2] ;  /* 0x0080000002087b82 */ /* 0x0000620000000a00 */
[----:B------:R-:W-:Y:S01]  /*0400*/  MOV R20, 0x440 ;  /* 0x0000044000147802 */ /* 0x000fe20000000f00 */
[----:B------:R-:W-:Y:S01]  /*0410*/  IMAD.MOV.U32 R21, RZ, RZ, 0x0 ;  /* 0x00000000ff157424 */ /* 0x000fe200078e00ff */
[----:B------:R0:W2:Y:S06]  /*0420*/  LDS.64 R6, [R16+0x10] ;  /* 0x0000100010067984 */ /* 0x0000ac0000000a00 */
[----:B012---:R-:W-:Y:S05]  /*0430*/  CALL.REL.NOINC R8 `(_Z7reduce6IdLj16ELb0EEvPT_S1_j12reduction_opi) ;  /* 0xfffffff808f07344 */ /* 0x007fea0003c3ffff */
[----:B------:R0:W-:Y:S01]  /*0440*/  STS.64 [R16], R4 ;  /* 0x0000000410007388 */ /* 0x0001e20000000a00 */
[----:B------:R-:W1:Y:S01]  /*0450*/  LDC.64 R2, c[0x2][R2] ;  /* 0x0080000002027b82 */ /* 0x000e620000000a00 */
[----:B------:R-:W-:Y:S01]  /*0460*/  HFMA2 R21, -RZ, RZ, 0, 0 ;  /* 0x00000000ff157431 */ /* 0x000fe200000001ff */
[----:B------:R-:W-:Y:S01]  /*0470*/  MOV R20, 0x4a0 ;  /* 0x000004a000147802 */ /* 0x000fe20000000f00 */
[----:B------:R0:W2:Y:S06]  /*0480*/  LDS.64 R6, [R16+0x8] ;  /* 0x0000080010067984 */ /* 0x0000ac0000000a00 */
[----:B012---:R-:W-:Y:S05]  /*0490*/  CALL.REL.NOINC R2 `(_Z7reduce6IdLj16ELb0EEvPT_S1_j12reduction_opi) ;  /* 0xfffffff802d87344 */ /* 0x007fea0003c3ffff */
        /* <DEDUP_REMOVED lines=11> */
        .type           $_Z7reduce6IdLj16ELb0EEvPT_S1_j12reduction_opi$_Z10binary_maxIdET_S0_S0_,@function
        .size           $_Z7reduce6IdLj16ELb0EEvPT_S1_j12reduction_opi$_Z10binary_maxIdET_S0_S0_,($_Z7reduce6IdLj16ELb0EEvPT_S1_j12reduction_opi$_Z10binary_sumIdET_S0_S0_ - $_Z7reduce6IdLj16ELb0EEvPT_S1_j12reduction_opi$_Z10binary_maxIdET_S0_S0_)
$_Z7reduce6IdLj16ELb0EEvPT_S1_j12reduction_opi$_Z10binary_maxIdET_S0_S0_:
        /* <DEDUP_REMOVED lines=9> */
[----:B--2---:R-:W-:Y:S06]  /*05e0*/  RET.REL.NODEC R20 `(_Z7reduce6IdLj16ELb0EEvPT_S1_j12reduction_opi) ;  /* 0xfffffff814847950 */ /* 0x004fec0003c3ffff */
        .type           $_Z7reduce6IdLj16ELb0EEvPT_S1_j12reduction_opi$_Z10binary_sumIdET_S0_S0_,@function
        .size           $_Z7reduce6IdLj16ELb0EEvPT_S1_j12reduction_opi$_Z10binary_sumIdET_S0_S0_,(.L_x_201 - $_Z7reduce6IdLj16ELb0EEvPT_S1_j12reduction_opi$_Z10binary_sumIdET_S0_S0_)
$_Z7reduce6IdLj16ELb0EEvPT_S1_j12reduction_opi$_Z10binary_sumIdET_S0_S0_:
[----:B------:R-:W-:Y:S02]  /*05f0*/  VIADD R1, R1, 0xfffffff8 ;  /* 0xfffffff801017836 */ /* 0x000fe40000000000 */
[----:B------:R-:W-:-:S03]  /*0600*/  IMAD.MOV.U32 R3, RZ, RZ, R5 ;  /* 0x000000ffff037224 */ /* 0x000fc600078e0005 */
[----:B------:R0:W-:Y:S02]  /*0610*/  STL [R1], R2 ;  /* 0x0000000201007387 */ /* 0x0001e40000100800 */
[----:B0-----:R-:W-:-:S06]  /*0620*/  MOV R2, R4 ;  /* 0x0000000400027202 */ /* 0x001fcc0000000f00 */
[----:B------:R-:W-:Y:S01]  /*0630*/  DADD R4, R2, R6 ;  /* 0x0000000002047229 */ /* 0x000fe20000000006 */
[----:B------:R0:W2:Y:S02]  /*0640*/  LDL R2, [R1] ;  /* 0x0000000001027983 */ /* 0x0000a40000100800 */
[----:B0-----:R-:W-:Y:S01]  /*0650*/  VIADD R1, R1, 0x8 ;  /* 0x0000000801017836 */ /* 0x001fe20000000000 */
[----:B--2---:R-:W-:Y:S07]  /*0660*/  RET.REL.NODEC R20 `(_Z7reduce6IdLj16ELb0EEvPT_S1_j12reduction_opi) ;  /* 0xfffffff814647950 */ /* 0x004fee0003c3ffff */
.L_x_64:
        /* <DEDUP_REMOVED lines=9> */
.L_x_201:


//--------------------- .text._Z7reduce6IdLj16ELb1EEvPT_S1_j12reduction_opi --------------------------
	.section	.text._Z7reduce6IdLj16ELb1EEvPT_S1_j12reduction_opi,"ax",@progbits
	.align	128
        .global         _Z7reduce6IdLj16ELb1EEvPT_S1_j12reduction_opi
        .type           _Z7reduce6IdLj16ELb1EEvPT_S1_j12reduction_opi,@function
        .size           _Z7reduce6IdLj16ELb1EEvPT_S1_j12reduction_opi,(.L_x_203 - _Z7reduce6IdLj16ELb1EEvPT_S1_j12reduction_opi)
        .other          _Z7reduce6IdLj16ELb1EEvPT_S1_j12reduction_opi,@"STO_CUDA_ENTRY STV_DEFAULT"
_Z7reduce6IdLj16ELb1EEvPT_S1_j12reduction_opi:
.text._Z7reduce6IdLj16ELb1EEvPT_S1_j12reduction_opi:
        /* <DEDUP_REMOVED lines=17> */
.L_x_67:
        /* <DEDUP_REMOVED lines=10> */
[----:B--2--5:R-:W-:Y:S05]  /*01b0*/  CALL.REL.NOINC R8 `(_Z7reduce6IdLj16ELb1EEvPT_S1_j12reduction_opi) ;  /* 0xfffffffc08907344 */ /* 0x024fea0003c3ffff */
[----:B------:R-:W0:Y:S01]  /*01c0*/  LDC.64 R6, c[0x0][0x380] ;  /* 0x0000e000ff067b82 */ /* 0x000e220000000a00 */
[----:B------:R-:W-:-:S04]  /*01d0*/  VIADD R3, R2, 0x10 ;  /* 0x0000001002037836 */ /* 0x000fc80000000000 */
[----:B0-----:R-:W-:-:S05]  /*01e0*/  IMAD.WIDE.U32 R2, R3, 0x8, R6 ;  /* 0x0000000803027825 */ /* 0x001fca00078e0006 */
[----:B------:R0:W5:Y:S01]  /*01f0*/  LDG.E.64 R6, desc[UR36][R2.64] ;  /* 0x0000002402067981 */ /* 0x000162000c1e1b00 */
[----:B------:R0:W1:Y:S01]  /*0200*/  LDC.64 R8, c[0x2][R16] ;  /* 0x0080000010087b82 */ /* 0x0000620000000a00 */
[----:B------:R-:W-:Y:S01]  /*0210*/  MOV R20, 0x240 ;  /* 0x0000024000147802 */ /* 0x000fe20000000f00 */
[----:B------:R-:W-:-:S07]  /*0220*/  IMAD.MOV.U32 R21, RZ, RZ, 0x0 ;  /* 0x00000000ff157424 */ /* 0x000fce00078e00ff */
[----:B01---5:R-:W-:Y:S05]  /*0230*/  CALL.REL.NOINC R8 `(_Z7reduce6IdLj16ELb1EEvPT_S1_j12reduction_opi) ;  /* 0xfffffffc08707344 */ /* 0x023fea0003c3ffff */
[----:B------:R-:W-:-:S13]  /*0240*/  ISETP.GE.U32.AND P6, PT, R22, UR39, PT ;  /* 0x0000002716007c0c */ /* 0x000fda000bfc6070 */
[----:B------:R-:W-:Y:S05]  /*0250*/  @!P6 BRA `(.L_x_67) ;  /* 0xfffffffc00ace947 */ /* 0x000fea000383ffff */
.L_x_66:
[----:B------:R-:W-:Y:S05]  /*0260*/  BSYNC.RECONVERGENT B6 ;  /* 0x0000000000067941 */ /* 0x000fea0003800200 */
.L_x_65:
        /* <DEDUP_REMOVED lines=13> */
[----:B0123--:R-:W-:Y:S05]  /*0340*/  CALL.REL.NOINC R8 `(_Z7reduce6IdLj16ELb1EEvPT_S1_j12reduction_opi) ;  /* 0xfffffffc082c7344 */ /* 0x00ffea0003c3ffff */
[----:B------:R0:W-:Y:S01]  /*0350*/  STS.64 [R2], R4 ;  /* 0x0000000402007388 */ /* 0x0001e20000000a00 */
[----:B------:R0:W1:Y:S01]  /*0360*/  LDC.64 R8, c[0x2][R16] ;  /* 0x0080000010087b82 */ /* 0x0000620000000a00 */
[----:B------:R-:W-:Y:S01]  /*0370*/  HFMA2 R21, -RZ, RZ, 0, 0 ;  /* 0x00000000ff157431 */ /* 0x000fe200000001ff */
[----:B------:R-:W-:Y:S01]  /*0380*/  MOV R20, 0x3b0 ;  /* 0x000003b000147802 */ /* 0x000fe20000000f00 */
[----:B------:R0:W2:Y:S06]  /*0390*/  LDS.64 R6, [R2+0x20] ;  /* 0x0000200002067984 */ /* 0x0000ac0000000a00 */
[----:B012---:R-:W-:Y:S05]  /*03a0*/  CALL.REL.NOINC R8 `(_Z7reduce6IdLj16ELb1EEvPT_S1_j12reduction_opi) ;  /* 0xfffffffc08147344 */ /* 0x007fea0003c3ffff */
[----:B------:R0:W-:Y:S01]  /*03b0*/  STS.64 [R2], R4 ;  /* 0x0000000402007388 */ /* 0x0001e20000000a00 */
[----:B------:R0:W1:Y:S01]  /*03c0*/  LDC.64 R8, c[0x2][R16] ;  /* 0x0080000010087b82 */ /* 0x0000620000000a00 */
[----:B------:R-:W-:Y:S01]  /*03d0*/  MOV R20, 0x410 ;  /* 0x0000041000147802 */ /* 0x000fe20000000f00 */
[----:B------:R-:W-:Y:S01]  /*03e0*/  IMAD.MOV.U32 R21, RZ, RZ, 0x0 ;  /* 0x00000000ff157424 */ /* 0x000fe200078e00ff */
[----:B------:R0:W2:Y:S06]  /*03f0*/  LDS.64 R6, [R2+0x10] ;  /* 0x0000100002067984 */ /* 0x0000ac0000000a00 */
[----:B012---:R-:W-:Y:S05]  /*0400*/  CALL.REL.NOINC R8 `(_Z7reduce6IdLj16ELb1EEvPT_S1_j12reduction_opi) ;  /* 0xfffffff808fc7344 */ /* 0x007fea0003c3ffff */
[----:B------:R0:W-:Y:S01]  /*0410*/  STS.64 [R2], R4 ;  /* 0x0000000402007388 */ /* 0x0001e20000000a00 */
[----:B------:R-:W1:Y:S01]  /*0420*/  LDC.64 R16, c[0x2][R16] ;  /* 0x0080000010107b82 */ /* 0x000e620000000a00 */
[----:B------:R-:W-:Y:S01]  /*0430*/  MOV R20, 0x470 ;  /* 0x0000047000147802 */ /* 0x000fe20000000f00 */
[----:B------:R-:W-:Y:S01]  /*0440*/  IMAD.MOV.U32 R21, RZ, RZ, 0x0 ;  /* 0x00000000ff157424 */ /* 0x000fe200078e00ff */
[----:B------:R0:W2:Y:S06]  /*0450*/  LDS.64 R6, [R2+0x8] ;  /* 0x0000080002067984 */ /* 0x0000ac0000000a00 */
[----:B012---:R-:W-:Y:S05]  /*0460*/  CALL.REL.NOINC R16 `(_Z7reduce6IdLj16ELb1EEvPT_S1_j12reduction_opi) ;  /* 0xfffffff810e47344 */ /* 0x007fea0003c3ffff */
        /* <DEDUP_REMOVED lines=11> */
        .type           $_Z7reduce6IdLj16ELb1EEvPT_S1_j12reduction_opi$_Z10binary_maxIdET_S0_S0_,@function
        .size           $_Z7reduce6IdLj16ELb1EEvPT_S1_j12reduction_opi$_Z10binary_maxIdET_S0_S0_,($_Z7reduce6IdLj16ELb1EEvPT_S1_j12reduction_opi$_Z10binary_sumIdET_S0_S0_ - $_Z7reduce6IdLj16ELb1EEvPT_S1_j12reduction_opi$_Z10binary_maxIdET_S0_S0_)
$_Z7reduce6IdLj16ELb1EEvPT_S1_j12reduction_opi$_Z10binary_maxIdET_S0_S0_:
[----:B------:R-:W-:Y:S01]  /*0520*/  VIADD R1, R1, 0xfffffff8 ;  /* 0xfffffff801017836 */ /* 0x000fe20000000000 */
[----:B------:R-:W-:-:S04]  /*0530*/  MOV R3, R7 ;  /* 0x0000000700037202 */ /* 0x000fc80000000f00 */
[----:B------:R0:W-:Y:S02]  /*0540*/  STL [R1], R2 ;  /* 0x0000000201007387 */ /* 0x0001e40000100800 */
[----:B0-----:R-:W-:-:S06]  /*0550*/  IMAD.MOV.U32 R2, RZ, RZ, R6 ;  /* 0x000000ffff027224 */ /* 0x001fcc00078e0006 */
[----:B------:R-:W-:-:S14]  /*0560*/  DSETP.GT.AND P0, PT, R4, R2, PT ;  /* 0x000000020400722a */ /* 0x000fdc0003f04000 */
[----:B------:R-:W-:Y:S02]  /*0570*/  @!P0 IMAD.MOV.U32 R4, RZ, RZ, R2 ;  /* 0x000000ffff048224 */ /* 0x000fe400078e0002 */
[----:B------:R0:W2:Y:S01]  /*0580*/  LDL R2, [R1] ;  /* 0x0000000001027983 */ /* 0x0000a20000100800 */
[----:B------:R-:W-:Y:S01]  /*0590*/  @!P0 IMAD.MOV.U32 R5, RZ, RZ, R3 ;  /* 0x000000ffff058224 */ /* 0x000fe200078e0003 */
[----:B0-----:R-:W-:Y:S01]  /*05a0*/  IADD3 R1, PT, PT, R1, 0x8, RZ ;  /* 0x0000000801017810 */ /* 0x001fe20007ffe0ff */
[----:B--2---:R-:W-:Y:S06]  /*05b0*/  RET.REL.NODEC R20 `(_Z7reduce6IdLj16ELb1EEvPT_S1_j12reduction_opi) ;  /* 0xfffffff814907950 */ /* 0x004fec0003c3ffff */
        .type           $_Z7reduce6IdLj16ELb1EEvPT_S1_j12reduction_opi$_Z10binary_sumIdET_S0_S0_,@function
        .size           $_Z7reduce6IdLj16ELb1EEvPT_S1_j12reduction_opi$_Z10binary_sumIdET_S0_S0_,(.L_x_203 - $_Z7reduce6IdLj16ELb1EEvPT_S1_j12reduction_opi$_Z10binary_sumIdET_S0_S0_)
$_Z7reduce6IdLj16ELb1EEvPT_S1_j12reduction_opi$_Z10binary_sumIdET_S0_S0_:
[----:B------:R-:W-:Y:S02]  /*05c0*/  VIADD R1, R1, 0xfffffff8 ;  /* 0xfffffff801017836 */ /* 0x000fe40000000000 */
[----:B------:R-:W-:-:S03]  /*05d0*/  IMAD.MOV.U32 R3, RZ, RZ, R5 ;  /* 0x000000ffff037224 */ /* 0x000fc600078e0005 */
[----:B------:R0:W-:Y:S02]  /*05e0*/  STL [R1], R2 ;  /* 0x0000000201007387 */ /* 0x0001e40000100800 */
[----:B0-----:R-:W-:-:S06]  /*05f0*/  MOV R2, R4 ;  /* 0x0000000400027202 */ /* 0x001fcc0000000f00 */
[----:B------:R-:W-:Y:S01]  /*0600*/  DADD R4, R2, R6 ;  /* 0x0000000002047229 */ /* 0x000fe20000000006 */
[----:B------:R0:W2:Y:S02]  /*0610*/  LDL R2, [R1] ;  /* 0x0000000001027983 */ /* 0x0000a40000100800 */
[----:B0-----:R-:W-:Y:S01]  /*0620*/  VIADD R1, R1, 0x8 ;  /* 0x0000000801017836 */ /* 0x001fe20000000000 */
[----:B--2---:R-:W-:Y:S07]  /*0630*/  RET.REL.NODEC R20 `(_Z7reduce6IdLj16ELb1EEvPT_S1_j12reduction_opi) ;  /* 0xfffffff814707950 */ /* 0x004fee0003c3ffff */
.L_x_68:
        /* <DEDUP_REMOVED lines=12> */
.L_x_203:


//--------------------- .text._Z7reduce6IdLj128ELb0EEvPT_S1_j12reduction_opi --------------------------
	.section	.text._Z7reduce6IdLj128ELb0EEvPT_S1_j12reduction_opi,"ax",@progbits
	.align	128
        .global         _Z7reduce6IdLj128ELb0EEvPT_S1_j12reduction_opi
        .type           _Z7reduce6IdLj128ELb0EEvPT_S1_j12reduction_opi,@function
        .size           _Z7reduce6IdLj128ELb0EEvPT_S1_j12reduction_opi,(.L_x_205 - _Z7reduce6IdLj128ELb0EEvPT_S1_j12reduction_opi)
        .other          _Z7reduce6IdLj128ELb0EEvPT_S1_j12reduction_opi,@"STO_CUDA_ENTRY STV_DEFAULT"
_Z7reduce6IdLj128ELb0EEvPT_S1_j12reduction_opi:
.text._Z7reduce6IdLj128ELb0EEvPT_S1_j12reduction_opi:
        /* <DEDUP_REMOVED lines=17> */
.L_x_73:
[----:B------:R-:W1:Y:S01]  /*0110*/  LDC.64 R8, c[0x0][0x380] ;  /* 0x0000e000ff087b82 */ /* 0x000e620000000a00 */
[----:B------:R-:W-:-:S04]  /*0120*/  VIADD R3, R19, UR38 ;  /* 0x0000002613037c36 */ /* 0x000fc80008000000 */
[----:B-1----:R-:W-:-:S05]  /*0130*/  IMAD.WIDE.U32 R8, R3, 0x8, R8 ;  /* 0x0000000803087825 */ /* 0x002fca00078e0008 */
[----:B------:R1:W5:Y:S01]  /*0140*/  LDG.E.64 R6, desc[UR36][R8.64] ;  /* 0x0000002408067981 */ /* 0x000362000c1e1b00 */
[----:B------:R1:W2:Y:S01]  /*0150*/  LDC.64 R10, c[0x2][R2] ;  /* 0x00800000020a7b82 */ /* 0x0002a20000000a00 */
[----:B------:R-:W-:Y:S01]  /*0160*/  MOV R20, 0x190 ;  /* 0x0000019000147802 */ /* 0x000fe20000000f00 */
[----:B------:R-:W-:-:S07]  /*0170*/  IMAD.MOV.U32 R21, RZ, RZ, 0x0 ;  /* 0x00000000ff157424 */ /* 0x000fce00078e00ff */
[----:B012--5:R-:W-:Y:S05]  /*0180*/  CALL.REL.NOINC R10 `(_Z7reduce6IdLj128ELb0EEvPT_S1_j12reduction_opi) ;  /* 0xfffffffc0a9c7344 */ /* 0x027fea0003c3ffff */
        /* <DEDUP_REMOVED lines=11> */
[----:B01---5:R-:W-:Y:S05]  /*0240*/  CALL.REL.NOINC R10 `(_Z7reduce6IdLj128ELb0EEvPT_S1_j12reduction_opi) ;  /* 0xfffffffc0a6c7344 */ /* 0x023fea0003c3ffff */
.L_x_72:
[----:B------:R-:W-:Y:S05]  /*0250*/  BSYNC.RECONVERGENT B6 ;  /* 0x0000000000067941 */ /* 0x000fea0003800200 */
.L_x_71:
[----:B------:R-:W-:-:S05]  /*0260*/  IMAD R19, R16, 0x100, R19 ;  /* 0x0000010010137824 */ /* 0x000fca00078e0213 */
[----:B------:R-:W-:-:S13]  /*0270*/  ISETP.GE.U32.AND P0, PT, R19, UR39, PT ;  /* 0x0000002713007c0c */ /* 0x000fda000bf06070 */
[----:B------:R-:W-:Y:S05]  /*0280*/  @!P0 BRA `(.L_x_73) ;  /* 0xfffffffc00a08947 */ /* 0x000fea000383ffff */
.L_x_70:
[----:B------:R-:W-:Y:S05]  /*0290*/  BSYNC.RECONVERGENT B7 ;  /* 0x0000000000077941 */ /* 0x000fea0003800200 */
.L_x_69:
        /* <DEDUP_REMOVED lines=13> */
[----:B0123--:R-:W-:Y:S05]  /*0370*/  CALL.REL.NOINC R8 `(_Z7reduce6IdLj128ELb0EEvPT_S1_j12reduction_opi) ;  /* 0xfffffffc08207344 */ /* 0x00ffea0003c3ffff */
[----:B------:R-:W-:Y:S02]  /*0380*/  IMAD.MOV.U32 R6, RZ, RZ, R4 ;  /* 0x000000ffff067224 */ /* 0x000fe400078e0004 */
[----:B------:R-:W-:-:S05]  /*0390*/  IMAD.MOV.U32 R7, RZ, RZ, R5 ;  /* 0x000000ffff077224 */ /* 0x000fca00078e0005 */
[----:B------:R1:W-:Y:S02]  /*03a0*/  STS.64 [R16], R6 ;  /* 0x0000000610007388 */ /* 0x0003e40000000a00 */
.L_x_74:
[----:B------:R-:W-:Y:S05]  /*03b0*/  WARPSYNC.ALL ;  /* 0x0000000000007948 */ /* 0x000fea0003800000 */
[----:B------:R-:W-:Y:S01]  /*03c0*/  BAR.SYNC.DEFER_BLOCKING 0x0 ;  /* 0x0000000000007b1d */ /* 0x000fe20000010000 */
[----:B------:R-:W-:-:S13]  /*03d0*/  ISETP.GT.U32.AND P0, PT, R18, 0x1f, PT ;  /* 0x0000001f1200780c */ /* 0x000fda0003f04070 */
[----:B------:R-:W-:Y:S05]  /*03e0*/  @P0 EXIT ;  /* 0x000000000000094d */ /* 0x000fea0003800000 */
[----:B-1----:R1:W2:Y:S01]  /*03f0*/  LDS.64 R6, [R16+0x100] ;  /* 0x0001000010067984 */ /* 0x0022a20000000a00 */
[----:B------:R1:W3:Y:S01]  /*0400*/  LDC.64 R8, c[0x2][R2] ;  /* 0x0080000002087b82 */ /* 0x0002e20000000a00 */
[----:B------:R-:W-:Y:S01]  /*0410*/  MOV R20, 0x440 ;  /* 0x0000044000147802 */ /* 0x000fe20000000f00 */
[----:B------:R-:W-:-:S07]  /*0420*/  IMAD.MOV.U32 R21, RZ, RZ, 0x0 ;  /* 0x00000000ff157424 */ /* 0x000fce00078e00ff */
[----:B0123--:R-:W-:Y:S05]  /*0430*/  CALL.REL.NOINC R8 `(_Z7reduce6IdLj128ELb0EEvPT_S1_j12reduction_opi) ;  /* 0xfffffff808f07344 */ /* 0x00ffea0003c3ffff */
[----:B------:R0:W-:Y:S01]  /*0440*/  STS.64 [R16], R4 ;  /* 0x0000000410007388 */ /* 0x0001e20000000a00 */
[----:B------:R0:W1:Y:S01]  /*0450*/  LDC.64 R8, c[0x2][R2] ;  /* 0x0080000002087b82 */ /* 0x0000620000000a00 */
[----:B------:R-:W-:Y:S01]  /*0460*/  HFMA2 R21, -RZ, RZ, 0, 0 ;  /* 0x00000000ff157431 */ /* 0x000fe200000001ff */
[----:B------:R-:W-:Y:S01]  /*0470*/  MOV R20, 0x4a0 ;  /* 0x000004a000147802 */ /* 0x000fe20000000f00 */
[----:B------:R0:W2:Y:S06]  /*0480*/  LDS.64 R6, [R16+0x80] ;  /* 0x0000800010067984 */ /* 0x0000ac0000000a00 */
[----:B012---:R-:W-:Y:S05]  /*0490*/  CALL.REL.NOINC R8 `(_Z7reduce6IdLj128ELb0EEvPT_S1_j12reduction_opi) ;  /* 0xfffffff808d87344 */ /* 0x007fea0003c3ffff */
[----:B------:R0:W-:Y:S01]  /*04a0*/  STS.64 [R16], R4 ;  /* 0x0000000410007388 */ /* 0x0001e20000000a00 */
[----:B------:R0:W1:Y:S01]  /*04b0*/  LDC.64 R8, c[0x2][R2] ;  /* 0x0080000002087b82 */ /* 0x0000620000000a00 */
[----:B------:R-:W-:Y:S01]  /*04c0*/  MOV R20, 0x500 ;  /* 0x0000050000147802 */ /* 0x000fe20000000f00 */
[----:B------:R-:W-:Y:S01]  /*04d0*/  IMAD.MOV.U32 R21, RZ, RZ, 0x0 ;  /* 0x00000000ff157424 */ /* 0x000fe200078e00ff */
        /* <DEDUP_REMOVED lines=15> */
[----:B------:R-:W1:Y:S01]  /*05d0*/  LDC.64 R2, c[0x2][R2] ;  /* 0x0080000002027b82 */ /* 0x000e620000000a00 */
[----:B------:R-:W-:Y:S01]  /*05e0*/  HFMA2 R21, -RZ, RZ, 0, 0 ;  /* 0x00000000ff157431 */ /* 0x000fe200000001ff */
[----:B------:R-:W-:Y:S01]  /*05f0*/  MOV R20, 0x620 ;  /* 0x0000062000147802 */ /* 0x000fe20000000f00 */
[----:B------:R0:W2:Y:S06]  /*0600*/  LDS.64 R6, [R16+0x8] ;  /* 0x0000080010067984 */ /* 0x0000ac0000000a00 */
[----:B012---:R-:W-:Y:S05]  /*0610*/  CALL.REL.NOINC R2 `(_Z7reduce6IdLj128ELb0EEvPT_S1_j12reduction_opi) ;  /* 0xfffffff802787344 */ /* 0x007fea0003c3ffff */
        /* <DEDUP_REMOVED lines=11> */
        .type           $_Z7reduce6IdLj128ELb0EEvPT_S1_j12reduction_opi$_Z10binary_maxIdET_S0_S0_,@function
        .size           $_Z7reduce6IdLj128ELb0EEvPT_S1_j12reduction_opi$_Z10binary_maxIdET_S0_S0_,($_Z7reduce6IdLj128ELb0EEvPT_S1_j12reduction_opi$_Z10binary_sumIdET_S0_S0_ - $_Z7reduce6IdLj128ELb0EEvPT_S1_j12reduction_opi$_Z10binary_maxIdET_S0_S0_)
$_Z7reduce6IdLj128ELb0EEvPT_S1_j12reduction_opi$_Z10binary_maxIdET_S0_S0_:
        /* <DEDUP_REMOVED lines=9> */
[----:B--2---:R-:W-:Y:S06]  /*0760*/  RET.REL.NODEC R20 `(_Z7reduce6IdLj128ELb0EEvPT_S1_j12reduction_opi) ;  /* 0xfffffff814247950 */ /* 0x004fec0003c3ffff */
        .type           $_Z7reduce6IdLj128ELb0EEvPT_S1_j12reduction_opi$_Z10binary_sumIdET_S0_S0_,@function
        .size           $_Z7reduce6IdLj128ELb0EEvPT_S1_j12reduction_opi$_Z10binary_sumIdET_S0_S0_,(.L_x_205 - $_Z7reduce6IdLj128ELb0EEvPT_S1_j12reduction_opi$_Z10binary_sumIdET_S0_S0_)
$_Z7reduce6IdLj128ELb0EEvPT_S1_j12reduction_opi$_Z10binary_sumIdET_S0_S0_:
[----:B------:R-:W-:Y:S01]  /*0770*/  VIADD R1, R1, 0xfffffff8 ;  /* 0xfffffff801017836 */ /* 0x000fe20000000000 */
[----:B------:R-:W-:-:S04]  /*0780*/  MOV R3, R5 ;  /* 0x0000000500037202 */ /* 0x000fc80000000f00 */
[----:B------:R0:W-:Y:S02]  /*0790*/  STL [R1], R2 ;  /* 0x0000000201007387 */ /* 0x0001e40000100800 */
[----:B0-----:R-:W-:-:S06]  /*07a0*/  IMAD.MOV.U32 R2, RZ, RZ, R4 ;  /* 0x000000ffff027224 */ /* 0x001fcc00078e0004 */
[----:B------:R-:W-:Y:S01]  /*07b0*/  DADD R4, R2, R6 ;  /* 0x0000000002047229 */ /* 0x000fe20000000006 */
[----:B------:R0:W2:Y:S02]  /*07c0*/  LDL R2, [R1] ;  /* 0x0000000001027983 */ /* 0x0000a40000100800 */
[----:B0-----:R-:W-:Y:S01]  /*07d0*/  VIADD R1, R1, 0x8 ;  /* 0x0000000801017836 */ /* 0x001fe20000000000 */
[----:B--2---:R-:W-:Y:S07]  /*07e0*/  RET.REL.NODEC R20 `(_Z7reduce6IdLj128ELb0EEvPT_S1_j12reduction_opi) ;  /* 0xfffffff814047950 */ /* 0x004fee0003c3ffff */
.L_x_75:
        /* <DEDUP_REMOVED lines=9> */
.L_x_205:


//--------------------- .text._Z7reduce6IdLj1ELb1EEvPT_S1_j12reduction_opi --------------------------
	.section	.text._Z7reduce6IdLj1ELb1EEvPT_S1_j12reduction_opi,"ax",@progbits
	.align	128
        .global         _Z7reduce6IdLj1ELb1EEvPT_S1_j12reduction_opi
        .type           _Z7reduce6IdLj1ELb1EEvPT_S1_j12reduction_opi,@function
        .size           _Z7reduce6IdLj1ELb1EEvPT_S1_j12reduction_opi,(.L_x_207 - _Z7reduce6IdLj1ELb1EEvPT_S1_j12reduction_opi)
        .other          _Z7reduce6IdLj1ELb1EEvPT_S1_j12reduction_opi,@"STO_CUDA_ENTRY STV_DEFAULT"
_Z7reduce6IdLj1ELb1EEvPT_S1_j12reduction_opi:
.text._Z7reduce6IdLj1ELb1EEvPT_S1_j12reduction_opi:
        /* <DEDUP_REMOVED lines=17> */
.L_x_77:
[----:B------:R-:W0:Y:S01]  /*0110*/  LDC.64 R10, c[0x0][0x380] ;  /* 0x0000e000ff0a7b82 */ /* 0x000e220000000a00 */
[----:B------:R-:W-:-:S04]  /*0120*/  VIADD R2, R22, UR38 ;  /* 0x0000002616027c36 */ /* 0x000fc80008000000 */
[----:B0-----:R-:W-:-:S05]  /*0130*/  IMAD.WIDE.U32 R10, R2, 0x8, R10 ;  /* 0x00000008020a7825 */ /* 0x001fca00078e000a */
[----:B------:R0:W5:Y:S01]  /*0140*/  LDG.E.64 R6, desc[UR36][R10.64] ;  /* 0x000000240a067981 */ /* 0x000162000c1e1b00 */
[----:B------:R0:W2:Y:S01]  /*0150*/  LDC.64 R8, c[0x2][R16] ;  /* 0x0080000010087b82 */ /* 0x0000a20000000a00 */
[----:B-1----:R-:W-:Y:S01]  /*0160*/  LEA R22, R17, R22, 0x1 ;  /* 0x0000001611167211 */ /* 0x002fe200078e08ff */
[----:B------:R-:W-:Y:S01]  /*0170*/  IMAD.MOV.U32 R21, RZ, RZ, 0x0 ;  /* 0x00000000ff157424 */ /* 0x000fe200078e00ff */
[----:B------:R-:W-:Y:S02]  /*0180*/  MOV R20, 0x1c0 ;  /* 0x000001c000147802 */ /* 0x000fe40000000f00 */
[----:B------:R-:W-:-:S04]  /*0190*/  ISETP.GE.U32.AND P0, PT, R22, UR39, PT ;  /* 0x0000002716007c0c */ /* 0x000fc8000bf06070 */
[----:B0-----:R-:W-:-:S09]  /*01a0*/  P2R R0, PR, RZ, 0x1 ;  /* 0x00000001ff007803 */ /* 0x001fd20000000000 */
[----:B--2--5:R-:W-:Y:S05]  /*01b0*/  CALL.REL.NOINC R8 `(_Z7reduce6IdLj1ELb1EEvPT_S1_j12reduction_opi) ;  /* 0xfffffffc08907344 */ /* 0x024fea0003c3ffff */
[----:B------:R-:W0:Y:S01]  /*01c0*/  LDC.64 R6, c[0x0][0x380] ;  /* 0x0000e000ff067b82 */ /* 0x000e220000000a00 */
[----:B------:R-:W-:-:S04]  /*01d0*/  VIADD R3, R2, 0x1 ;  /* 0x0000000102037836 */ /* 0x000fc80000000000 */
[----:B0-----:R-:W-:-:S05]  /*01e0*/  IMAD.WIDE.U32 R2, R3, 0x8, R6 ;  /* 0x0000000803027825 */ /* 0x001fca00078e0006 */
[----:B------:R0:W5:Y:S01]  /*01f0*/  LDG.E.64 R6, desc[UR36][R2.64] ;  /* 0x0000002402067981 */ /* 0x000162000c1e1b00 */
[----:B------:R0:W1:Y:S01]  /*0200*/  LDC.64 R8, c[0x2][R16] ;  /* 0x0080000010087b82 */ /* 0x0000620000000a00 */
[----:B------:R-:W-:Y:S01]  /*0210*/  MOV R20, 0x240 ;  /* 0x0000024000147802 */ /* 0x000fe20000000f00 */
[----:B------:R-:W-:-:S07]  /*0220*/  IMAD.MOV.U32 R21, RZ, RZ, 0x0 ;  /* 0x00000000ff157424 */ /* 0x000fce00078e00ff */
[----:B01---5:R-:W-:Y:S05]  /*0230*/  CALL.REL.NOINC R8 `(_Z7reduce6IdLj1ELb1EEvPT_S1_j12reduction_opi) ;  /* 0xfffffffc08707344 */ /* 0x023fea0003c3ffff */
[----:B------:R-:W-:-:S13]  /*0240*/  ISETP.GE.U32.AND P6, PT, R22, UR39, PT ;  /* 0x0000002716007c0c */ /* 0x000fda000bfc6070 */
[----:B------:R-:W-:Y:S05]  /*0250*/  @!P6 BRA `(.L_x_77) ;  /* 0xfffffffc00ace947 */ /* 0x000fea000383ffff */
.L_x_76:
[----:B------:R-:W0:Y:S01]  /*0260*/  S2R R3, SR_CgaCtaId ;  /* 0x0000000000037919 */ /* 0x000e220000008800 */
[----:B------:R-:W-:Y:S01]  /*0270*/  MOV R0, 0x400 ;  /* 0x0000040000007802 */ /* 0x000fe20000000f00 */
[----:B------:R-:W-:Y:S05]  /*0280*/  WARPSYNC.ALL ;  /* 0x0000000000007948 */ /* 0x000fea0003800000 */
[----:B------:R-:W-:Y:S02]  /*0290*/  ISETP.NE.AND P0, PT, R19, RZ, PT ;  /* 0x000000ff1300720c */ /* 0x000fe40003f05270 */
[----:B0-----:R-:W-:-:S04]  /*02a0*/  LEA R0, R3, R0, 0x18 ;  /* 0x0000000003007211 */ /* 0x001fc800078ec0ff */
[----:B------:R-:W-:-:S05]  /*02b0*/  LEA R19, R19, R0, 0x3 ;  /* 0x0000000013137211 */ /* 0x000fca00078e18ff */
        /* <DEDUP_REMOVED lines=8> */
        .type           $_Z7reduce6IdLj1ELb1EEvPT_S1_j12reduction_opi$_Z10binary_maxIdET_S0_S0_,@function
        .size           $_Z7reduce6IdLj1ELb1EEvPT_S1_j12reduction_opi$_Z10binary_maxIdET_S0_S0_,($_Z7reduce6IdLj1ELb1EEvPT_S1_j12reduction_opi$_Z10binary_sumIdET_S0_S0_ - $_Z7reduce6IdLj1ELb1EEvPT_S1_j12reduction_opi$_Z10binary_maxIdET_S0_S0_)
$_Z7reduce6IdLj1ELb1EEvPT_S1_j12reduction_opi$_Z10binary_maxIdET_S0_S0_:
        /* <DEDUP_REMOVED lines=9> */
[----:B--2---:R-:W-:Y:S06]  /*03d0*/  RET.REL.NODEC R20 `(_Z7reduce6IdLj1ELb1EEvPT_S1_j12reduction_opi) ;  /* 0xfffffffc14087950 */ /* 0x004fec0003c3ffff */
        .type           $_Z7reduce6IdLj1ELb1EEvPT_S1_j12reduction_opi$_Z10binary_sumIdET_S0_S0_,@function
        .size           $_Z7reduce6IdLj1ELb1EEvPT_S1_j12reduction_opi$_Z10binary_sumIdET_S0_S0_,(.L_x_207 - $_Z7reduce6IdLj1ELb1EEvPT_S1_j12reduction_opi$_Z10binary_sumIdET_S0_S0_)
$_Z7reduce6IdLj1ELb1EEvPT_S1_j12reduction_opi$_Z10binary_sumIdET_S0_S0_:
[----:B------:R-:W-:Y:S02]  /*03e0*/  VIADD R1, R1, 0xfffffff8 ;  /* 0xfffffff801017836 */ /* 0x000fe40000000000 */
[----:B------:R-:W-:-:S03]  /*03f0*/  IMAD.MOV.U32 R3, RZ, RZ, R5 ;  /* 0x000000ffff037224 */ /* 0x000fc600078e0005 */
[----:B------:R0:W-:Y:S02]  /*0400*/  STL [R1], R2 ;  /* 0x0000000201007387 */ /* 0x0001e40000100800 */
[----:B0-----:R-:W-:-:S06]  /*0410*/  MOV R2, R4 ;  /* 0x0000000400027202 */ /* 0x001fcc0000000f00 */
[----:B------:R-:W-:Y:S01]  /*0420*/  DADD R4, R2, R6 ;  /* 0x0000000002047229 */ /* 0x000fe20000000006 */
[----:B------:R0:W2:Y:S02]  /*0430*/  LDL R2, [R1] ;  /* 0x0000000001027983 */ /* 0x0000a40000100800 */
[----:B0-----:R-:W-:Y:S01]  /*0440*/  VIADD R1, R1, 0x8 ;  /* 0x0000000801017836 */ /* 0x001fe20000000000 */
[----:B--2---:R-:W-:Y:S07]  /*0450*/  RET.REL.NODEC R20 `(_Z7reduce6IdLj1ELb1EEvPT_S1_j12reduction_opi) ;  /* 0xfffffff814e87950 */ /* 0x004fee0003c3ffff */
.L_x_78:
        /* <DEDUP_REMOVED lines=10> */
.L_x_207:


//--------------------- .text._Z7reduce6IdLj256ELb1EEvPT_S1_j12reduction_opi --------------------------
	.section	.text._Z7reduce6IdLj256ELb1EEvPT_S1_j12reduction_opi,"ax",@progbits
	.align	128
        .global         _Z7reduce6IdLj256ELb1EEvPT_S1_j12reduction_opi
        .type           _Z7reduce6IdLj256ELb1EEvPT_S1_j12reduction_opi,@function
        .size           _Z7reduce6IdLj256ELb1EEvPT_S1_j12reduction_opi,(.L_x_209 - _Z7reduce6IdLj256ELb1EEvPT_S1_j12reduction_opi)
        .other          _Z7reduce6IdLj256ELb1EEvPT_S1_j12reduction_opi,@"STO_CUDA_ENTRY STV_DEFAULT"
_Z7reduce6IdLj256ELb1EEvPT_S1_j12reduction_opi:
.text._Z7reduce6IdLj256ELb1EEvPT_S1_j12reduction_opi:
        /* <DEDUP_REMOVED lines=17> */
.L_x_81:
        /* <DEDUP_REMOVED lines=10> */
[----:B--2--5:R-:W-:Y:S05]  /*01b0*/  CALL.REL.NOINC R8 `(_Z7reduce6IdLj256ELb1EEvPT_S1_j12reduction_opi) ;  /* 0xfffffffc08907344 */ /* 0x024fea0003c3ffff */
[----:B------:R-:W0:Y:S01]  /*01c0*/  LDC.64 R6, c[0x0][0x380] ;  /* 0x0000e000ff067b82 */ /* 0x000e220000000a00 */
[----:B------:R-:W-:-:S04]  /*01d0*/  VIADD R3, R2, 0x100 ;  /* 0x0000010002037836 */ /* 0x000fc80000000000 */
[----:B0-----:R-:W-:-:S05]  /*01e0*/  IMAD.WIDE.U32 R2, R3, 0x8, R6 ;  /* 0x0000000803027825 */ /* 0x001fca00078e0006 */
[----:B------:R0:W5:Y:S01]  /*01f0*/  LDG.E.64 R6, desc[UR36][R2.64] ;  /* 0x0000002402067981 */ /* 0x000162000c1e1b00 */
[----:B------:R0:W1:Y:S01]  /*0200*/  LDC.64 R8, c[0x2][R16] ;  /* 0x0080000010087b82 */ /* 0x0000620000000a00 */
[----:B------:R-:W-:Y:S01]  /*0210*/  HFMA2 R21, -RZ, RZ, 0, 0 ;  /* 0x00000000ff157431 */ /* 0x000fe200000001ff */
[----:B------:R-:W-:-:S07]  /*0220*/  MOV R20, 0x240 ;  /* 0x0000024000147802 */ /* 0x000fce0000000f00 */
[----:B01---5:R-:W-:Y:S05]  /*0230*/  CALL.REL.NOINC R8 `(_Z7reduce6IdLj256ELb1EEvPT_S1_j12reduction_opi) ;  /* 0xfffffffc08707344 */ /* 0x023fea0003c3ffff */
[----:B------:R-:W-:-:S13]  /*0240*/  ISETP.GE.U32.AND P6, PT, R22, UR39, PT ;  /* 0x0000002716007c0c */ /* 0x000fda000bfc6070 */
[----:B------:R-:W-:Y:S05]  /*0250*/  @!P6 BRA `(.L_x_81) ;  /* 0xfffffffc00ace947 */ /* 0x000fea000383ffff */
.L_x_80:
[----:B------:R-:W-:Y:S05]  /*0260*/  BSYNC.RECONVERGENT B6 ;  /* 0x0000000000067941 */ /* 0x000fea0003800200 */
.L_x_79:
        /* <DEDUP_REMOVED lines=13> */
[----:B0123--:R-:W-:Y:S05]  /*0340*/  CALL.REL.NOINC R8 `(_Z7reduce6IdLj256ELb1EEvPT_S1_j12reduction_opi) ;  /* 0xfffffffc082c7344 */ /* 0x00ffea0003c3ffff */
[----:B------:R1:W-:Y:S02]  /*0350*/  STS.64 [R2], R4 ;  /* 0x0000000402007388 */ /* 0x0003e40000000a00 */
.L_x_82:
[----:B------:R-:W-:Y:S01]  /*0360*/  ISETP.GT.U32.AND P0, PT, R19, 0x3f, PT ;  /* 0x0000003f1300780c */ /* 0x000fe20003f04070 */
[----:B------:R-:W-:Y:S05]  /*0370*/  WARPSYNC.ALL ;  /* 0x0000000000007948 */ /* 0x000fea0003800000 */
[----:B------:R-:W-:Y:S07]  /*0380*/  BAR.SYNC.DEFER_BLOCKING 0x0 ;  /* 0x0000000000007b1d */ /* 0x000fee0000010000 */
[----:B------:R-:W-:Y:S05]  /*0390*/  @P0 BRA `(.L_x_83) ;  /* 0x0000000000180947 */ /* 0x000fea0003800000 */
[----:B------:R2:W3:Y:S01]  /*03a0*/  LDS.64 R6, [R2+0x200] ;  /* 0x0002000002067984 */ /* 0x0004e20000000a00 */
[----:B------:R2:W4:Y:S01]  /*03b0*/  LDC.64 R8, c[0x2][R16] ;  /* 0x0080000010087b82 */ /* 0x0005220000000a00 */
[----:B------:R-:W-:Y:S01]  /*03c0*/  MOV R20, 0x3f0 ;  /* 0x000003f000147802 */ /* 0x000fe20000000f00 */
[----:B------:R-:W-:-:S07]  /*03d0*/  IMAD.MOV.U32 R21, RZ, RZ, 0x0 ;  /* 0x00000000ff157424 */ /* 0x000fce00078e00ff */
[----:B01234-:R-:W-:Y:S05]  /*03e0*/  CALL.REL.NOINC R8 `(_Z7reduce6IdLj256ELb1EEvPT_S1_j12reduction_opi) ;  /* 0xfffffffc08047344 */ /* 0x01ffea0003c3ffff */
[----:B------:R2:W-:Y:S02]  /*03f0*/  STS.64 [R2], R4 ;  /* 0x0000000402007388 */ /* 0x0005e40000000a00 */
.L_x_83:
[----:B------:R-:W-:Y:S05]  /*0400*/  WARPSYNC.ALL ;  /* 0x0000000000007948 */ /* 0x000fea0003800000 */
[----:B------:R-:W-:Y:S01]  /*0410*/  BAR.SYNC.DEFER_BLOCKING 0x0 ;  /* 0x0000000000007b1d */ /* 0x000fe20000010000 */
[----:B------:R-:W-:-:S13]  /*0420*/  ISETP.GT.U32.AND P0, PT, R19, 0x1f, PT ;  /* 0x0000001f1300780c */ /* 0x000fda0003f04070 */
[----:B------:R-:W-:Y:S05]  /*0430*/  @P0 EXIT ;  /* 0x000000000000094d */ /* 0x000fea0003800000 */
[----:B------:R3:W4:Y:S01]  /*0440*/  LDS.64 R6, [R2+0x100] ;  /* 0x0001000002067984 */ /* 0x0007220000000a00 */
[----:B------:R3:W0:Y:S01]  /*0450*/  LDC.64 R8, c[0x2][R16] ;  /* 0x0080000010087b82 */ /* 0x0006220000000a00 */
[----:B------:R-:W-:Y:S01]  /*0460*/  MOV R20, 0x490 ;  /* 0x0000049000147802 */ /* 0x000fe20000000f00 */
[----:B------:R-:W-:-:S07]  /*0470*/  IMAD.MOV.U32 R21, RZ, RZ, 0x0 ;  /* 0x00000000ff157424 */ /* 0x000fce00078e00ff */
[----:B01234-:R-:W-:Y:S05]  /*0480*/  CALL.REL.NOINC R8 `(_Z7reduce6IdLj256ELb1EEvPT_S1_j12reduction_opi) ;  /* 0xfffffff808dc7344 */ /* 0x01ffea0003c3ffff */
[----:B------:R0:W-:Y:S01]  /*0490*/  STS.64 [R2], R4 ;  /* 0x0000000402007388 */ /* 0x0001e20000000a00 */
[----:B------:R0:W1:Y:S01]  /*04a0*/  LDC.64 R8, c[0x2][R16] ;  /* 0x0080000010087b82 */ /* 0x0000620000000a00 */
[----:B------:R-:W-:Y:S01]  /*04b0*/  MOV R20, 0x4f0 ;  /* 0x000004f000147802 */ /* 0x000fe20000000f00 */
[----:B------:R-:W-:Y:S01]  /*04c0*/  IMAD.MOV.U32 R21, RZ, RZ, 0x0 ;  /* 0x00000000ff157424 */ /* 0x000fe200078e00ff */
[----:B------:R0:W2:Y:S06]  /*04d0*/  LDS.64 R6, [R2+0x80] ;  /* 0x0000800002067984 */ /* 0x0000ac0000000a00 */
[----:B012---:R-:W-:Y:S05]  /*04e0*/  CALL.REL.NOINC R8 `(_Z7reduce6IdLj256ELb1EEvPT_S1_j12reduction_opi) ;  /* 0xfffffff808c47344 */ /* 0x007fea0003c3ffff */
[----:B------:R0:W-:Y:S01]  /*04f0*/  STS.64 [R2], R4 ;  /* 0x0000000402007388 */ /* 0x0001e20000000a00 */
[----:B------:R0:W1:Y:S01]  /*0500*/  LDC.64 R8, c[0x2][R16] ;  /* 0x0080000010087b82 */ /* 0x0000620000000a00 */
[----:B------:R-:W-:Y:S01]  /*0510*/  HFMA2 R21, -RZ, RZ, 0, 0 ;  /* 0x00000000ff157431 */ /* 0x000fe200000001ff */
[----:B------:R-:W-:Y:S01]  /*0520*/  MOV R20, 0x550 ;  /* 0x0000055000147802 */ /* 0x000fe20000000f00 */
[----:B------:R0:W2:Y:S06]  /*0530*/  LDS.64 R6, [R2+0x40] ;  /* 0x0000400002067984 */ /* 0x0000ac0000000a00 */
[----:B012---:R-:W-:Y:S05]  /*0540*/  CALL.REL.NOINC R8 `(_Z7reduce6IdLj256ELb1EEvPT_S1_j12reduction_opi) ;  /* 0xfffffff808ac7344 */ /* 0x007fea0003c3ffff */
        /* <DEDUP_REMOVED lines=13> */
[----:B------:R-:W1:Y:S01]  /*0620*/  LDC.64 R16, c[0x2][R16] ;  /* 0x0080000010107b82 */ /* 0x000e620000000a00 */
[----:B------:R-:W-:Y:S01]  /*0630*/  MOV R20, 0x670 ;  /* 0x0000067000147802 */ /* 0x000fe20000000f00 */
[----:B------:R-:W-:Y:S01]  /*0640*/  IMAD.MOV.U32 R21, RZ, RZ, 0x0 ;  /* 0x00000000ff157424 */ /* 0x000fe200078e00ff */
[----:B------:R0:W2:Y:S06]  /*0650*/  LDS.64 R6, [R2+0x8] ;  /* 0x0000080002067984 */ /* 0x0000ac0000000a00 */
[----:B012---:R-:W-:Y:S05]  /*0660*/  CALL.REL.NOINC R16 `(_Z7reduce6IdLj256ELb1EEvPT_S1_j12reduction_opi) ;  /* 0xfffffff810647344 */ /* 0x007fea0003c3ffff */
        /* <DEDUP_REMOVED lines=11> */
        .type           $_Z7reduce6IdLj256ELb1EEvPT_S1_j12reduction_opi$_Z10binary_maxIdET_S0_S0_,@function
        .size           $_Z7reduce6IdLj256ELb1EEvPT_S1_j12reduction_opi$_Z10binary_maxIdET_S0_S0_,($_Z7reduce6IdLj256ELb1EEvPT_S1_j12reduction_opi$_Z10binary_sumIdET_S0_S0_ - $_Z7reduce6IdLj256ELb1EEvPT_S1_j12reduction_opi$_Z10binary_maxIdET_S0_S0_)
$_Z7reduce6IdLj256ELb1EEvPT_S1_j12reduction_opi$_Z10binary_maxIdET_S0_S0_:
[----:B------:R-:W-:Y:S01]  /*0720*/  VIADD R1, R1, 0xfffffff8 ;  /* 0xfffffff801017836 */ /* 0x000fe20000000000 */
[----:B------:R-:W-:-:S04]  /*0730*/  MOV R3, R7 ;  /* 0x0000000700037202 */ /* 0x000fc80000000f00 */
[----:B------:R0:W-:Y:S02]  /*0740*/  STL [R1], R2 ;  /* 0x0000000201007387 */ /* 0x0001e40000100800 */
[----:B0-----:R-:W-:-:S06]  /*0750*/  IMAD.MOV.U32 R2, RZ, RZ, R6 ;  /* 0x000000ffff027224 */ /* 0x001fcc00078e0006 */
[----:B------:R-:W-:-:S14]  /*0760*/  DSETP.GT.AND P0, PT, R4, R2, PT ;  /* 0x000000020400722a */ /* 0x000fdc0003f04000 */
[----:B------:R-:W-:Y:S02]  /*0770*/  @!P0 IMAD.MOV.U32 R4, RZ, RZ, R2 ;  /* 0x000000ffff048224 */ /* 0x000fe400078e0002 */
[----:B------:R0:W2:Y:S01]  /*0780*/  LDL R2, [R1] ;  /* 0x0000000001027983 */ /* 0x0000a20000100800 */
[----:B------:R-:W-:Y:S02]  /*0790*/  @!P0 IMAD.MOV.U32 R5, RZ, RZ, R3 ;  /* 0x000000ffff058224 */ /* 0x000fe400078e0003 */
[----:B0-----:R-:W-:Y:S01]  /*07a0*/  VIADD R1, R1, 0x8 ;  /* 0x0000000801017836 */ /* 0x001fe20000000000 */
[----:B--2---:R-:W-:Y:S06]  /*07b0*/  RET.REL.NODEC R20 `(_Z7reduce6IdLj256ELb1EEvPT_S1_j12reduction_opi) ;  /* 0xfffffff814107950 */ /* 0x004fec0003c3ffff */
        .type           $_Z7reduce6IdLj256ELb1EEvPT_S1_j12reduction_opi$_Z10binary_sumIdET_S0_S0_,@function
        .size           $_Z7reduce6IdLj256ELb1EEvPT_S1_j12reduction_opi$_Z10binary_sumIdET_S0_S0_,(.L_x_209 - $_Z7reduce6IdLj256ELb1EEvPT_S1_j12reduction_opi$_Z10binary_sumIdET_S0_S0_)
$_Z7reduce6IdLj256ELb1EEvPT_S1_j12reduction_opi$_Z10binary_sumIdET_S0_S0_:
[----:B------:R-:W-:Y:S01]  /*07c0*/  IADD3 R1, PT, PT, R1, -0x8, RZ ;  /* 0xfffffff801017810 */ /* 0x000fe20007ffe0ff */
[----:B------:R-:W-:-:S04]  /*07d0*/  IMAD.MOV.U32 R3, RZ, RZ, R5 ;  /* 0x000000ffff037224 */ /* 0x000fc800078e0005 */
[----:B------:R0:W-:Y:S02]  /*07e0*/  STL [R1], R2 ;  /* 0x0000000201007387 */ /* 0x0001e40000100800 */
[----:B0-----:R-:W-:-:S06]  /*07f0*/  IMAD.MOV.U32 R2, RZ, RZ, R4 ;  /* 0x000000ffff027224 */ /* 0x001fcc00078e0004 */
[----:B------:R-:W-:Y:S01]  /*0800*/  DADD R4, R2, R6 ;  /* 0x0000000002047229 */ /* 0x000fe20000000006 */
[----:B------:R0:W2:Y:S02]  /*0810*/  LDL R2, [R1] ;  /* 0x0000000001027983 */ /* 0x0000a40000100800 */
[----:B0-----:R-:W-:Y:S01]  /*0820*/  VIADD R1, R1, 0x8 ;  /* 0x0000000801017836 */ /* 0x001fe20000000000 */
[----:B--2---:R-:W-:Y:S07]  /*0830*/  RET.REL.NODEC R20 `(_Z7reduce6IdLj256ELb1EEvPT_S1_j12reduction_opi) ;  /* 0xfffffff414f07950 */ /* 0x004fee0003c3ffff */
.L_x_84:
        /* <DEDUP_REMOVED lines=12> */
.L_x_209:


//--------------------- .text._Z7reduce6IdLj8ELb0EEvPT_S1_j12reduction_opi --------------------------
	.section	.text._Z7reduce6IdLj8ELb0EEvPT_S1_j12reduction_opi,"ax",@progbits
	.align	128
        .global         _Z7reduce6IdLj8ELb0EEvPT_S1_j12reduction_opi
        .type           _Z7reduce6IdLj8ELb0EEvPT_S1_j12reduction_opi,@function
        .size           _Z7reduce6IdLj8ELb0EEvPT_S1_j12reduction_opi,(.L_x_211 - _Z7reduce6IdLj8ELb0EEvPT_S1_j12reduction_opi)
        .other          _Z7reduce6IdLj8ELb0EEvPT_S1_j12reduction_opi,@"STO_CUDA_ENTRY STV_DEFAULT"
_Z7reduce6IdLj8ELb0EEvPT_S1_j12reduction_opi:
.text._Z7reduce6IdLj8ELb0EEvPT_S1_j12reduction_opi:
        /* <DEDUP_REMOVED lines=17> */
.L_x_89:
[----:B------:R-:W1:Y:S01]  /*0110*/  LDC.64 R8, c[0x0][0x380] ;  /* 0x0000e000ff087b82 */ /* 0x000e620000000a00 */
[----:B------:R-:W-:-:S04]  /*0120*/  VIADD R3, R19, UR38 ;  /* 0x0000002613037c36 */ /* 0x000fc80008000000 */
[----:B-1----:R-:W-:-:S05]  /*0130*/  IMAD.WIDE.U32 R8, R3, 0x8, R8 ;  /* 0x0000000803087825 */ /* 0x002fca00078e0008 */
[----:B------:R1:W5:Y:S01]  /*0140*/  LDG.E.64 R6, desc[UR36][R8.64] ;  /* 0x0000002408067981 */ /* 0x000362000c1e1b00 */
[----:B------:R1:W2:Y:S01]  /*0150*/  LDC.64 R10, c[0x2][R2] ;  /* 0x00800000020a7b82 */ /* 0x0002a20000000a00 */
[----:B------:R-:W-:Y:S01]  /*0160*/  HFMA2 R21, -RZ, RZ, 0, 0 ;  /* 0x00000000ff157431 */ /* 0x000fe200000001ff */
[----:B------:R-:W-:-:S07]  /*0170*/  MOV R20, 0x190 ;  /* 0x0000019000147802 */ /* 0x000fce0000000f00 */
[----:B012--5:R-:W-:Y:S05]  /*0180*/  CALL.REL.NOINC R10 `(_Z7reduce6IdLj8ELb0EEvPT_S1_j12reduction_opi) ;  /* 0xfffffffc0a9c7344 */ /* 0x027fea0003c3ffff */
        /* <DEDUP_REMOVED lines=11> */
[----:B01---5:R-:W-:Y:S05]  /*0240*/  CALL.REL.NOINC R10 `(_Z7reduce6IdLj8ELb0EEvPT_S1_j12reduction_opi) ;  /* 0xfffffffc0a6c7344 */ /* 0x023fea0003c3ffff */
.L_x_88:
[----:B------:R-:W-:Y:S05]  /*0250*/  BSYNC.RECONVERGENT B6 ;  /* 0x0000000000067941 */ /* 0x000fea0003800200 */
.L_x_87:
[----:B------:R-:W-:-:S04]  /*0260*/  LEA R19, R16, R19, 0x4 ;  /* 0x0000001310137211 */ /* 0x000fc800078e20ff */
[----:B------:R-:W-:-:S13]  /*0270*/  ISETP.GE.U32.AND P0, PT, R19, UR39, PT ;  /* 0x0000002713007c0c */ /* 0x000fda000bf06070 */
[----:B------:R-:W-:Y:S05]  /*0280*/  @!P0 BRA `(.L_x_89) ;  /* 0xfffffffc00a08947 */ /* 0x000fea000383ffff */
.L_x_86:
[----:B------:R-:W-:Y:S05]  /*0290*/  BSYNC.RECONVERGENT B7 ;  /* 0x0000000000077941 */ /* 0x000fea0003800200 */
.L_x_85:
        /* <DEDUP_REMOVED lines=13> */
[----:B0123--:R-:W-:Y:S05]  /*0370*/  CALL.REL.NOINC R8 `(_Z7reduce6IdLj8ELb0EEvPT_S1_j12reduction_opi) ;  /* 0xfffffffc08207344 */ /* 0x00ffea0003c3ffff */
[----:B------:R0:W-:Y:S01]  /*0380*/  STS.64 [R16], R4 ;  /* 0x0000000410007388 */ /* 0x0001e20000000a00 */
[----:B------:R0:W1:Y:S01]  /*0390*/  LDC.64 R8, c[0x2][R2] ;  /* 0x0080000002087b82 */ /* 0x0000620000000a00 */
[----:B------:R-:W-:Y:S01]  /*03a0*/  MOV R20, 0x3e0 ;  /* 0x000003e000147802 */ /* 0x000fe20000000f00 */
[----:B------:R-:W-:Y:S01]  /*03b0*/  IMAD.MOV.U32 R21, RZ, RZ, 0x0 ;  /* 0x00000000ff157424 */ /* 0x000fe200078e00ff */
[----:B------:R0:W2:Y:S06]  /*03c0*/  LDS.64 R6, [R16+0x10] ;  /* 0x0000100010067984 */ /* 0x0000ac0000000a00 */
[----:B012---:R-:W-:Y:S05]  /*03d0*/  CALL.REL.NOINC R8 `(_Z7reduce6IdLj8ELb0EEvPT_S1_j12reduction_opi) ;  /* 0xfffffffc08087344 */ /* 0x007fea0003c3ffff */
[----:B------:R0:W-:Y:S01]  /*03e0*/  STS.64 [R16], R4 ;  /* 0x0000000410007388 */ /* 0x0001e20000000a00 */
[----:B------:R-:W1:Y:S01]  /*03f0*/  LDC.64 R2, c[0x2][R2] ;  /* 0x0080000002027b82 */ /* 0x000e620000000a00 */
[----:B------:R-:W-:Y:S01]  /*0400*/  HFMA2 R21, -RZ, RZ, 0, 0 ;  /* 0x00000000ff157431 */ /* 0x000fe200000001ff */
[----:B------:R-:W-:Y:S01]  /*0410*/  MOV R20, 0x440 ;  /* 0x0000044000147802 */ /* 0x000fe20000000f00 */
[----:B------:R0:W2:Y:S06]  /*0420*/  LDS.64 R6, [R16+0x8] ;  /* 0x0000080010067984 */ /* 0x0000ac0000000a00 */
[----:B012---:R-:W-:Y:S05]  /*0430*/  CALL.REL.NOINC R2 `(_Z7reduce6IdLj8ELb0EEvPT_S1_j12reduction_opi) ;  /* 0xfffffff802f07344 */ /* 0x007fea0003c3ffff */
        /* <DEDUP_REMOVED lines=11> */
        .type           $_Z7reduce6IdLj8ELb0EEvPT_S1_j12reduction_opi$_Z10binary_maxIdET_S0_S0_,@function
        .size           $_Z7reduce6IdLj8ELb0EEvPT_S1_j12reduction_opi$_Z10binary_maxIdET_S0_S0_,($_Z7reduce6IdLj8ELb0EEvPT_S1_j12reduction_opi$_Z10binary_sumIdET_S0_S0_ - $_Z7reduce6IdLj8ELb0EEvPT_S1_j12reduction_opi$_Z10binary_maxIdET_S0_S0_)
$_Z7reduce6IdLj8ELb0EEvPT_S1_j12reduction_opi$_Z10binary_maxIdET_S0_S0_:
        /* <DEDUP_REMOVED lines=9> */
[----:B--2---:R-:W-:Y:S06]  /*0580*/  RET.REL.NODEC R20 `(_Z7reduce6IdLj8ELb0EEvPT_S1_j12reduction_opi) ;  /* 0xfffffff8149c7950 */ /* 0x004fec0003c3ffff */
        .type           $_Z7reduce6IdLj8ELb0EEvPT_S1_j12reduction_opi$_Z10binary_sumIdET_S0_S0_,@function
        .size           $_Z7reduce6IdLj8ELb0EEvPT_S1_j12reduction_opi$_Z10binary_sumIdET_S0_S0_,(.L_x_211 - $_Z7reduce6IdLj8ELb0EEvPT_S1_j12reduction_opi$_Z10binary_sumIdET_S0_S0_)
$_Z7reduce6IdLj8ELb0EEvPT_S1_j12reduction_opi$_Z10binary_sumIdET_S0_S0_:
[----:B------:R-:W-:Y:S02]  /*0590*/  VIADD R1, R1, 0xfffffff8 ;  /* 0xfffffff801017836 */ /* 0x000fe40000000000 */
[----:B------:R-:W-:-:S03]  /*05a0*/  IMAD.MOV.U32 R3, RZ, RZ, R5 ;  /* 0x000000ffff037224 */ /* 0x000fc600078e0005 */
[----:B------:R0:W-:Y:S02]  /*05b0*/  STL [R1], R2 ;  /* 0x0000000201007387 */ /* 0x0001e40000100800 */
[----:B0-----:R-:W-:-:S06]  /*05c0*/  MOV R2, R4 ;  /* 0x0000000400027202 */ /* 0x001fcc0000000f00 */
[----:B------:R-:W-:Y:S01]  /*05d0*/  DADD R4, R2, R6 ;  /* 0x0000000002047229 */ /* 0x000fe20000000006 */
[----:B------:R0:W2:Y:S02]  /*05e0*/  LDL R2, [R1] ;  /* 0x0000000001027983 */ /* 0x0000a40000100800 */
[----:B0-----:R-:W-:Y:S01]  /*05f0*/  VIADD R1, R1, 0x8 ;  /* 0x0000000801017836 */ /* 0x001fe20000000000 */
[----:B--2---:R-:W-:Y:S07]  /*0600*/  RET.REL.NODEC R20 `(_Z7reduce6IdLj8ELb0EEvPT_S1_j12reduction_opi) ;  /* 0xfffffff8147c7950 */ /* 0x004fee0003c3ffff */
.L_x_90:
        /* <DEDUP_REMOVED lines=15> */
.L_x_211:


//--------------------- .text._Z7reduce6IdLj512ELb0EEvPT_S1_j12reduction_opi --------------------------
	.section	.text._Z7reduce6IdLj512ELb0EEvPT_S1_j12reduction_opi,"ax",@progbits
	.align	128
        .global         _Z7reduce6IdLj512ELb0EEvPT_S1_j12reduction_opi
        .type           _Z7reduce6IdLj512ELb0EEvPT_S1_j12reduction_opi,@function
        .size           _Z7reduce6IdLj512ELb0EEvPT_S1_j12reduction_opi,(.L_x_213 - _Z7reduce6IdLj512ELb0EEvPT_S1_j12reduction_opi)
        .other          _Z7reduce6IdLj512ELb0EEvPT_S1_j12reduction_opi,@"STO_CUDA_ENTRY STV_DEFAULT"
_Z7reduce6IdLj512ELb0EEvPT_S1_j12reduction_opi:
.text._Z7reduce6IdLj512ELb0EEvPT_S1_j12reduction_opi:
        /* <DEDUP_REMOVED lines=18> */
.L_x_95:
[----:B------:R-:W1:Y:S01]  /*0120*/  LDC.64 R8, c[0x0][0x380] ;  /* 0x0000e000ff087b82 */ /* 0x000e620000000a00 */
[----:B------:R-:W-:-:S04]  /*0130*/  VIADD R3, R19, UR38 ;  /* 0x0000002613037c36 */ /* 0x000fc80008000000 */
[----:B-1----:R-:W-:-:S05]  /*0140*/  IMAD.WIDE.U32 R8, R3, 0x8, R8 ;  /* 0x0000000803087825 */ /* 0x002fca00078e0008 */
[----:B------:R1:W5:Y:S01]  /*0150*/  LDG.E.64 R6, desc[UR36][R8.64] ;  /* 0x0000002408067981 */ /* 0x000362000c1e1b00 */
[----:B------:R1:W2:Y:S01]  /*0160*/  LDC.64 R10, c[0x2][R2] ;  /* 0x00800000020a7b82 */ /* 0x0002a20000000a00 */
[----:B------:R-:W-:Y:S01]  /*0170*/  MOV R20, 0x1a0 ;  /* 0x000001a000147802 */ /* 0x000fe20000000f00 */
[----:B------:R-:W-:-:S07]  /*0180*/  IMAD.MOV.U32 R21, RZ, RZ, 0x0 ;  /* 0x00000000ff157424 */ /* 0x000fce00078e00ff */
[----:B012--5:R-:W-:Y:S05]  /*0190*/  CALL.REL.NOINC R10 `(_Z7reduce6IdLj512ELb0EEvPT_S1_j12reduction_opi) ;  /* 0xfffffffc0a987344 */ /* 0x027fea0003c3ffff */
        /* <DEDUP_REMOVED lines=11> */
[----:B01---5:R-:W-:Y:S05]  /*0250*/  CALL.REL.NOINC R10 `(_Z7reduce6IdLj512ELb0EEvPT_S1_j12reduction_opi) ;  /* 0xfffffffc0a687344 */ /* 0x023fea0003c3ffff */
.L_x_94:
[----:B------:R-:W-:Y:S05]  /*0260*/  BSYNC.RECONVERGENT B6 ;  /* 0x0000000000067941 */ /* 0x000fea0003800200 */
.L_x_93:
[----:B------:R-:W-:-:S05]  /*0270*/  IMAD R19, R16, 0x400, R19 ;  /* 0x0000040010137824 */ /* 0x000fca00078e0213 */
[----:B------:R-:W-:-:S13]  /*0280*/  ISETP.GE.U32.AND P0, PT, R19, UR39, PT ;  /* 0x0000002713007c0c */ /* 0x000fda000bf06070 */
[----:B------:R-:W-:Y:S05]  /*0290*/  @!P0 BRA `(.L_x_95) ;  /* 0xfffffffc00a08947 */ /* 0x000fea000383ffff */
.L_x_92:
[----:B------:R-:W-:Y:S05]  /*02a0*/  BSYNC.RECONVERGENT B7 ;  /* 0x0000000000077941 */ /* 0x000fea0003800200 */
.L_x_91:
        /* <DEDUP_REMOVED lines=13> */
[----:B0123--:R-:W-:Y:S05]  /*0380*/  CALL.REL.NOINC R8 `(_Z7reduce6IdLj512ELb0EEvPT_S1_j12reduction_opi) ;  /* 0xfffffffc081c7344 */ /* 0x00ffea0003c3ffff */
[----:B------:R-:W-:Y:S01]  /*0390*/  MOV R6, R4 ;  /* 0x0000000400067202 */ /* 0x000fe20000000f00 */
[----:B------:R-:W-:-:S05]  /*03a0*/  IMAD.MOV.U32 R7, RZ, RZ, R5 ;  /* 0x000000ffff077224 */ /* 0x000fca00078e0005 */
[----:B------:R1:W-:Y:S02]  /*03b0*/  STS.64 [R16], R6 ;  /* 0x0000000610007388 */ /* 0x0003e40000000a00 */
.L_x_96:
        /* <DEDUP_REMOVED lines=8> */
[----:B0123--:R-:W-:Y:S05]  /*0440*/  CALL.REL.NOINC R8 `(_Z7reduce6IdLj512ELb0EEvPT_S1_j12reduction_opi) ;  /* 0xfffffff808ec7344 */ /* 0x00ffea0003c3ffff */
[----:B------:R-:W-:Y:S02]  /*0450*/  IMAD.MOV.U32 R6, RZ, RZ, R4 ;  /* 0x000000ffff067224 */ /* 0x000fe400078e0004 */
[----:B------:R-:W-:-:S05]  /*0460*/  IMAD.MOV.U32 R7, RZ, RZ, R5 ;  /* 0x000000ffff077224 */ /* 0x000fca00078e0005 */
[----:B------:R2:W-:Y:S02]  /*0470*/  STS.64 [R16], R6 ;  /* 0x0000000610007388 */ /* 0x0005e40000000a00 */
.L_x_97:
[----:B------:R-:W-:Y:S01]  /*0480*/  ISETP.GT.U32.AND P0, PT, R18, 0x3f, PT ;  /* 0x0000003f1200780c */ /* 0x000fe20003f04070 */
[----:B------:R-:W-:Y:S05]  /*0490*/  WARPSYNC.ALL ;  /* 0x0000000000007948 */ /* 0x000fea0003800000 */
[----:B------:R-:W-:Y:S07]  /*04a0*/  BAR.SYNC.DEFER_BLOCKING 0x0 ;  /* 0x0000000000007b1d */ /* 0x000fee0000010000 */
[----:B------:R-:W-:Y:S05]  /*04b0*/  @P0 BRA `(.L_x_98) ;  /* 0x0000000000200947 */ /* 0x000fea0003800000 */
[----:B-12---:R1:W2:Y:S01]  /*04c0*/  LDS.64 R6, [R16+0x200] ;  /* 0x0002000010067984 */ /* 0x0062a20000000a00 */
[----:B------:R1:W3:Y:S01]  /*04d0*/  LDC.64 R8, c[0x2][R2] ;  /* 0x0080000002087b82 */ /* 0x0002e20000000a00 */
[----:B------:R-:W-:Y:S01]  /*04e0*/  HFMA2 R21, -RZ, RZ, 0, 0 ;  /* 0x00000000ff157431 */ /* 0x000fe200000001ff */
[----:B------:R-:W-:-:S07]  /*04f0*/  MOV R20, 0x510 ;  /* 0x0000051000147802 */ /* 0x000fce0000000f00 */
[----:B0123--:R-:W-:Y:S05]  /*0500*/  CALL.REL.NOINC R8 `(_Z7reduce6IdLj512ELb0EEvPT_S1_j12reduction_opi) ;  /* 0xfffffff808bc7344 */ /* 0x00ffea0003c3ffff */
[----:B------:R-:W-:Y:S02]  /*0510*/  IMAD.MOV.U32 R6, RZ, RZ, R4 ;  /* 0x000000ffff067224 */ /* 0x000fe400078e0004 */
[----:B------:R-:W-:-:S05]  /*0520*/  IMAD.MOV.U32 R7, RZ, RZ, R5 ;  /* 0x000000ffff077224 */ /* 0x000fca00078e0005 */
[----:B------:R3:W-:Y:S02]  /*0530*/  STS.64 [R16], R6 ;  /* 0x0000000610007388 */ /* 0x0007e40000000a00 */
.L_x_98:
[----:B------:R-:W-:Y:S05]  /*0540*/  WARPSYNC.ALL ;  /* 0x0000000000007948 */ /* 0x000fea0003800000 */
[----:B------:R-:W-:Y:S01]  /*0550*/  BAR.SYNC.DEFER_BLOCKING 0x0 ;  /* 0x0000000000007b1d */ /* 0x000fe20000010000 */
[----:B------:R-:W-:-:S13]  /*0560*/  ISETP.GT.U32.AND P0, PT, R18, 0x1f, PT ;  /* 0x0000001f1200780c */ /* 0x000fda0003f04070 */
[----:B------:R-:W-:Y:S05]  /*0570*/  @P0 EXIT ;  /* 0x000000000000094d */ /* 0x000fea0003800000 */
[----:B-123--:R1:W2:Y:S01]  /*0580*/  LDS.64 R6, [R16+0x100] ;  /* 0x0001000010067984 */ /* 0x00e2a20000000a00 */
[----:B------:R1:W3:Y:S01]  /*0590*/  LDC.64 R8, c[0x2][R2] ;  /* 0x0080000002087b82 */ /* 0x0002e20000000a00 */
[----:B------:R-:W-:Y:S01]  /*05a0*/  MOV R20, 0x5d0 ;  /* 0x000005d000147802 */ /* 0x000fe20000000f00 */
[----:B------:R-:W-:-:S07]  /*05b0*/  IMAD.MOV.U32 R21, RZ, RZ, 0x0 ;  /* 0x00000000ff157424 */ /* 0x000fce00078e00ff */
[----:B0123--:R-:W-:Y:S05]  /*05c0*/  CALL.REL.NOINC R8 `(_Z7reduce6IdLj512ELb0EEvPT_S1_j12reduction_opi) ;  /* 0xfffffff8088c7344 */ /* 0x00ffea0003c3ffff */
[----:B------:R0:W-:Y:S01]  /*05d0*/  STS.64 [R16], R4 ;  /* 0x0000000410007388 */ /* 0x0001e20000000a00 */
[----:B------:R0:W1:Y:S01]  /*05e0*/  LDC.64 R8, c[0x2][R2] ;  /* 0x0080000002087b82 */ /* 0x0000620000000a00 */
[----:B------:R-:W-:Y:S01]  /*05f0*/  HFMA2 R21, -RZ, RZ, 0, 0 ;  /* 0x00000000ff157431 */ /* 0x000fe200000001ff */
[----:B------:R-:W-:Y:S01]  /*0600*/  MOV R20, 0x630 ;  /* 0x0000063000147802 */ /* 0x000fe20000000f00 */
[----:B------:R0:W2:Y:S06]  /*0610*/  LDS.64 R6, [R16+0x80] ;  /* 0x0000800010067984 */ /* 0x0000ac0000000a00 */
[----:B012---:R-:W-:Y:S05]  /*0620*/  CALL.REL.NOINC R8 `(_Z7reduce6IdLj512ELb0EEvPT_S1_j12reduction_opi) ;  /* 0xfffffff808747344 */ /* 0x007fea0003c3ffff */
[----:B------:R0:W-:Y:S01]  /*0630*/  STS.64 [R16], R4 ;  /* 0x0000000410007388 */ /* 0x0001e20000000a00 */
[----:B------:R0:W1:Y:S01]  /*0640*/  LDC.64 R8, c[0x2][R2] ;  /* 0x0080000002087b82 */ /* 0x0000620000000a00 */
[----:B------:R-:W-:Y:S01]  /*0650*/  MOV R20, 0x690 ;  /* 0x0000069000147802 */ /* 0x000fe20000000f00 */
[----:B------:R-:W-:Y:S01]  /*0660*/  IMAD.MOV.U32 R21, RZ, RZ, 0x0 ;  /* 0x00000000ff157424 */ /* 0x000fe200078e00ff */
        /* <DEDUP_REMOVED lines=15> */
[----:B------:R-:W1:Y:S01]  /*0760*/  LDC.64 R2, c[0x2][R2] ;  /* 0x0080000002027b82 */ /* 0x000e620000000a00 */
[----:B------:R-:W-:Y:S01]  /*0770*/  HFMA2 R21, -RZ, RZ, 0, 0 ;  /* 0x00000000ff157431 */ /* 0x000fe200000001ff */
[----:B------:R-:W-:Y:S01]  /*0780*/  MOV R20, 0x7b0 ;  /* 0x000007b000147802 */ /* 0x000fe20000000f00 */
[----:B------:R0:W2:Y:S06]  /*0790*/  LDS.64 R6, [R16+0x8] ;  /* 0x0000080010067984 */ /* 0x0000ac0000000a00 */
[----:B012---:R-:W-:Y:S05]  /*07a0*/  CALL.REL.NOINC R2 `(_Z7reduce6IdLj512ELb0EEvPT_S1_j12reduction_opi) ;  /* 0xfffffff802147344 */ /* 0x007fea0003c3ffff */
        /* <DEDUP_REMOVED lines=11> */
        .type           $_Z7reduce6IdLj512ELb0EEvPT_S1_j12reduction_opi$_Z10binary_maxIdET_S0_S0_,@function
        .size           $_Z7reduce6IdLj512ELb0EEvPT_S1_j12reduction_opi$_Z10binary_maxIdET_S0_S0_,($_Z7reduce6IdLj512ELb0EEvPT_S1_j12reduction_opi$_Z10binary_sumIdET_S0_S0_ - $_Z7reduce6IdLj512ELb0EEvPT_S1_j12reduction_opi$_Z10binary_maxIdET_S0_S0_)
$_Z7reduce6IdLj512ELb0EEvPT_S1_j12reduction_opi$_Z10binary_maxIdET_S0_S0_:
        /* <DEDUP_REMOVED lines=9> */
[----:B--2---:R-:W-:Y:S06]  /*08f0*/  RET.REL.NODEC R20 `(_Z7reduce6IdLj512ELb0EEvPT_S1_j12reduction_opi) ;  /* 0xfffffff414c07950 */ /* 0x004fec0003c3ffff */
        .type           $_Z7reduce6IdLj512ELb0EEvPT_S1_j12reduction_opi$_Z10binary_sumIdET_S0_S0_,@function
        .size           $_Z7reduce6IdLj512ELb0EEvPT_S1_j12reduction_opi$_Z10binary_sumIdET_S0_S0_,(.L_x_213 - $_Z7reduce6IdLj512ELb0EEvPT_S1_j12reduction_opi$_Z10binary_sumIdET_S0_S0_)
$_Z7reduce6IdLj512ELb0EEvPT_S1_j12reduction_opi$_Z10binary_sumIdET_S0_S0_:
[----:B------:R-:W-:Y:S01]  /*0900*/  VIADD R1, R1, 0xfffffff8 ;  /* 0xfffffff801017836 */ /* 0x000fe20000000000 */
[----:B------:R-:W-:-:S04]  /*0910*/  MOV R3, R5 ;  /* 0x0000000500037202 */ /* 0x000fc80000000f00 */
[----:B------:R0:W-:Y:S02]  /*0920*/  STL [R1], R2 ;  /* 0x0000000201007387 */ /* 0x0001e40000100800 */
[----:B0-----:R-:W-:-:S06]  /*0930*/  IMAD.MOV.U32 R2, RZ, RZ, R4 ;  /* 0x000000ffff027224 */ /* 0x001fcc00078e0004 */
[----:B------:R-:W-:Y:S01]  /*0940*/  DADD R4, R2, R6 ;  /* 0x0000000002047229 */ /* 0x000fe20000000006 */
[----:B------:R0:W2:Y:S02]  /*0950*/  LDL R2, [R1] ;  /* 0x0000000001027983 */ /* 0x0000a40000100800 */
[----:B0-----:R-:W-:Y:S01]  /*0960*/  VIADD R1, R1, 0x8 ;  /* 0x0000000801017836 */ /* 0x001fe20000000000 */
[----:B--2---:R-:W-:Y:S07]  /*0970*/  RET.REL.NODEC R20 `(_Z7reduce6IdLj512ELb0EEvPT_S1_j12reduction_opi) ;  /* 0xfffffff414a07950 */ /* 0x004fee0003c3ffff */
.L_x_99:
        /* <DEDUP_REMOVED lines=16> */
.L_x_213:


//--------------------- .text._Z7reduce6IdLj64ELb1EEvPT_S1_j12reduction_opi --------------------------
	.section	.text._Z7reduce6IdLj64ELb1EEvPT_S1_j12reduction_opi,"ax",@progbits
	.align	128
        .global         _Z7reduce6IdLj64ELb1EEvPT_S1_j12reduction_opi
        .type           _Z7reduce6IdLj64ELb1EEvPT_S1_j12reduction_opi,@function
        .size           _Z7reduce6IdLj64ELb1EEvPT_S1_j12reduction_opi,(.L_x_215 - _Z7reduce6IdLj64ELb1EEvPT_S1_j12reduction_opi)
        .other          _Z7reduce6IdLj64ELb1EEvPT_S1_j12reduction_opi,@"STO_CUDA_ENTRY STV_DEFAULT"
_Z7reduce6IdLj64ELb1EEvPT_S1_j12reduction_opi:
.text._Z7reduce6IdLj64ELb1EEvPT_S1_j12reduction_opi:
        /* <DEDUP_REMOVED lines=17> */
.L_x_102:
        /* <DEDUP_REMOVED lines=10> */
[----:B--2--5:R-:W-:Y:S05]  /*01b0*/  CALL.REL.NOINC R8 `(_Z7reduce6IdLj64ELb1EEvPT_S1_j12reduction_opi) ;  /* 0xfffffffc08907344 */ /* 0x024fea0003c3ffff */
[----:B------:R-:W0:Y:S01]  /*01c0*/  LDC.64 R6, c[0x0][0x380] ;  /* 0x0000e000ff067b82 */ /* 0x000e220000000a00 */
[----:B------:R-:W-:-:S04]  /*01d0*/  VIADD R3, R2, 0x40 ;  /* 0x0000004002037836 */ /* 0x000fc80000000000 */
[----:B0-----:R-:W-:-:S05]  /*01e0*/  IMAD.WIDE.U32 R2, R3, 0x8, R6 ;  /* 0x0000000803027825 */ /* 0x001fca00078e0006 */
[----:B------:R0:W5:Y:S01]  /*01f0*/  LDG.E.64 R6, desc[UR36][R2.64] ;  /* 0x0000002402067981 */ /* 0x000162000c1e1b00 */
[----:B------:R0:W1:Y:S01]  /*0200*/  LDC.64 R8, c[0x2][R16] ;  /* 0x0080000010087b82 */ /* 0x0000620000000a00 */
[----:B------:R-:W-:Y:S01]  /*0210*/  MOV R20, 0x240 ;  /* 0x0000024000147802 */ /* 0x000fe20000000f00 */
[----:B------:R-:W-:-:S07]  /*0220*/  IMAD.MOV.U32 R21, RZ, RZ, 0x0 ;  /* 0x00000000ff157424 */ /* 0x000fce00078e00ff */
[----:B01---5:R-:W-:Y:S05]  /*0230*/  CALL.REL.NOINC R8 `(_Z7reduce6IdLj64ELb1EEvPT_S1_j12reduction_opi) ;  /* 0xfffffffc08707344 */ /* 0x023fea0003c3ffff */
[----:B------:R-:W-:-:S13]  /*0240*/  ISETP.GE.U32.AND P6, PT, R22, UR39, PT ;  /* 0x0000002716007c0c */ /* 0x000fda000bfc6070 */
[----:B------:R-:W-:Y:S05]  /*0250*/  @!P6 BRA `(.L_x_102) ;  /* 0xfffffffc00ace947 */ /* 0x000fea000383ffff */
.L_x_101:
[----:B------:R-:W-:Y:S05]  /*0260*/  BSYNC.RECONVERGENT B6 ;  /* 0x0000000000067941 */ /* 0x000fea0003800200 */
.L_x_100:
        /* <DEDUP_REMOVED lines=13> */
[----:B0123--:R-:W-:Y:S05]  /*0340*/  CALL.REL.NOINC R8 `(_Z7reduce6IdLj64ELb1EEvPT_S1_j12reduction_opi) ;  /* 0xfffffffc082c7344 */ /* 0x00ffea0003c3ffff */
[----:B------:R0:W-:Y:S01]  /*0350*/  STS.64 [R2], R4 ;  /* 0x0000000402007388 */ /* 0x0001e20000000a00 */
[----:B------:R0:W1:Y:S01]  /*0360*/  LDC.64 R8, c[0x2][R16] ;  /* 0x0080000010087b82 */ /* 0x0000620000000a00 */
[----:B------:R-:W-:Y:S01]  /*0370*/  HFMA2 R21, -RZ, RZ, 0, 0 ;  /* 0x00000000ff157431 */ /* 0x000fe200000001ff */
[----:B------:R-:W-:Y:S01]  /*0380*/  MOV R20, 0x3b0 ;  /* 0x000003b000147802 */ /* 0x000fe20000000f00 */
[----:B------:R0:W2:Y:S06]  /*0390*/  LDS.64 R6, [R2+0x80] ;  /* 0x0000800002067984 */ /* 0x0000ac0000000a00 */
[----:B012---:R-:W-:Y:S05]  /*03a0*/  CALL.REL.NOINC R8 `(_Z7reduce6IdLj64ELb1EEvPT_S1_j12reduction_opi) ;  /* 0xfffffffc08147344 */ /* 0x007fea0003c3ffff */
[----:B------:R0:W-:Y:S01]  /*03b0*/  STS.64 [R2], R4 ;  /* 0x0000000402007388 */ /* 0x0001e20000000a00 */
[----:B------:R0:W1:Y:S01]  /*03c0*/  LDC.64 R8, c[0x2][R16] ;  /* 0x0080000010087b82 */ /* 0x0000620000000a00 */
[----:B------:R-:W-:Y:S01]  /*03d0*/  MOV R20, 0x410 ;  /* 0x0000041000147802 */ /* 0x000fe20000000f00 */
[----:B------:R-:W-:Y:S01]  /*03e0*/  IMAD.MOV.U32 R21, RZ, RZ, 0x0 ;  /* 0x00000000ff157424 */ /* 0x000fe200078e00ff */
        /* <DEDUP_REMOVED lines=15> */
[----:B------:R-:W1:Y:S01]  /*04e0*/  LDC.64 R16, c[0x2][R16] ;  /* 0x0080000010107b82 */ /* 0x000e620000000a00 */
[----:B------:R-:W-:Y:S01]  /*04f0*/  HFMA2 R21, -RZ, RZ, 0, 0 ;  /* 0x00000000ff157431 */ /* 0x000fe200000001ff */
[----:B------:R-:W-:Y:S01]  /*0500*/  MOV R20, 0x530 ;  /* 0x0000053000147802 */ /* 0x000fe20000000f00 */
[----:B------:R0:W2:Y:S06]  /*0510*/  LDS.64 R6, [R2+0x8] ;  /* 0x0000080002067984 */ /* 0x0000ac0000000a00 */
[----:B012---:R-:W-:Y:S05]  /*0520*/  CALL.REL.NOINC R16 `(_Z7reduce6IdLj64ELb1EEvPT_S1_j12reduction_opi) ;  /* 0xfffffff810b47344 */ /* 0x007fea0003c3ffff */
        /* <DEDUP_REMOVED lines=11> */
        .type           $_Z7reduce6IdLj64ELb1EEvPT_S1_j12reduction_opi$_Z10binary_maxIdET_S0_S0_,@function
        .size           $_Z7reduce6IdLj64ELb1EEvPT_S1_j12reduction_opi$_Z10binary_maxIdET_S0_S0_,($_Z7reduce6IdLj64ELb1EEvPT_S1_j12reduction_opi$_Z10binary_sumIdET_S0_S0_ - $_Z7reduce6IdLj64ELb1EEvPT_S1_j12reduction_opi$_Z10binary_maxIdET_S0_S0_)
$_Z7reduce6IdLj64ELb1EEvPT_S1_j12reduction_opi$_Z10binary_maxIdET_S0_S0_:
        /* <DEDUP_REMOVED lines=9> */
[----:B--2---:R-:W-:Y:S06]  /*0670*/  RET.REL.NODEC R20 `(_Z7reduce6IdLj64ELb1EEvPT_S1_j12reduction_opi) ;  /* 0xfffffff814607950 */ /* 0x004fec0003c3ffff */
        .type           $_Z7reduce6IdLj64ELb1EEvPT_S1_j12reduction_opi$_Z10binary_sumIdET_S0_S0_,@function
        .size           $_Z7reduce6IdLj64ELb1EEvPT_S1_j12reduction_opi$_Z10binary_sumIdET_S0_S0_,(.L_x_215 - $_Z7reduce6IdLj64ELb1EEvPT_S1_j12reduction_opi$_Z10binary_sumIdET_S0_S0_)
$_Z7reduce6IdLj64ELb1EEvPT_S1_j12reduction_opi$_Z10binary_sumIdET_S0_S0_:
[----:B------:R-:W-:Y:S01]  /*0680*/  VIADD R1, R1, 0xfffffff8 ;  /* 0xfffffff801017836 */ /* 0x000fe20000000000 */
[----:B------:R-:W-:-:S04]  /*0690*/  MOV R3, R5 ;  /* 0x0000000500037202 */ /* 0x000fc80000000f00 */
[----:B------:R0:W-:Y:S02]  /*06a0*/  STL [R1], R2 ;  /* 0x0000000201007387 */ /* 0x0001e40000100800 */
[----:B0-----:R-:W-:-:S06]  /*06b0*/  IMAD.MOV.U32 R2, RZ, RZ, R4 ;  /* 0x000000ffff027224 */ /* 0x001fcc00078e0004 */
[----:B------:R-:W-:Y:S01]  /*06c0*/  DADD R4, R2, R6 ;  /* 0x0000000002047229 */ /* 0x000fe20000000006 */
[----:B------:R0:W2:Y:S02]  /*06d0*/  LDL R2, [R1] ;  /* 0x0000000001027983 */ /* 0x0000a40000100800 */
[----:B0-----:R-:W-:Y:S01]  /*06e0*/  VIADD R1, R1, 0x8 ;  /* 0x0000000801017836 */ /* 0x001fe20000000000 */
[----:B--2---:R-:W-:Y:S07]  /*06f0*/  RET.REL.NODEC R20 `(_Z7reduce6IdLj64ELb1EEvPT_S1_j12reduction_opi) ;  /* 0xfffffff814407950 */ /* 0x004fee0003c3ffff */
.L_x_103:
        /* <DEDUP_REMOVED lines=16> */
.L_x_215:


//--------------------- .text._Z7reduce6IdLj2ELb0EEvPT_S1_j12reduction_opi --------------------------
	.section	.text._Z7reduce6IdLj2ELb0EEvPT_S1_j12reduction_opi,"ax",@progbits
	.align	128
        .global         _Z7reduce6IdLj2ELb0EEvPT_S1_j12reduction_opi
        .type           _Z7reduce6IdLj2ELb0EEvPT_S1_j12reduction_opi,@function
        .size           _Z7reduce6IdLj2ELb0EEvPT_S1_j12reduction_opi,(.L_x_217 - _Z7reduce6IdLj2ELb0EEvPT_S1_j12reduction_opi)
        .other          _Z7reduce6IdLj2ELb0EEvPT_S1_j12reduction_opi,@"STO_CUDA_ENTRY STV_DEFAULT"
_Z7reduce6IdLj2ELb0EEvPT_S1_j12reduction_opi:
.text._Z7reduce6IdLj2ELb0EEvPT_S1_j12reduction_opi:
        /* <DEDUP_REMOVED lines=17> */
.L_x_108:
[----:B------:R-:W1:Y:S01]  /*0110*/  LDC.64 R8, c[0x0][0x380] ;  /* 0x0000e000ff087b82 */ /* 0x000e620000000a00 */
[----:B------:R-:W-:-:S04]  /*0120*/  VIADD R3, R19, UR38 ;  /* 0x0000002613037c36 */ /* 0x000fc80008000000 */
[----:B-1----:R-:W-:-:S05]  /*0130*/  IMAD.WIDE.U32 R8, R3, 0x8, R8 ;  /* 0x0000000803087825 */ /* 0x002fca00078e0008 */
[----:B------:R1:W5:Y:S01]  /*0140*/  LDG.E.64 R6, desc[UR36][R8.64] ;  /* 0x0000002408067981 */ /* 0x000362000c1e1b00 */
[----:B------:R1:W2:Y:S01]  /*0150*/  LDC.64 R10, c[0x2][R2] ;  /* 0x00800000020a7b82 */ /* 0x0002a20000000a00 */
[----:B------:R-:W-:Y:S01]  /*0160*/  HFMA2 R21, -RZ, RZ, 0, 0 ;  /* 0x00000000ff157431 */ /* 0x000fe200000001ff */
[----:B------:R-:W-:-:S07]  /*0170*/  MOV R20, 0x190 ;  /* 0x0000019000147802 */ /* 0x000fce0000000f00 */
[----:B012--5:R-:W-:Y:S05]  /*0180*/  CALL.REL.NOINC R10 `(_Z7reduce6IdLj2ELb0EEvPT_S1_j12reduction_opi) ;  /* 0xfffffffc0a9c7344 */ /* 0x027fea0003c3ffff */
        /* <DEDUP_REMOVED lines=11> */
[----:B01---5:R-:W-:Y:S05]  /*0240*/  CALL.REL.NOINC R10 `(_Z7reduce6IdLj2ELb0EEvPT_S1_j12reduction_opi) ;  /* 0xfffffffc0a6c7344 */ /* 0x023fea0003c3ffff */
.L_x_107:
[----:B------:R-:W-:Y:S05]  /*0250*/  BSYNC.RECONVERGENT B6 ;  /* 0x0000000000067941 */ /* 0x000fea0003800200 */
.L_x_106:
[----:B------:R-:W-:-:S05]  /*0260*/  IMAD R19, R16, 0x4, R19 ;  /* 0x0000000410137824 */ /* 0x000fca00078e0213 */
[----:B------:R-:W-:-:S13]  /*0270*/  ISETP.GE.U32.AND P0, PT, R19, UR39, PT ;  /* 0x0000002713007c0c */ /* 0x000fda000bf06070 */
[----:B------:R-:W-:Y:S05]  /*0280*/  @!P0 BRA `(.L_x_108) ;  /* 0xfffffffc00a08947 */ /* 0x000fea000383ffff */
.L_x_105:
[----:B------:R-:W-:Y:S05]  /*0290*/  BSYNC.RECONVERGENT B7 ;  /* 0x0000000000077941 */ /* 0x000fea0003800200 */
.L_x_104:
        /* <DEDUP_REMOVED lines=11> */
[----:B------:R-:W-:Y:S01]  /*0350*/  MOV R20, 0x380 ;  /* 0x0000038000147802 */ /* 0x000fe20000000f00 */
[----:B------:R-:W-:-:S07]  /*0360*/  IMAD.MOV.U32 R21, RZ, RZ, 0x0 ;  /* 0x00000000ff157424 */ /* 0x000fce00078e00ff */
[----:B0123--:R-:W-:Y:S05]  /*0370*/  CALL.REL.NOINC R2 `(_Z7reduce6IdLj2ELb0EEvPT_S1_j12reduction_opi) ;  /* 0xfffffffc02207344 */ /* 0x00ffea0003c3ffff */
        /* <DEDUP_REMOVED lines=11> */
        .type           $_Z7reduce6IdLj2ELb0EEvPT_S1_j12reduction_opi$_Z10binary_maxIdET_S0_S0_,@function
        .size           $_Z7reduce6IdLj2ELb0EEvPT_S1_j12reduction_opi$_Z10binary_maxIdET_S0_S0_,($_Z7reduce6IdLj2ELb0EEvPT_S1_j12reduction_opi$_Z10binary_sumIdET_S0_S0_ - $_Z7reduce6IdLj2ELb0EEvPT_S1_j12reduction_opi$_Z10binary_maxIdET_S0_S0_)
$_Z7reduce6IdLj2ELb0EEvPT_S1_j12reduction_opi$_Z10binary_maxIdET_S0_S0_:
        /* <DEDUP_REMOVED lines=9> */
[----:B--2---:R-:W-:Y:S06]  /*04c0*/  RET.REL.NODEC R20 `(_Z7reduce6IdLj2ELb0EEvPT_S1_j12reduction_opi) ;  /* 0xfffffff814cc7950 */ /* 0x004fec0003c3ffff */
        .type           $_Z7reduce6IdLj2ELb0EEvPT_S1_j12reduction_opi$_Z10binary_sumIdET_S0_S0_,@function
        .size           $_Z7reduce6IdLj2ELb0EEvPT_S1_j12reduction_opi$_Z10binary_sumIdET_S0_S0_,(.L_x_217 - $_Z7reduce6IdLj2ELb0EEvPT_S1_j12reduction_opi$_Z10binary_sumIdET_S0_S0_)
$_Z7reduce6IdLj2ELb0EEvPT_S1_j12reduction_opi$_Z10binary_sumIdET_S0_S0_:
[----:B------:R-:W-:Y:S01]  /*04d0*/  IADD3 R1, PT, PT, R1, -0x8, RZ ;  /* 0xfffffff801017810 */ /* 0x000fe20007ffe0ff */
[----:B------:R-:W-:-:S04]  /*04e0*/  IMAD.MOV.U32 R3, RZ, RZ, R5 ;  /* 0x000000ffff037224 */ /* 0x000fc800078e0005 */
[----:B------:R0:W-:Y:S02]  /*04f0*/  STL [R1], R2 ;  /* 0x0000000201007387 */ /* 0x0001e40000100800 */
[----:B0-----:R-:W-:-:S06]  /*0500*/  IMAD.MOV.U32 R2, RZ, RZ, R4 ;  /* 0x000000ffff027224 */ /* 0x001fcc00078e0004 */
[----:B------:R-:W-:Y:S01]  /*0510*/  DADD R4, R2, R6 ;  /* 0x0000000002047229 */ /* 0x000fe20000000006 */
[----:B------:R0:W2:Y:S02]  /*0520*/  LDL R2, [R1] ;  /* 0x0000000001027983 */ /* 0x0000a40000100800 */
[----:B0-----:R-:W-:Y:S01]  /*0530*/  IADD3 R1, PT, PT, R1, 0x8, RZ ;  /* 0x0000000801017810 */ /* 0x001fe20007ffe0ff */
[----:B--2---:R-:W-:Y:S07]  /*0540*/  RET.REL.NODEC R20 `(_Z7reduce6IdLj2ELb0EEvPT_S1_j12reduction_opi) ;  /* 0xfffffff814ac7950 */ /* 0x004fee0003c3ffff */
.L_x_109:
        /* <DEDUP_REMOVED lines=11> */
.L_x_217:


//--------------------- .text._Z7reduce6IdLj4ELb1EEvPT_S1_j12reduction_opi --------------------------
	.section	.text._Z7reduce6IdLj4ELb1EEvPT_S1_j12reduction_opi,"ax",@progbits
	.align	128
        .global         _Z7reduce6IdLj4ELb1EEvPT_S1_j12reduction_opi
        .type           _Z7reduce6IdLj4ELb1EEvPT_S1_j12reduction_opi,@function
        .size           _Z7reduce6IdLj4ELb1EEvPT_S1_j12reduction_opi,(.L_x_219 - _Z7reduce6IdLj4ELb1EEvPT_S1_j12reduction_opi)
        .other          _Z7reduce6IdLj4ELb1EEvPT_S1_j12reduction_opi,@"STO_CUDA_ENTRY STV_DEFAULT"
_Z7reduce6IdLj4ELb1EEvPT_S1_j12reduction_opi:
.text._Z7reduce6IdLj4ELb1EEvPT_S1_j12reduction_opi:
        /* <DEDUP_REMOVED lines=11> */
[----:B------:R-:W-:Y:S01]  /*00b0*/  SEL R16, R16, 0x10, P0 ;  /* 0x0000001010107807 */ /* 0x000fe20000000000 */
[----:B-1----:R-:W-:-:S05]  /*00c0*/  IMAD R22, R18, 0x8, R19 ;  /* 0x0000000812167824 */ /* 0x002fca00078e0213 */
[----:B------:R-:W-:-:S13]  /*00d0*/  ISETP.GE.U32.AND P1, PT, R22, R2, PT ;  /* 0x000000021600720c */ /* 0x000fda0003f26070 */
[----:B0--34-:R-:W-:Y:S05]  /*00e0*/  @P1 BRA `(.L_x_111) ;  /* 0x00000000005c1947 */ /* 0x019fea0003800000 */
[----:B------:R-:W0:Y:S01]  /*00f0*/  LDC R17, c[0x0][0x370] ;  /* 0x0000dc00ff117b82 */ /* 0x000e220000000800 */
[----:B------:R-:W-:-:S07]  /*0100*/  CS2R R4, SRZ ;  /* 0x0000000000047805 */ /* 0x000fce000001ff00 */
.L_x_112:
        /* <DEDUP_REMOVED lines=10> */
[----:B--2--5:R-:W-:Y:S05]  /*01b0*/  CALL.REL.NOINC R8 `(_Z7reduce6IdLj4ELb1EEvPT_S1_j12reduction_opi) ;  /* 0xfffffffc08907344 */ /* 0x024fea0003c3ffff */
[----:B------:R-:W0:Y:S01]  /*01c0*/  LDC.64 R6, c[0x0][0x380] ;  /* 0x0000e000ff067b82 */ /* 0x000e220000000a00 */
[----:B------:R-:W-:-:S04]  /*01d0*/  VIADD R3, R2, 0x4 ;  /* 0x0000000402037836 */ /* 0x000fc80000000000 */
[----:B0-----:R-:W-:-:S05]  /*01e0*/  IMAD.WIDE.U32 R2, R3, 0x8, R6 ;  /* 0x0000000803027825 */ /* 0x001fca00078e0006 */
[----:B------:R0:W5:Y:S01]  /*01f0*/  LDG.E.64 R6, desc[UR36][R2.64] ;  /* 0x0000002402067981 */ /* 0x000162000c1e1b00 */
[----:B------:R0:W1:Y:S01]  /*0200*/  LDC.64 R8, c[0x2][R16] ;  /* 0x0080000010087b82 */ /* 0x0000620000000a00 */
[----:B------:R-:W-:Y:S01]  /*0210*/  MOV R20, 0x240 ;  /* 0x0000024000147802 */ /* 0x000fe20000000f00 */
[----:B------:R-:W-:-:S07]  /*0220*/  IMAD.MOV.U32 R21, RZ, RZ, 0x0 ;  /* 0x00000000ff157424 */ /* 0x000fce00078e00ff */
[----:B01---5:R-:W-:Y:S05]  /*0230*/  CALL.REL.NOINC R8 `(_Z7reduce6IdLj4ELb1EEvPT_S1_j12reduction_opi) ;  /* 0xfffffffc08707344 */ /* 0x023fea0003c3ffff */
[----:B------:R-:W-:-:S13]  /*0240*/  ISETP.GE.U32.AND P6, PT, R22, UR39, PT ;  /* 0x0000002716007c0c */ /* 0x000fda000bfc6070 */
[----:B------:R-:W-:Y:S05]  /*0250*/  @!P6 BRA `(.L_x_112) ;  /* 0xfffffffc00ace947 */ /* 0x000fea000383ffff */
.L_x_111:
[----:B------:R-:W-:Y:S05]  /*0260*/  BSYNC.RECONVERGENT B6 ;  /* 0x0000000000067941 */ /* 0x000fea0003800200 */
.L_x_110:
        /* <DEDUP_REMOVED lines=13> */
[----:B0123--:R-:W-:Y:S05]  /*0340*/  CALL.REL.NOINC R8 `(_Z7reduce6IdLj4ELb1EEvPT_S1_j12reduction_opi) ;  /* 0xfffffffc082c7344 */ /* 0x00ffea0003c3ffff */
[----:B------:R0:W-:Y:S01]  /*0350*/  STS.64 [R2], R4 ;  /* 0x0000000402007388 */ /* 0x0001e20000000a00 */
[----:B------:R-:W1:Y:S01]  /*0360*/  LDC.64 R16, c[0x2][R16] ;  /* 0x0080000010107b82 */ /* 0x000e620000000a00 */
[----:B------:R-:W-:Y:S01]  /*0370*/  MOV R20, 0x3b0 ;  /* 0x000003b000147802 */ /* 0x000fe20000000f00 */
[----:B------:R-:W-:Y:S01]  /*0380*/  IMAD.MOV.U32 R21, RZ, RZ, 0x0 ;  /* 0x00000000ff157424 */ /* 0x000fe200078e00ff */
[----:B------:R0:W2:Y:S06]  /*0390*/  LDS.64 R6, [R2+0x8] ;  /* 0x0000080002067984 */ /* 0x0000ac0000000a00 */
[----:B012---:R-:W-:Y:S05]  /*03a0*/  CALL.REL.NOINC R16 `(_Z7reduce6IdLj4ELb1EEvPT_S1_j12reduction_opi) ;  /* 0xfffffffc10147344 */ /* 0x007fea0003c3ffff */
        /* <DEDUP_REMOVED lines=11> */
        .type           $_Z7reduce6IdLj4ELb1EEvPT_S1_j12reduction_opi$_Z10binary_maxIdET_S0_S0_,@function
        .size           $_Z7reduce6IdLj4ELb1EEvPT_S1_j12reduction_opi$_Z10binary_maxIdET_S0_S0_,($_Z7reduce6IdLj4ELb1EEvPT_S1_j12reduction_opi$_Z10binary_sumIdET_S0_S0_ - $_Z7reduce6IdLj4ELb1EEvPT_S1_j12reduction_opi$_Z10binary_maxIdET_S0_S0_)
$_Z7reduce6IdLj4ELb1EEvPT_S1_j12reduction_opi$_Z10binary_maxIdET_S0_S0_:
        /* <DEDUP_REMOVED lines=9> */
[----:B--2---:R-:W-:Y:S06]  /*04f0*/  RET.REL.NODEC R20 `(_Z7reduce6IdLj4ELb1EEvPT_S1_j12reduction_opi) ;  /* 0xfffffff814c07950 */ /* 0x004fec0003c3ffff */
        .type           $_Z7reduce6IdLj4ELb1EEvPT_S1_j12reduction_opi$_Z10binary_sumIdET_S0_S0_,@function
        .size           $_Z7reduce6IdLj4ELb1EEvPT_S1_j12reduction_opi$_Z10binary_sumIdET_S0_S0_,(.L_x_219 - $_Z7reduce6IdLj4ELb1EEvPT_S1_j12reduction_opi$_Z10binary_sumIdET_S0_S0_)
$_Z7reduce6IdLj4ELb1EEvPT_S1_j12reduction_opi$_Z10binary_sumIdET_S0_S0_:
[----:B------:R-:W-:Y:S02]  /*0500*/  VIADD R1, R1, 0xfffffff8 ;  /* 0xfffffff801017836 */ /* 0x000fe40000000000 */
[----:B------:R-:W-:-:S03]  /*0510*/  IMAD.MOV.U32 R3, RZ, RZ, R5 ;  /* 0x000000ffff037224 */ /* 0x000fc600078e0005 */
[----:B------:R0:W-:Y:S02]  /*0520*/  STL [R1], R2 ;  /* 0x0000000201007387 */ /* 0x0001e40000100800 */
[----:B0-----:R-:W-:-:S06]  /*0530*/  MOV R2, R4 ;  /* 0x0000000400027202 */ /* 0x001fcc0000000f00 */
[----:B------:R-:W-:Y:S01]  /*0540*/  DADD R4, R2, R6 ;  /* 0x0000000002047229 */ /* 0x000fe20000000006 */
[----:B------:R0:W2:Y:S02]  /*0550*/  LDL R2, [R1] ;  /* 0x0000000001027983 */ /* 0x0000a40000100800 */
[----:B0-----:R-:W-:Y:S01]  /*0560*/  VIADD R1, R1, 0x8 ;  /* 0x0000000801017836 */ /* 0x001fe20000000000 */
[----:B--2---:R-:W-:Y:S07]  /*0570*/  RET.REL.NODEC R20 `(_Z7reduce6IdLj4ELb1EEvPT_S1_j12reduction_opi) ;  /* 0xfffffff814a07950 */ /* 0x004fee0003c3ffff */
.L_x_113:
        /* <DEDUP_REMOVED lines=16> */
.L_x_219:


//--------------------- .text._Z7reduce6IdLj1024ELb1EEvPT_S1_j12reduction_opi --------------------------
	.section	.text._Z7reduce6IdLj1024ELb1EEvPT_S1_j12reduction_opi,"ax",@progbits
	.align	128
        .global         _Z7reduce6IdLj1024ELb1EEvPT_S1_j12reduction_opi
        .type           _Z7reduce6IdLj1024ELb1EEvPT_S1_j12reduction_opi,@function
        .size           _Z7reduce6IdLj1024ELb1EEvPT_S1_j12reduction_opi,(.L_x_221 - _Z7reduce6IdLj1024ELb1EEvPT_S1_j12reduction_opi)
        .other          _Z7reduce6IdLj1024ELb1EEvPT_S1_j12reduction_opi,@"STO_CUDA_ENTRY STV_DEFAULT"
_Z7reduce6IdLj1024ELb1EEvPT_S1_j12reduction_opi:
.text._Z7reduce6IdLj1024ELb1EEvPT_S1_j12reduction_opi:
        /* <DEDUP_REMOVED lines=18> */
.L_x_116:
        /* <DEDUP_REMOVED lines=10> */
[----:B--2--5:R-:W-:Y:S05]  /*01c0*/  CALL.REL.NOINC R8 `(_Z7reduce6IdLj1024ELb1EEvPT_S1_j12reduction_opi) ;  /* 0xfffffffc088c7344 */ /* 0x024fea0003c3ffff */
[----:B------:R-:W0:Y:S01]  /*01d0*/  LDC.64 R6, c[0x0][0x380] ;  /* 0x0000e000ff067b82 */ /* 0x000e220000000a00 */
[----:B------:R-:W-:-:S05]  /*01e0*/  IADD3 R3, PT, PT, R2, 0x400, RZ ;  /* 0x0000040002037810 */ /* 0x000fca0007ffe0ff */
[----:B0-----:R-:W-:-:S05]  /*01f0*/  IMAD.WIDE.U32 R2, R3, 0x8, R6 ;  /* 0x0000000803027825 */ /* 0x001fca00078e0006 */
[----:B------:R0:W5:Y:S01]  /*0200*/  LDG.E.64 R6, desc[UR36][R2.64] ;  /* 0x0000002402067981 */ /* 0x000162000c1e1b00 */
[----:B------:R0:W1:Y:S01]  /*0210*/  LDC.64 R8, c[0x2][R16] ;  /* 0x0080000010087b82 */ /* 0x0000620000000a00 */
[----:B------:R-:W-:Y:S01]  /*0220*/  MOV R20, 0x250 ;  /* 0x0000025000147802 */ /* 0x000fe20000000f00 */
[----:B------:R-:W-:-:S07]  /*0230*/  IMAD.MOV.U32 R21, RZ, RZ, 0x0 ;  /* 0x00000000ff157424 */ /* 0x000fce00078e00ff */
[----:B01---5:R-:W-:Y:S05]  /*0240*/  CALL.REL.NOINC R8 `(_Z7reduce6IdLj1024ELb1EEvPT_S1_j12reduction_opi) ;  /* 0xfffffffc086c7344 */ /* 0x023fea0003c3ffff */
[----:B------:R-:W-:-:S13]  /*0250*/  ISETP.GE.U32.AND P6, PT, R22, UR39, PT ;  /* 0x0000002716007c0c */ /* 0x000fda000bfc6070 */
[----:B------:R-:W-:Y:S05]  /*0260*/  @!P6 BRA `(.L_x_116) ;  /* 0xfffffffc00ace947 */ /* 0x000fea000383ffff */
.L_x_115:
[----:B------:R-:W-:Y:S05]  /*0270*/  BSYNC.RECONVERGENT B6 ;  /* 0x0000000000067941 */ /* 0x000fea0003800200 */
.L_x_114:
        /* <DEDUP_REMOVED lines=13> */
[----:B0123--:R-:W-:Y:S05]  /*0350*/  CALL.REL.NOINC R8 `(_Z7reduce6IdLj1024ELb1EEvPT_S1_j12reduction_opi) ;  /* 0xfffffffc08287344 */ /* 0x00ffea0003c3ffff */
[----:B------:R-:W-:Y:S02]  /*0360*/  IMAD.MOV.U32 R6, RZ, RZ, R4 ;  /* 0x000000ffff067224 */ /* 0x000fe400078e0004 */
[----:B------:R-:W-:-:S05]  /*0370*/  IMAD.MOV.U32 R7, RZ, RZ, R5 ;  /* 0x000000ffff077224 */ /* 0x000fca00078e0005 */
[----:B------:R1:W-:Y:S02]  /*0380*/  STS.64 [R2], R6 ;  /* 0x0000000602007388 */ /* 0x0003e40000000a00 */
.L_x_117:
        /* <DEDUP_REMOVED lines=8> */
[----:B0123--:R-:W-:Y:S05]  /*0410*/  CALL.REL.NOINC R8 `(_Z7reduce6IdLj1024ELb1EEvPT_S1_j12reduction_opi) ;  /* 0xfffffff808f87344 */ /* 0x00ffea0003c3ffff */
[----:B------:R-:W-:Y:S01]  /*0420*/  MOV R6, R4 ;  /* 0x0000000400067202 */ /* 0x000fe20000000f00 */
[----:B------:R-:W-:-:S05]  /*0430*/  IMAD.MOV.U32 R7, RZ, RZ, R5 ;  /* 0x000000ffff077224 */ /* 0x000fca00078e0005 */
[----:B------:R2:W-:Y:S02]  /*0440*/  STS.64 [R2], R6 ;  /* 0x0000000602007388 */ /* 0x0005e40000000a00 */
.L_x_118:
        /* <DEDUP_REMOVED lines=8> */
[----:B0123--:R-:W-:Y:S05]  /*04d0*/  CALL.REL.NOINC R8 `(_Z7reduce6IdLj1024ELb1EEvPT_S1_j12reduction_opi) ;  /* 0xfffffff808c87344 */ /* 0x00ffea0003c3ffff */
[----:B------:R-:W-:Y:S02]  /*04e0*/  IMAD.MOV.U32 R6, RZ, RZ, R4 ;  /* 0x000000ffff067224 */ /* 0x000fe400078e0004 */
[----:B------:R-:W-:-:S05]  /*04f0*/  IMAD.MOV.U32 R7, RZ, RZ, R5 ;  /* 0x000000ffff077224 */ /* 0x000fca00078e0005 */
[----:B------:R3:W-:Y:S02]  /*0500*/  STS.64 [R2], R6 ;  /* 0x0000000602007388 */ /* 0x0007e40000000a00 */
.L_x_119:
[----:B------:R-:W-:Y:S01]  /*0510*/  ISETP.GT.U32.AND P0, PT, R19, 0x3f, PT ;  /* 0x0000003f1300780c */ /* 0x000fe20003f04070 */
[----:B------:R-:W-:Y:S05]  /*0520*/  WARPSYNC.ALL ;  /* 0x0000000000007948 */ /* 0x000fea0003800000 */
[----:B------:R-:W-:Y:S07]  /*0530*/  BAR.SYNC.DEFER_BLOCKING 0x0 ;  /* 0x0000000000007b1d */ /* 0x000fee0000010000 */
[----:B------:R-:W-:Y:S05]  /*0540*/  @P0 BRA `(.L_x_120) ;  /* 0x0000000000200947 */ /* 0x000fea0003800000 */
[----:B-123--:R1:W2:Y:S01]  /*0550*/  LDS.64 R6, [R2+0x200] ;  /* 0x0002000002067984 */ /* 0x00e2a20000000a00 */
[----:B------:R1:W3:Y:S01]  /*0560*/  LDC.64 R8, c[0x2][R16] ;  /* 0x0080000010087b82 */ /* 0x0002e20000000a00 */
[----:B------:R-:W-:Y:S01]  /*0570*/  HFMA2 R21, -RZ, RZ, 0, 0 ;  /* 0x00000000ff157431 */ /* 0x000fe200000001ff */
[----:B------:R-:W-:-:S07]  /*0580*/  MOV R20, 0x5a0 ;  /* 0x000005a000147802 */ /* 0x000fce0000000f00 */
[----:B0123--:R-:W-:Y:S05]  /*0590*/  CALL.REL.NOINC R8 `(_Z7reduce6IdLj1024ELb1EEvPT_S1_j12reduction_opi) ;  /* 0xfffffff808987344 */ /* 0x00ffea0003c3ffff */
[----:B------:R-:W-:Y:S02]  /*05a0*/  IMAD.MOV.U32 R6, RZ, RZ, R4 ;  /* 0x000000ffff067224 */ /* 0x000fe400078e0004 */
[----:B------:R-:W-:-:S05]  /*05b0*/  IMAD.MOV.U32 R7, RZ, RZ, R5 ;  /* 0x000000ffff077224 */ /* 0x000fca00078e0005 */
[----:B------:R4:W-:Y:S02]  /*05c0*/  STS.64 [R2], R6 ;  /* 0x0000000602007388 */ /* 0x0009e40000000a00 */
.L_x_120:
[----:B------:R-:W-:Y:S05]  /*05d0*/  WARPSYNC.ALL ;  /* 0x0000000000007948 */ /* 0x000fea0003800000 */
[----:B------:R-:W-:Y:S01]  /*05e0*/  BAR.SYNC.DEFER_BLOCKING 0x0 ;  /* 0x0000000000007b1d */ /* 0x000fe20000010000 */
[----:B------:R-:W-:-:S13]  /*05f0*/  ISETP.GT.U32.AND P0, PT, R19, 0x1f, PT ;  /* 0x0000001f1300780c */ /* 0x000fda0003f04070 */
[----:B------:R-:W-:Y:S05]  /*0600*/  @P0 EXIT ;  /* 0x000000000000094d */ /* 0x000fea0003800000 */
[----:B-1234-:R1:W2:Y:S01]  /*0610*/  LDS.64 R6, [R2+0x100] ;  /* 0x0001000002067984 */ /* 0x01e2a20000000a00 */
[----:B------:R1:W3:Y:S01]  /*0620*/  LDC.64 R8, c[0x2][R16] ;  /* 0x0080000010087b82 */ /* 0x0002e20000000a00 */
[----:B------:R-:W-:Y:S01]  /*0630*/  MOV R20, 0x660 ;  /* 0x0000066000147802 */ /* 0x000fe20000000f00 */
[----:B------:R-:W-:-:S07]  /*0640*/  IMAD.MOV.U32 R21, RZ, RZ, 0x0 ;  /* 0x00000000ff157424 */ /* 0x000fce00078e00ff */
[----:B0123--:R-:W-:Y:S05]  /*0650*/  CALL.REL.NOINC R8 `(_Z7reduce6IdLj1024ELb1EEvPT_S1_j12reduction_opi) ;  /* 0xfffffff808687344 */ /* 0x00ffea0003c3ffff */
[----:B------:R0:W-:Y:S01]  /*0660*/  STS.64 [R2], R4 ;  /* 0x0000000402007388 */ /* 0x0001e20000000a00 */
[----:B------:R0:W1:Y:S01]  /*0670*/  LDC.64 R8, c[0x2][R16] ;  /* 0x0080000010087b82 */ /* 0x0000620000000a00 */
[----:B------:R-:W-:Y:S01]  /*0680*/  MOV R20, 0x6c0 ;  /* 0x000006c000147802 */ /* 0x000fe20000000f00 */
[----:B------:R-:W-:Y:S01]  /*0690*/  IMAD.MOV.U32 R21, RZ, RZ, 0x0 ;  /* 0x00000000ff157424 */ /* 0x000fe200078e00ff */
[----:B------:R0:W2:Y:S06]  /*06a0*/  LDS.64 R6, [R2+0x80] ;  /* 0x0000800002067984 */ /* 0x0000ac0000000a00 */
[----:B012---:R-:W-:Y:S05]  /*06b0*/  CALL.REL.NOINC R8 `(_Z7reduce6IdLj1024ELb1EEvPT_S1_j12reduction_opi) ;  /* 0xfffffff808507344 */ /* 0x007fea0003c3ffff */
[----:B------:R0:W-:Y:S01]  /*06c0*/  STS.64 [R2], R4 ;  /* 0x0000000402007388 */ /* 0x0001e20000000a00 */
[----:B------:R0:W1:Y:S01]  /*06d0*/  LDC.64 R8, c[0x2][R16] ;  /* 0x0080000010087b82 */ /* 0x0000620000000a00 */
[----:B------:R-:W-:Y:S01]  /*06e0*/  HFMA2 R21, -RZ, RZ, 0, 0 ;  /* 0x00000000ff157431 */ /* 0x000fe200000001ff */
[----:B------:R-:W-:Y:S01]  /*06f0*/  MOV R20, 0x720 ;  /* 0x0000072000147802 */ /* 0x000fe20000000f00 */
[----:B------:R0:W2:Y:S06]  /*0700*/  LDS.64 R6, [R2+0x40] ;  /* 0x0000400002067984 */ /* 0x0000ac0000000a00 */
[----:B012---:R-:W-:Y:S05]  /*0710*/  CALL.REL.NOINC R8 `(_Z7reduce6IdLj1024ELb1EEvPT_S1_j12reduction_opi) ;  /* 0xfffffff808387344 */ /* 0x007fea0003c3ffff */
        /* <DEDUP_REMOVED lines=13> */
[----:B------:R-:W1:Y:S01]  /*07f0*/  LDC.64 R16, c[0x2][R16] ;  /* 0x0080000010107b82 */ /* 0x000e620000000a00 */
[----:B------:R-:W-:Y:S01]  /*0800*/  MOV R20, 0x840 ;  /* 0x0000084000147802 */ /* 0x000fe20000000f00 */
[----:B------:R-:W-:Y:S01]  /*0810*/  IMAD.MOV.U32 R21, RZ, RZ, 0x0 ;  /* 0x00000000ff157424 */ /* 0x000fe200078e00ff */
[----:B------:R0:W2:Y:S06]  /*0820*/  LDS.64 R6, [R2+0x8] ;  /* 0x0000080002067984 */ /* 0x0000ac0000000a00 */
[----:B012---:R-:W-:Y:S05]  /*0830*/  CALL.REL.NOINC R16 `(_Z7reduce6IdLj1024ELb1EEvPT_S1_j12reduction_opi) ;  /* 0xfffffff410f07344 */ /* 0x007fea0003c3ffff */
        /* <DEDUP_REMOVED lines=11> */
        .type           $_Z7reduce6IdLj1024ELb1EEvPT_S1_j12reduction_opi$_Z10binary_maxIdET_S0_S0_,@function
        .size           $_Z7reduce6IdLj1024ELb1EEvPT_S1_j12reduction_opi$_Z10binary_maxIdET_S0_S0_,($_Z7reduce6IdLj1024ELb1EEvPT_S1_j12reduction_opi$_Z10binary_sumIdET_S0_S0_ - $_Z7reduce6IdLj1024ELb1EEvPT_S1_j12reduction_opi$_Z10binary_maxIdET_S0_S0_)
$_Z7reduce6IdLj1024ELb1EEvPT_S1_j12reduction_opi$_Z10binary_maxIdET_S0_S0_:
        /* <DEDUP_REMOVED lines=9> */
[----:B--2---:R-:W-:Y:S06]  /*0980*/  RET.REL.NODEC R20 `(_Z7reduce6IdLj1024ELb1EEvPT_S1_j12reduction_opi) ;  /* 0xfffffff4149c7950 */ /* 0x004fec0003c3ffff */
        .type           $_Z7reduce6IdLj1024ELb1EEvPT_S1_j12reduction_opi$_Z10binary_sumIdET_S0_S0_,@function
        .size           $_Z7reduce6IdLj1024ELb1EEvPT_S1_j12reduction_opi$_Z10binary_sumIdET_S0_S0_,(.L_x_221 - $_Z7reduce6IdLj1024ELb1EEvPT_S1_j12reduction_opi$_Z10binary_sumIdET_S0_S0_)
$_Z7reduce6IdLj1024ELb1EEvPT_S1_j12reduction_opi$_Z10binary_sumIdET_S0_S0_:
[----:B------:R-:W-:Y:S01]  /*0990*/  IADD3 R1, PT, PT, R1, -0x8, RZ ;  /* 0xfffffff801017810 */ /* 0x000fe20007ffe0ff */
[----:B------:R-:W-:-:S04]  /*09a0*/  IMAD.MOV.U32 R3, RZ, RZ, R5 ;  /* 0x000000ffff037224 */ /* 0x000fc800078e0005 */
[----:B------:R0:W-:Y:S02]  /*09b0*/  STL [R1], R2 ;  /* 0x0000000201007387 */ /* 0x0001e40000100800 */
[----:B0-----:R-:W-:-:S06]  /*09c0*/  IMAD.MOV.U32 R2, RZ, RZ, R4 ;  /* 0x000000ffff027224 */ /* 0x001fcc00078e0004 */
[----:B------:R-:W-:Y:S01]  /*09d0*/  DADD R4, R2, R6 ;  /* 0x0000000002047229 */ /* 0x000fe20000000006 */
[----:B------:R0:W2:Y:S02]  /*09e0*/  LDL R2, [R1] ;  /* 0x0000000001027983 */ /* 0x0000a40000100800 */
[----:B0-----:R-:W-:Y:S01]  /*09f0*/  VIADD R1, R1, 0x8 ;  /* 0x0000000801017836 */ /* 0x001fe20000000000 */
[----:B--2---:R-:W-:Y:S07]  /*0a00*/  RET.REL.NODEC R20 `(_Z7reduce6IdLj1024ELb1EEvPT_S1_j12reduction_opi) ;  /* 0xfffffff4147c7950 */ /* 0x004fee0003c3ffff */
.L_x_121:
        /* <DEDUP_REMOVED lines=15> */
.L_x_221:


//--------------------- .text._Z7reduce6IdLj32ELb0EEvPT_S1_j12reduction_opi --------------------------
	.section	.text._Z7reduce6IdLj32ELb0EEvPT_S1_j12reduction_opi,"ax",@progbits
	.align	128
        .global         _Z7reduce6IdLj32ELb0EEvPT_S1_j12reduction_opi
        .type           _Z7reduce6IdLj32ELb0EEvPT_S1_j12reduction_opi,@function
        .size           _Z7reduce6IdLj32ELb0EEvPT_S1_j12reduction_opi,(.L_x_223 - _Z7reduce6IdLj32ELb0EEvPT_S1_j12reduction_opi)
        .other          _Z7reduce6IdLj32ELb0EEvPT_S1_j12reduction_opi,@"STO_CUDA_ENTRY STV_DEFAULT"
_Z7reduce6IdLj32ELb0EEvPT_S1_j12reduction_opi:
.text._Z7reduce6IdLj32ELb0EEvPT_S1_j12reduction_opi:
        /* <DEDUP_REMOVED lines=17> */
.L_x_126:
[----:B------:R-:W1:Y:S01]  /*0110*/  LDC.64 R8, c[0x0][0x380] ;  /* 0x0000e000ff087b82 */ /* 0x000e620000000a00 */
[----:B------:R-:W-:-:S04]  /*0120*/  VIADD R3, R19, UR38 ;  /* 0x0000002613037c36 */ /* 0x000fc80008000000 */
[----:B-1----:R-:W-:-:S05]  /*0130*/  IMAD.WIDE.U32 R8, R3, 0x8, R8 ;  /* 0x0000000803087825 */ /* 0x002fca00078e0008 */
[----:B------:R1:W5:Y:S01]  /*0140*/  LDG.E.64 R6, desc[UR36][R8.64] ;  /* 0x0000002408067981 */ /* 0x000362000c1e1b00 */
[----:B------:R1:W2:Y:S01]  /*0150*/  LDC.64 R10, c[0x2][R2] ;  /* 0x00800000020a7b82 */ /* 0x0002a20000000a00 */
[----:B------:R-:W-:Y:S01]  /*0160*/  HFMA2 R21, -RZ, RZ, 0, 0 ;  /* 0x00000000ff157431 */ /* 0x000fe200000001ff */
[----:B------:R-:W-:-:S07]  /*0170*/  MOV R20, 0x190 ;  /* 0x0000019000147802 */ /* 0x000fce0000000f00 */
[----:B012--5:R-:W-:Y:S05]  /*0180*/  CALL.REL.NOINC R10 `(_Z7reduce6IdLj32ELb0EEvPT_S1_j12reduction_opi) ;  /* 0xfffffffc0a9c7344 */ /* 0x027fea0003c3ffff */
        /* <DEDUP_REMOVED lines=11> */
[----:B01---5:R-:W-:Y:S05]  /*0240*/  CALL.REL.NOINC R10 `(_Z7reduce6IdLj32ELb0EEvPT_S1_j12reduction_opi) ;  /* 0xfffffffc0a6c7344 */ /* 0x023fea0003c3ffff */
.L_x_125:
[----:B------:R-:W-:Y:S05]  /*0250*/  BSYNC.RECONVERGENT B6 ;  /* 0x0000000000067941 */ /* 0x000fea0003800200 */
.L_x_124:
[----:B------:R-:W-:-:S04]  /*0260*/  LEA R19, R16, R19, 0x6 ;  /* 0x0000001310137211 */ /* 0x000fc800078e30ff */
[----:B------:R-:W-:-:S13]  /*0270*/  ISETP.GE.U32.AND P0, PT, R19, UR39, PT ;  /* 0x0000002713007c0c */ /* 0x000fda000bf06070 */
[----:B------:R-:W-:Y:S05]  /*0280*/  @!P0 BRA `(.L_x_126) ;  /* 0xfffffffc00a08947 */ /* 0x000fea000383ffff */
.L_x_123:
[----:B------:R-:W-:Y:S05]  /*0290*/  BSYNC.RECONVERGENT B7 ;  /* 0x0000000000077941 */ /* 0x000fea0003800200 */
.L_x_122:
        /* <DEDUP_REMOVED lines=13> */
[----:B0123--:R-:W-:Y:S05]  /*0370*/  CALL.REL.NOINC R8 `(_Z7reduce6IdLj32ELb0EEvPT_S1_j12reduction_opi) ;  /* 0xfffffffc08207344 */ /* 0x00ffea0003c3ffff */
[----:B------:R0:W-:Y:S01]  /*0380*/  STS.64 [R16], R4 ;  /* 0x0000000410007388 */ /* 0x0001e20000000a00 */
[----:B------:R0:W1:Y:S01]  /*0390*/  LDC.64 R8, c[0x2][R2] ;  /* 0x0080000002087b82 */ /* 0x0000620000000a00 */
[----:B------:R-:W-:Y:S01]  /*03a0*/  MOV R20, 0x3e0 ;  /* 0x000003e000147802 */ /* 0x000fe20000000f00 */
[----:B------:R-:W-:Y:S01]  /*03b0*/  IMAD.MOV.U32 R21, RZ, RZ, 0x0 ;  /* 0x00000000ff157424 */ /* 0x000fe200078e00ff */
[----:B------:R0:W2:Y:S06]  /*03c0*/  LDS.64 R6, [R16+0x40] ;  /* 0x0000400010067984 */ /* 0x0000ac0000000a00 */
[----:B012---:R-:W-:Y:S05]  /*03d0*/  CALL.REL.NOINC R8 `(_Z7reduce6IdLj32ELb0EEvPT_S1_j12reduction_opi) ;  /* 0xfffffffc08087344 */ /* 0x007fea0003c3ffff */
        /* <DEDUP_REMOVED lines=8> */
[----:B------:R-:W-:Y:S01]  /*0460*/  HFMA2 R21, -RZ, RZ, 0, 0 ;  /* 0x00000000ff157431 */ /* 0x000fe200000001ff */
[----:B------:R-:W-:Y:S01]  /*0470*/  MOV R20, 0x4a0 ;  /* 0x000004a000147802 */ /* 0x000fe20000000f00 */
[----:B------:R0:W2:Y:S06]  /*0480*/  LDS.64 R6, [R16+0x10] ;  /* 0x0000100010067984 */ /* 0x0000ac0000000a00 */
[----:B012---:R-:W-:Y:S05]  /*0490*/  CALL.REL.NOINC R8 `(_Z7reduce6IdLj32ELb0EEvPT_S1_j12reduction_opi) ;  /* 0xfffffff808d87344 */ /* 0x007fea0003c3ffff */
[----:B------:R0:W-:Y:S01]  /*04a0*/  STS.64 [R16], R4 ;  /* 0x0000000410007388 */ /* 0x0001e20000000a00 */
[----:B------:R-:W1:Y:S01]  /*04b0*/  LDC.64 R2, c[0x2][R2] ;  /* 0x0080000002027b82 */ /* 0x000e620000000a00 */
[----:B------:R-:W-:Y:S01]  /*04c0*/  MOV R20, 0x500 ;  /* 0x0000050000147802 */ /* 0x000fe20000000f00 */
[----:B------:R-:W-:Y:S01]  /*04d0*/  IMAD.MOV.U32 R21, RZ, RZ, 0x0 ;  /* 0x00000000ff157424 */ /* 0x000fe200078e00ff */
[----:B------:R0:W2:Y:S06]  /*04e0*/  LDS.64 R6, [R16+0x8] ;  /* 0x0000080010067984 */ /* 0x0000ac0000000a00 */
[----:B012---:R-:W-:Y:S05]  /*04f0*/  CALL.REL.NOINC R2 `(_Z7reduce6IdLj32ELb0EEvPT_S1_j12reduction_opi) ;  /* 0xfffffff802c07344 */ /* 0x007fea0003c3ffff */
        /* <DEDUP_REMOVED lines=11> */
        .type           $_Z7reduce6IdLj32ELb0EEvPT_S1_j12reduction_opi$_Z10binary_maxIdET_S0_S0_,@function
        .size           $_Z7reduce6IdLj32ELb0EEvPT_S1_j12reduction_opi$_Z10binary_maxIdET_S0_S0_,($_Z7reduce6IdLj32ELb0EEvPT_S1_j12reduction_opi$_Z10binary_sumIdET_S0_S0_ - $_Z7reduce6IdLj32ELb0EEvPT_S1_j12reduction_opi$_Z10binary_maxIdET_S0_S0_)
$_Z7reduce6IdLj32ELb0EEvPT_S1_j12reduction_opi$_Z10binary_maxIdET_S0_S0_:
        /* <DEDUP_REMOVED lines=9> */
[----:B--2---:R-:W-:Y:S06]  /*0640*/  RET.REL.NODEC R20 `(_Z7reduce6IdLj32ELb0EEvPT_S1_j12reduction_opi) ;  /* 0xfffffff8146c7950 */ /* 0x004fec0003c3ffff */
        .type           $_Z7reduce6IdLj32ELb0EEvPT_S1_j12reduction_opi$_Z10binary_sumIdET_S0_S0_,@function
        .size           $_Z7reduce6IdLj32ELb0EEvPT_S1_j12reduction_opi$_Z10binary_sumIdET_S0_S0_,(.L_x_223 - $_Z7reduce6IdLj32ELb0EEvPT_S1_j12reduction_opi$_Z10binary_sumIdET_S0_S0_)
$_Z7reduce6IdLj32ELb0EEvPT_S1_j12reduction_opi$_Z10binary_sumIdET_S0_S0_:
[----:B------:R-:W-:Y:S02]  /*0650*/  VIADD R1, R1, 0xfffffff8 ;  /* 0xfffffff801017836 */ /* 0x000fe40000000000 */
[----:B------:R-:W-:-:S03]  /*0660*/  IMAD.MOV.U32 R3, RZ, RZ, R5 ;  /* 0x000000ffff037224 */ /* 0x000fc600078e0005 */
[----:B------:R0:W-:Y:S02]  /*0670*/  STL [R1], R2 ;  /* 0x0000000201007387 */ /* 0x0001e40000100800 */
[----:B0-----:R-:W-:-:S06]  /*0680*/  MOV R2, R4 ;  /* 0x0000000400027202 */ /* 0x001fcc0000000f00 */
[----:B------:R-:W-:Y:S01]  /*0690*/  DADD R4, R2, R6 ;  /* 0x0000000002047229 */ /* 0x000fe20000000006 */
[----:B------:R0:W2:Y:S02]  /*06a0*/  LDL R2, [R1] ;  /* 0x0000000001027983 */ /* 0x0000a40000100800 */
[----:B0-----:R-:W-:Y:S01]  /*06b0*/  VIADD R1, R1, 0x8 ;  /* 0x0000000801017836 */ /* 0x001fe20000000000 */
[----:B--2---:R-:W-:Y:S07]  /*06c0*/  RET.REL.NODEC R20 `(_Z7reduce6IdLj32ELb0EEvPT_S1_j12reduction_opi) ;  /* 0xfffffff8144c7950 */ /* 0x004fee0003c3ffff */
.L_x_127:
        /* <DEDUP_REMOVED lines=11> */
.L_x_223:


//--------------------- .text._Z7reduce5IdLj256EEvPT_S1_j --------------------------
	.section	.text._Z7reduce5IdLj256EEvPT_S1_j,"ax",@progbits
	.align	128
        .global         _Z7reduce5IdLj256EEvPT_S1_j
        .type           _Z7reduce5IdLj256EEvPT_S1_j,@function
        .size           _Z7reduce5IdLj256EEvPT_S1_j,(.L_x_246 - _Z7reduce5IdLj256EEvPT_S1_j)
        .other          _Z7reduce5IdLj256EEvPT_S1_j,@"STO_CUDA_ENTRY STV_DEFAULT"
_Z7reduce5IdLj256EEvPT_S1_j:
.text._Z7reduce5IdLj256EEvPT_S1_j:
[----:B------:R-:W-:Y:S01]  /*0000*/  LDC R1, c[0x0][0x37c] ;  /* 0x0000df00ff017b82 */ /* 0x000fe20000000800 */
[----:B------:R-:W0:Y:S01]  /*0010*/  S2R R3, SR_TID.X ;  /* 0x0000000000037919 */ /* 0x000e220000002100 */
[----:B------:R-:W1:Y:S01]  /*0020*/  LDCU UR4, c[0x0][0x390] ;  /* 0x00007200ff0477ac */ /* 0x000e620008000800 */
[----:B------:R-:W0:Y:S01]  /*0030*/  S2R R0, SR_CTAID.X ;  /* 0x0000000000007919 */ /* 0x000e220000002500 */
[----:B------:R-:W2:Y:S01]  /*0040*/  LDCU.64 UR6, c[0x0][0x358] ;  /* 0x00006b00ff0677ac */ /* 0x000ea20008000a00 */
[----:B0-----:R-:W-:-:S04]  /*0050*/  IMAD R5, R0, 0x200, R3 ;  /* 0x0000020000057824 */ /* 0x001fc800078e0203 */
[C---:B------:R-:W-:Y:S01]  /*0060*/  VIADD R11, R5.reuse, 0x100 ;  /* 0x00000100050b7836 */ /* 0x040fe20000000000 */
[----:B-1----:R-:W-:-:S04]  /*0070*/  ISETP.GE.U32.AND P0, PT, R5, UR4, PT ;  /* 0x0000000405007c0c */ /* 0x002fc8000bf06070 */
[----:B------:R-:W-:-:S09]  /*0080*/  ISETP.GE.U32.AND P1, PT, R11, UR4, PT ;  /* 0x000000040b007c0c */ /* 0x000fd2000bf26070 */
[----:B------:R-:W0:Y:S08]  /*0090*/  @!P0 LDC.64 R6, c[0x0][0x380] ;  /* 0x0000e000ff068b82 */ /* 0x000e300000000a00 */
[----:B------:R-:W1:Y:S01]  /*00a0*/  @!P1 LDC.64 R8, c[0x0][0x380] ;  /* 0x0000e000ff089b82 */ /* 0x000e620000000a00 */
[----:B0-----:R-:W-:Y:S01]  /*00b0*/  @!P0 IMAD.WIDE.U32 R6, R5, 0x8, R6 ;  /* 0x0000000805068825 */ /* 0x001fe200078e0006 */
[----:B------:R-:W-:-:S06]  /*00c0*/  CS2R R4, SRZ ;  /* 0x0000000000047805 */ /* 0x000fcc000001ff00 */
[----:B--2---:R-:W2:Y:S01]  /*00d0*/  @!P0 LDG.E.64 R4, desc[UR6][R6.64] ;  /* 0x0000000606048981 */ /* 0x004ea2000c1e1b00 */
[----:B-1----:R-:W-:-:S06]  /*00e0*/  @!P1 IMAD.WIDE.U32 R8, R11, 0x8, R8 ;  /* 0x000000080b089825 */ /* 0x002fcc00078e0008 */
[----:B------:R-:W2:Y:S01]  /*00f0*/  @!P1 LDG.E.64 R8, desc[UR6][R8.64] ;  /* 0x0000000608089981 */ /* 0x000ea2000c1e1b00 */
[----:B------:R-:W0:Y:S01]  /*0100*/  S2UR UR5, SR_CgaCtaId ;  /* 0x00000000000579c3 */ /* 0x000e220000008800 */
[----:B------:R-:W-:Y:S02]  /*0110*/  UMOV UR4, 0x400 ;  /* 0x0000040000047882 */ /* 0x000fe40000000000 */
[----:B0-----:R-:W-:-:S06]  /*0120*/  ULEA UR4, UR5, UR4, 0x18 ;  /* 0x0000000405047291 */ /* 0x001fcc000f8ec0ff */
[C---:B------:R-:W-:Y:S02]  /*0130*/  LEA R2, R3.reuse, UR4, 0x3 ;  /* 0x0000000403027c11 */ /* 0x040fe4000f8e18ff */
[----:B------:R-:W-:Y:S01]  /*0140*/  ISETP.GT.U32.AND P0, PT, R3, 0x7f, PT ;  /* 0x0000007f0300780c */ /* 0x000fe20003f04070 */
[----:B--2---:R-:W-:-:S07]  /*0150*/  @!P1 DADD R4, R4, R8 ;  /* 0x0000000004049229 */ /* 0x004fce0000000008 */
[----:B------:R-:W-:Y:S01]  /*0160*/  STS.64 [R2], R4 ;  /* 0x0000000402007388 */ /* 0x000fe20000000a00 */
[----:B------:R-:W-:Y:S06]  /*0170*/  BAR.SYNC.DEFER_BLOCKING 0x0 ;  /* 0x0000000000007b1d */ /* 0x000fec0000010000 */
[----:B------:R-:W0:Y:S01]  /*0180*/  @!P0 LDS.64 R10, [R2+0x400] ;  /* 0x00040000020a8984 */ /* 0x000e220000000a00 */
[----:B------:R-:W-:Y:S01]  /*0190*/  ISETP.GT.U32.AND P1, PT, R3, 0x3f, PT ;  /* 0x0000003f0300780c */ /* 0x000fe20003f24070 */
[----:B0-----:R-:W-:-:S07]  /*01a0*/  @!P0 DADD R4, R4, R10 ;  /* 0x0000000004048229 */ /* 0x001fce000000000a */
[----:B------:R-:W-:Y:S01]  /*01b0*/  @!P0 STS.64 [R2], R4 ;  /* 0x0000000402008388 */ /* 0x000fe20000000a00 */
[----:B------:R-:W-:Y:S06]  /*01c0*/  BAR.SYNC.DEFER_BLOCKING 0x0 ;  /* 0x0000000000007b1d */ /* 0x000fec0000010000 */
[----:B------:R-:W0:Y:S01]  /*01d0*/  @!P1 LDS.64 R6, [R2+0x200] ;  /* 0x0002000002069984 */ /* 0x000e220000000a00 */
[----:B------:R-:W-:Y:S01]  /*01e0*/  ISETP.GT.U32.AND P0, PT, R3, 0x1f, PT ;  /* 0x0000001f0300780c */ /* 0x000fe20003f04070 */
[----:B0-----:R-:W-:-:S07]  /*01f0*/  @!P1 DADD R4, R4, R6 ;  /* 0x0000000004049229 */ /* 0x001fce0000000006 */
[----:B------:R0:W-:Y:S01]  /*0200*/  @!P1 STS.64 [R2], R4 ;  /* 0x0000000402009388 */ /* 0x0001e20000000a00 */
[----:B------:R-:W-:Y:S06]  /*0210*/  BAR.SYNC.DEFER_BLOCKING 0x0 ;  /* 0x0000000000007b1d */ /* 0x000fec0000010000 */
[----:B------:R-:W-:Y:S05]  /*0220*/  @P0 EXIT ;  /* 0x000000000000094d */ /* 0x000fea0003800000 */
[----:B------:R-:W1:Y:S01]  /*0230*/  LDS.64 R6, [R2+0x100] ;  /* 0x0001000002067984 */ /* 0x000e620000000a00 */
[----:B------:R-:W-:Y:S01]  /*0240*/  ISETP.NE.AND P0, PT, R3, RZ, PT ;  /* 0x000000ff0300720c */ /* 0x000fe20003f05270 */
[----:B-1----:R-:W-:-:S07]  /*0250*/  DADD R6, R6, R4 ;  /* 0x0000000006067229 */ /* 0x002fce0000000004 */
[----:B------:R-:W-:Y:S04]  /*0260*/  STS.64 [R2], R6 ;  /* 0x0000000602007388 */ /* 0x000fe80000000a00 */
[----:B0-----:R-:W0:Y:S02]  /*0270*/  LDS.64 R4, [R2+0x80] ;  /* 0x0000800002047984 */ /* 0x001e240000000a00 */
[----:B0-----:R-:W-:-:S07]  /*0280*/  DADD R4, R6, R4 ;  /* 0x0000000006047229 */ /* 0x001fce0000000004 */
[----:B------:R-:W-:Y:S04]  /*0290*/  STS.64 [R2], R4 ;  /* 0x0000000402007388 */ /* 0x000fe80000000a00 */
[----:B------:R-:W0:Y:S02]  /*02a0*/  LDS.64 R8, [R2+0x40] ;  /* 0x0000400002087984 */ /* 0x000e240000000a00 */
        /* <DEDUP_REMOVED lines=10> */
[----:B------:R0:W-:Y:S01]  /*0350*/  STS.64 [R2], R6 ;  /* 0x0000000602007388 */ /* 0x0001e20000000a00 */
[----:B------:R-:W-:Y:S05]  /*0360*/  @P0 EXIT ;  /* 0x000000000000094d */ /* 0x000fea0003800000 */
[----:B0-----:R-:W0:Y:S01]  /*0370*/  LDS.64 R2, [UR4] ;  /* 0x00000004ff027984 */ /* 0x001e220008000a00 */
[----:B------:R-:W1:Y:S02]  /*0380*/  LDC.64 R4, c[0x0][0x388] ;  /* 0x0000e200ff047b82 */ /* 0x000e640000000a00 */
[----:B-1----:R-:W-:-:S05]  /*0390*/  IMAD.WIDE.U32 R4, R0, 0x8, R4 ;  /* 0x0000000800047825 */ /* 0x002fca00078e0004 */
[----:B0-----:R-:W-:Y:S01]  /*03a0*/  STG.E.64 desc[UR6][R4.64], R2 ;  /* 0x0000000204007986 */ /* 0x001fe2000c101b06 */
[----:B------:R-:W-:Y:S05]  /*03b0*/  EXIT ;  /* 0x000000000000794d */ /* 0x000fea0003800000 */
.L_x_128:
        /* <DEDUP_REMOVED lines=12> */
.L_x_246:


//--------------------- .text._Z7reduce5IdLj1EEvPT_S1_j --------------------------
	.section	.text._Z7reduce5IdLj1EEvPT_S1_j,"ax",@progbits
	.align	128
        .global         _Z7reduce5IdLj1EEvPT_S1_j
        .type           _Z7reduce5IdLj1EEvPT_S1_j,@function
        .size           _Z7reduce5IdLj1EEvPT_S1_j,(.L_x_247 - _Z7reduce5IdLj1EEvPT_S1_j)
        .other          _Z7reduce5IdLj1EEvPT_S1_j,@"STO_CUDA_ENTRY STV_DEFAULT"
_Z7reduce5IdLj1EEvPT_S1_j:
.text._Z7reduce5IdLj1EEvPT_S1_j:
        /* <DEDUP_REMOVED lines=20> */
[----:B------:R-:W-:Y:S01]  /*0140*/  ISETP.NE.AND P1, PT, R0, RZ, PT ;  /* 0x000000ff0000720c */ /* 0x000fe20003f25270 */
[----:B--2---:R-:W-:-:S07]  /*0150*/  @!P0 DADD R2, R2, R6 ;  /* 0x0000000002028229 */ /* 0x004fce0000000006 */
[----:B------:R0:W-:Y:S01]  /*0160*/  STS.64 [R9], R2 ;  /* 0x0000000209007388 */ /* 0x0001e20000000a00 */
[----:B------:R-:W-:Y:S06]  /*0170*/  BAR.SYNC.DEFER_BLOCKING 0x0 ;  /* 0x0000000000007b1d */ /* 0x000fec0000010000 */
[----:B------:R-:W-:Y:S05]  /*0180*/  @P1 EXIT ;  /* 0x000000000000194d */ /* 0x000fea0003800000 */
[----:B0-----:R-:W0:Y:S01]  /*0190*/  LDS.64 R2, [UR4] ;  /* 0x00000004ff027984 */ /* 0x001e220008000a00 */
[----:B------:R-:W1:Y:S02]  /*01a0*/  LDC.64 R4, c[0x0][0x388] ;  /* 0x0000e200ff047b82 */ /* 0x000e640000000a00 */
[----:B-1----:R-:W-:-:S05]  /*01b0*/  IMAD.WIDE.U32 R4, R11, 0x8, R4 ;  /* 0x000000080b047825 */ /* 0x002fca00078e0004 */
[----:B0-----:R-:W-:Y:S01]  /*01c0*/  STG.E.64 desc[UR6][R4.64], R2 ;  /* 0x0000000204007986 */ /* 0x001fe2000c101b06 */
[----:B------:R-:W-:Y:S05]  /*01d0*/  EXIT ;  /* 0x000000000000794d */ /* 0x000fea0003800000 */
.L_x_129:
        /* <DEDUP_REMOVED lines=10> */
.L_x_247:


//--------------------- .text._Z7reduce4IdLj64EEvPT_S1_j --------------------------
	.section	.text._Z7reduce4IdLj64EEvPT_S1_j,"ax",@progbits
	.align	128
        .global         _Z7reduce4IdLj64EEvPT_S1_j
        .type           _Z7reduce4IdLj64EEvPT_S1_j,@function
        .size           _Z7reduce4IdLj64EEvPT_S1_j,(.L_x_248 - _Z7reduce4IdLj64EEvPT_S1_j)
        .other          _Z7reduce4IdLj64EEvPT_S1_j,@"STO_CUDA_ENTRY STV_DEFAULT"
_Z7reduce4IdLj64EEvPT_S1_j:
.text._Z7reduce4IdLj64EEvPT_S1_j:
[----:B------:R-:W-:Y:S01]  /*0000*/  LDC R1, c[0x0][0x37c] ;  /* 0x0000df00ff017b82 */ /* 0x000fe20000000800 */
[----:B------:R-:W0:Y:S01]  /*0010*/  S2R R0, SR_CTAID.X ;  /* 0x0000000000007919 */ /* 0x000e220000002500 */
[----:B------:R-:W0:Y:S01]  /*0020*/  LDCU UR8, c[0x0][0x360] ;  /* 0x00006c00ff0877ac */ /* 0x000e220008000800 */
[----:B------:R-:W-:Y:S01]  /*0030*/  CS2R R4, SRZ ;  /* 0x0000000000047805 */ /* 0x000fe2000001ff00 */
[----:B------:R-:W1:Y:S01]  /*0040*/  S2R R2, SR_TID.X ;  /* 0x0000000000027919 */ /* 0x000e620000002100 */
[----:B------:R-:W2:Y:S01]  /*0050*/  LDCU UR4, c[0x0][0x390] ;  /* 0x00007200ff0477ac */ /* 0x000ea20008000800 */
[----:B------:R-:W3:Y:S01]  /*0060*/  LDCU.64 UR6, c[0x0][0x358] ;  /* 0x00006b00ff0677ac */ /* 0x000ee20008000a00 */
[----:B0-----:R-:W-:-:S04]  /*0070*/  IMAD R3, R0, UR8, RZ ;  /* 0x0000000800037c24 */ /* 0x001fc8000f8e02ff */
[----:B-1----:R-:W-:-:S04]  /*0080*/  IMAD R3, R3, 0x2, R2 ;  /* 0x0000000203037824 */ /* 0x002fc800078e0202 */
[C---:B------:R-:W-:Y:S01]  /*0090*/  VIADD R11, R3.reuse, 0x40 ;  /* 0x00000040030b7836 */ /* 0x040fe20000000000 */
[----:B--2---:R-:W-:-:S04]  /*00a0*/  ISETP.GE.U32.AND P0, PT, R3, UR4, PT ;  /* 0x0000000403007c0c */ /* 0x004fc8000bf06070 */
[----:B------:R-:W-:-:S09]  /*00b0*/  ISETP.GE.U32.AND P1, PT, R11, UR4, PT ;  /* 0x000000040b007c0c */ /* 0x000fd2000bf26070 */
[----:B------:R-:W0:Y:S08]  /*00c0*/  @!P0 LDC.64 R6, c[0x0][0x380] ;  /* 0x0000e000ff068b82 */ /* 0x000e300000000a00 */
[----:B------:R-:W1:Y:S01]  /*00d0*/  @!P1 LDC.64 R8, c[0x0][0x380] ;  /* 0x0000e000ff089b82 */ /* 0x000e620000000a00 */
[----:B0-----:R-:W-:-:S05]  /*00e0*/  @!P0 IMAD.WIDE.U32 R6, R3, 0x8, R6 ;  /* 0x0000000803068825 */ /* 0x001fca00078e0006 */
[----:B---3--:R-:W2:Y:S01]  /*00f0*/  @!P0 LDG.E.64 R4, desc[UR6][R6.64] ;  /* 0x0000000606048981 */ /* 0x008ea2000c1e1b00 */
[----:B-1----:R-:W-:-:S06]  /*0100*/  @!P1 IMAD.WIDE.U32 R8, R11, 0x8, R8 ;  /* 0x000000080b089825 */ /* 0x002fcc00078e0008 */
[----:B------:R-:W2:Y:S01]  /*0110*/  @!P1 LDG.E.64 R8, desc[UR6][R8.64] ;  /* 0x0000000608089981 */ /* 0x000ea2000c1e1b00 */
[----:B------:R-:W0:Y:S01]  /*0120*/  S2UR UR5, SR_CgaCtaId ;  /* 0x00000000000579c3 */ /* 0x000e220000008800 */
[----:B------:R-:W-:Y:S01]  /*0130*/  IMAD.U32 R10, RZ, RZ, UR8 ;  /* 0x00000008ff0a7e24 */ /* 0x000fe2000f8e00ff */
[----:B------:R-:W-:-:S04]  /*0140*/  UMOV UR4, 0x400 ;  /* 0x0000040000047882 */ /* 0x000fc80000000000 */
[----:B------:R-:W-:Y:S01]  /*0150*/  ISETP.GE.U32.AND P0, PT, R10, 0x42, PT ;  /* 0x000000420a00780c */ /* 0x000fe20003f06070 */
[----:B0-----:R-:W-:-:S06]  /*0160*/  ULEA UR4, UR5, UR4, 0x18 ;  /* 0x0000000405047291 */ /* 0x001fcc000f8ec0ff */
[C---:B------:R-:W-:Y:S01]  /*0170*/  LEA R3, R2.reuse, UR4, 0x3 ;  /* 0x0000000402037c11 */ /* 0x040fe2000f8e18ff */
[----:B--2---:R-:W-:Y:S01]  /*0180*/  @!P1 DADD R4, R4, R8 ;  /* 0x0000000004049229 */ /* 0x004fe20000000008 */
[----:B------:R-:W-:-:S06]  /*0190*/  ISETP.GT.U32.AND P1, PT, R2, 0x1f, PT ;  /* 0x0000001f0200780c */ /* 0x000fcc0003f24070 */
[----:B------:R0:W-:Y:S01]  /*01a0*/  STS.64 [R3], R4 ;  /* 0x0000000403007388 */ /* 0x0001e20000000a00 */
[----:B------:R-:W-:Y:S06]  /*01b0*/  BAR.SYNC.DEFER_BLOCKING 0x0 ;  /* 0x0000000000007b1d */ /* 0x000fec0000010000 */
[----:B------:R-:W-:Y:S05]  /*01c0*/  @!P0 BRA `(.L_x_130) ;  /* 0x0000000000288947 */ /* 0x000fea0003800000 */
.L_x_131:
[----:B------:R-:W-:-:S04]  /*01d0*/  SHF.R.U32.HI R8, RZ, 0x1, R10 ;  /* 0x00000001ff087819 */ /* 0x000fc8000001160a */
[----:B------:R-:W-:-:S13]  /*01e0*/  ISETP.GE.U32.AND P0, PT, R2, R8, PT ;  /* 0x000000080200720c */ /* 0x000fda0003f06070 */
[----:B------:R-:W-:-:S06]  /*01f0*/  @!P0 IMAD R6, R8, 0x8, R3 ;  /* 0x0000000808068824 */ /* 0x000fcc00078e0203 */
[----:B------:R-:W0:Y:S02]  /*0200*/  @!P0 LDS.64 R6, [R6] ;  /* 0x0000000006068984 */ /* 0x000e240000000a00 */
[----:B0-----:R-:W-:-:S07]  /*0210*/  @!P0 DADD R4, R4, R6 ;  /* 0x0000000004048229 */ /* 0x001fce0000000006 */
[----:B------:R1:W-:Y:S01]  /*0220*/  @!P0 STS.64 [R3], R4 ;  /* 0x0000000403008388 */ /* 0x0003e20000000a00 */
[----:B------:R-:W-:Y:S01]  /*0230*/  BAR.SYNC.DEFER_BLOCKING 0x0 ;  /* 0x0000000000007b1d */ /* 0x000fe20000010000 */
[----:B------:R-:W-:Y:S01]  /*0240*/  ISETP.GT.U32.AND P0, PT, R10, 0x83, PT ;  /* 0x000000830a00780c */ /* 0x000fe20003f04070 */
[----:B------:R-:W-:-:S12]  /*0250*/  IMAD.MOV.U32 R10, RZ, RZ, R8 ;  /* 0x000000ffff0a7224 */ /* 0x000fd800078e0008 */
[----:B-1----:R-:W-:Y:S05]  /*0260*/  @P0 BRA `(.L_x_131) ;  /* 0xfffffffc00d80947 */ /* 0x002fea000383ffff */
.L_x_130:
        /* <DEDUP_REMOVED lines=21> */
[----:B------:R-:W1:Y:S01]  /*03c0*/  S2UR UR5, SR_CgaCtaId ;  /* 0x00000000000579c3 */ /* 0x000e620000008800 */
[----:B------:R-:W-:-:S07]  /*03d0*/  UMOV UR4, 0x400 ;  /* 0x0000040000047882 */ /* 0x000fce0000000000 */
[----:B------:R-:W2:Y:S01]  /*03e0*/  LDC.64 R4, c[0x0][0x388] ;  /* 0x0000e200ff047b82 */ /* 0x000ea20000000a00 */
[----:B-1----:R-:W-:Y:S01]  /*03f0*/  ULEA UR4, UR5, UR4, 0x18 ;  /* 0x0000000405047291 */ /* 0x002fe2000f8ec0ff */
[----:B--2---:R-:W-:-:S08]  /*0400*/  IMAD.WIDE.U32 R4, R0, 0x8, R4 ;  /* 0x0000000800047825 */ /* 0x004fd000078e0004 */
[----:B0-----:R-:W0:Y:S04]  /*0410*/  LDS.64 R2, [UR4] ;  /* 0x00000004ff027984 */ /* 0x001e280008000a00 */
[----:B0-----:R-:W-:Y:S01]  /*0420*/  STG.E.64 desc[UR6][R4.64], R2 ;  /* 0x0000000204007986 */ /* 0x001fe2000c101b06 */
[----:B------:R-:W-:Y:S05]  /*0430*/  EXIT ;  /* 0x000000000000794d */ /* 0x000fea0003800000 */
.L_x_132:
        /* <DEDUP_REMOVED lines=12> */
.L_x_248:


//--------------------- .text._Z7reduce5IdLj16EEvPT_S1_j --------------------------
	.section	.text._Z7reduce5IdLj16EEvPT_S1_j,"ax",@progbits
	.align	128
        .global         _Z7reduce5IdLj16EEvPT_S1_j
        .type           _Z7reduce5IdLj16EEvPT_S1_j,@function
        .size           _Z7reduce5IdLj16EEvPT_S1_j,(.L_x_249 - _Z7reduce5IdLj16EEvPT_S1_j)
        .other          _Z7reduce5IdLj16EEvPT_S1_j,@"STO_CUDA_ENTRY STV_DEFAULT"
_Z7reduce5IdLj16EEvPT_S1_j:
.text._Z7reduce5IdLj16EEvPT_S1_j:
        /* <DEDUP_REMOVED lines=22> */
[----:B------:R0:W-:Y:S01]  /*0160*/  STS.64 [R13], R4 ;  /* 0x000000040d007388 */ /* 0x0001e20000000a00 */
        /* <DEDUP_REMOVED lines=16> */
[----:B------:R-:W1:Y:S01]  /*0270*/  LDS.64 R2, [UR4] ;  /* 0x00000004ff027984 */ /* 0x000e620008000a00 */
[----:B------:R-:W2:Y:S02]  /*0280*/  LDC.64 R4, c[0x0][0x388] ;  /* 0x0000e200ff047b82 */ /* 0x000ea40000000a00 */
[----:B--2---:R-:W-:-:S05]  /*0290*/  IMAD.WIDE.U32 R4, R0, 0x8, R4 ;  /* 0x0000000800047825 */ /* 0x004fca00078e0004 */
[----:B-1----:R-:W-:Y:S01]  /*02a0*/  STG.E.64 desc[UR6][R4.64], R2 ;  /* 0x0000000204007986 */ /* 0x002fe2000c101b06 */
[----:B------:R-:W-:Y:S05]  /*02b0*/  EXIT ;  /* 0x000000000000794d */ /* 0x000fea0003800000 */
.L_x_133:
        /* <DEDUP_REMOVED lines=12> */
.L_x_249:


//--------------------- .text._Z7reduce3IdEvPT_S1_j --------------------------
	.section	.text._Z7reduce3IdEvPT_S1_j,"ax",@progbits
	.align	128
        .global         _Z7reduce3IdEvPT_S1_j
        .type           _Z7reduce3IdEvPT_S1_j,@function
        .size           _Z7reduce3IdEvPT_S1_j,(.L_x_250 - _Z7reduce3IdEvPT_S1_j)
        .other          _Z7reduce3IdEvPT_S1_j,@"STO_CUDA_ENTRY STV_DEFAULT"
_Z7reduce3IdEvPT_S1_j:
.text._Z7reduce3IdEvPT_S1_j:
[----:B------:R-:W-:Y:S01]  /*0000*/  LDC R1, c[0x0][0x37c] ;  /* 0x0000df00ff017b82 */ /* 0x000fe20000000800 */
[----:B------:R-:W0:Y:S01]  /*0010*/  S2R R13, SR_CTAID.X ;  /* 0x00000000000d7919 */ /* 0x000e220000002500 */
[----:B------:R-:W1:Y:S01]  /*0020*/  LDCU UR4, c[0x0][0x360] ;  /* 0x00006c00ff0477ac */ /* 0x000e620008000800 */
[----:B------:R-:W2:Y:S01]  /*0030*/  S2R R11, SR_TID.X ;  /* 0x00000000000b7919 */ /* 0x000ea20000002100 */
[----:B------:R-:W3:Y:S01]  /*0040*/  LDCU UR5, c[0x0][0x390] ;  /* 0x00007200ff0577ac */ /* 0x000ee20008000800 */
[----:B------:R-:W4:Y:S01]  /*0050*/  LDCU.64 UR6, c[0x0][0x358] ;  /* 0x00006b00ff0677ac */ /* 0x000f220008000a00 */
[----:B-1----:R-:W-:Y:S02]  /*0060*/  IMAD.U32 R8, RZ, RZ, UR4 ;  /* 0x00000004ff087e24 */ /* 0x002fe4000f8e00ff */
[----:B0-----:R-:W-:-:S04]  /*0070*/  IMAD R0, R13, UR4, RZ ;  /* 0x000000040d007c24 */ /* 0x001fc8000f8e02ff */
[----:B--2---:R-:W-:-:S04]  /*0080*/  IMAD R3, R0, 0x2, R11 ;  /* 0x0000000200037824 */ /* 0x004fc800078e020b */
[C---:B------:R-:W-:Y:S01]  /*0090*/  IMAD.IADD R9, R3.reuse, 0x1, R8 ;  /* 0x0000000103097824 */ /* 0x040fe200078e0208 */
[----:B---3--:R-:W-:-:S04]  /*00a0*/  ISETP.GE.U32.AND P0, PT, R3, UR5, PT ;  /* 0x0000000503007c0c */ /* 0x008fc8000bf06070 */
[----:B------:R-:W-:-:S09]  /*00b0*/  ISETP.GE.U32.AND P1, PT, R9, UR5, PT ;  /* 0x0000000509007c0c */ /* 0x000fd2000bf26070 */
[----:B------:R-:W0:Y:S08]  /*00c0*/  @!P0 LDC.64 R4, c[0x0][0x380] ;  /* 0x0000e000ff048b82 */ /* 0x000e300000000a00 */
[----:B------:R-:W1:Y:S01]  /*00d0*/  @!P1 LDC.64 R6, c[0x0][0x380] ;  /* 0x0000e000ff069b82 */ /* 0x000e620000000a00 */
[----:B0-----:R-:W-:Y:S01]  /*00e0*/  @!P0 IMAD.WIDE.U32 R4, R3, 0x8, R4 ;  /* 0x0000000803048825 */ /* 0x001fe200078e0004 */
[----:B------:R-:W-:-:S06]  /*00f0*/  CS2R R2, SRZ ;  /* 0x0000000000027805 */ /* 0x000fcc000001ff00 */
[----:B----4-:R-:W2:Y:S01]  /*0100*/  @!P0 LDG.E.64 R2, desc[UR6][R4.64] ;  /* 0x0000000604028981 */ /* 0x010ea2000c1e1b00 */
[----:B-1----:R-:W-:-:S06]  /*0110*/  @!P1 IMAD.WIDE.U32 R6, R9, 0x8, R6 ;  /* 0x0000000809069825 */ /* 0x002fcc00078e0006 */
[----:B------:R-:W2:Y:S01]  /*0120*/  @!P1 LDG.E.64 R6, desc[UR6][R6.64] ;  /* 0x0000000606069981 */ /* 0x000ea2000c1e1b00 */
[----:B------:R-:W0:Y:S01]  /*0130*/  S2UR UR5, SR_CgaCtaId ;  /* 0x00000000000579c3 */ /* 0x000e220000008800 */
[----:B------:R-:W-:Y:S01]  /*0140*/  UMOV UR4, 0x400 ;  /* 0x0000040000047882 */ /* 0x000fe20000000000 */
[----:B------:R-:W-:Y:S01]  /*0150*/  ISETP.GE.U32.AND P0, PT, R8, 0x2, PT ;  /* 0x000000020800780c */ /* 0x000fe20003f06070 */
[----:B0-----:R-:W-:-:S06]  /*0160*/  ULEA UR4, UR5, UR4, 0x18 ;  /* 0x0000000405047291 */ /* 0x001fcc000f8ec0ff */
[C---:B------:R-:W-:Y:S01]  /*0170*/  LEA R9, R11.reuse, UR4, 0x3 ;  /* 0x000000040b097c11 */ /* 0x040fe2000f8e18ff */
[----:B--2---:R-:W-:Y:S01]  /*0180*/  @!P1 DADD R2, R2, R6 ;  /* 0x0000000002029229 */ /* 0x004fe20000000006 */
[----:B------:R-:W-:-:S06]  /*0190*/  ISETP.NE.AND P1, PT, R11, RZ, PT ;  /* 0x000000ff0b00720c */ /* 0x000fcc0003f25270 */
[----:B------:R0:W-:Y:S01]  /*01a0*/  STS.64 [R9], R2 ;  /* 0x0000000209007388 */ /* 0x0001e20000000a00 */
[----:B------:R-:W-:Y:S06]  /*01b0*/  BAR.SYNC.DEFER_BLOCKING 0x0 ;  /* 0x0000000000007b1d */ /* 0x000fec0000010000 */
[----:B------:R-:W-:Y:S05]  /*01c0*/  @!P0 BRA `(.L_x_134) ;  /* 0x0000000000288947 */ /* 0x000fea0003800000 */
.L_x_135:
        /* <DEDUP_REMOVED lines=10> */
.L_x_134:
        /* <DEDUP_REMOVED lines=9> */
.L_x_136:
        /* <DEDUP_REMOVED lines=16> */
.L_x_250:


//--------------------- .text._Z7reduce4IdLj4EEvPT_S1_j --------------------------
	.section	.text._Z7reduce4IdLj4EEvPT_S1_j,"ax",@progbits
	.align	128
        .global         _Z7reduce4IdLj4EEvPT_S1_j
        .type           _Z7reduce4IdLj4EEvPT_S1_j,@function
        .size           _Z7reduce4IdLj4EEvPT_S1_j,(.L_x_251 - _Z7reduce4IdLj4EEvPT_S1_j)
        .other          _Z7reduce4IdLj4EEvPT_S1_j,@"STO_CUDA_ENTRY STV_DEFAULT"
_Z7reduce4IdLj4EEvPT_S1_j:
.text._Z7reduce4IdLj4EEvPT_S1_j:
[----:B------:R-:W-:Y:S01]  /*0000*/  LDC R1, c[0x0][0x37c] ;  /* 0x0000df00ff017b82 */ /* 0x000fe20000000800 */
[----:B------:R-:W0:Y:S01]  /*0010*/  S2R R0, SR_CTAID.X ;  /* 0x0000000000007919 */ /* 0x000e220000002500 */
[----:B------:R-:W0:Y:S01]  /*0020*/  LDCU UR8, c[0x0][0x360] ;  /* 0x00006c00ff0877ac */ /* 0x000e220008000800 */
        /* <DEDUP_REMOVED lines=10> */
[----:B0-----:R-:W-:Y:S01]  /*00d0*/  @!P0 IMAD.WIDE.U32 R4, R3, 0x8, R4 ;  /* 0x0000000803048825 */ /* 0x001fe200078e0004 */
[----:B------:R-:W-:-:S06]  /*00e0*/  CS2R R2, SRZ ;  /* 0x0000000000027805 */ /* 0x000fcc000001ff00 */
        /* <DEDUP_REMOVED lines=14> */
.L_x_138:
        /* <DEDUP_REMOVED lines=10> */
.L_x_137:
[----:B------:R-:W-:Y:S05]  /*0270*/  @P1 EXIT ;  /* 0x000000000000194d */ /* 0x000fea0003800000 */
[----:B------:R-:W1:Y:S01]  /*0280*/  LDS.64 R4, [R9+0x10] ;  /* 0x0000100009047984 */ /* 0x000e620000000a00 */
[----:B------:R-:W-:Y:S01]  /*0290*/  ISETP.NE.AND P0, PT, R11, RZ, PT ;  /* 0x000000ff0b00720c */ /* 0x000fe20003f05270 */
[----:B-1----:R-:W-:-:S07]  /*02a0*/  DADD R4, R4, R2 ;  /* 0x0000000004047229 */ /* 0x002fce0000000002 */
[----:B------:R-:W-:Y:S04]  /*02b0*/  STS.64 [R9], R4 ;  /* 0x0000000409007388 */ /* 0x000fe80000000a00 */
[----:B0-----:R-:W0:Y:S02]  /*02c0*/  LDS.64 R2, [R9+0x8] ;  /* 0x0000080009027984 */ /* 0x001e240000000a00 */
        /* <DEDUP_REMOVED lines=11> */
.L_x_139:
        /* <DEDUP_REMOVED lines=16> */
.L_x_251:


//--------------------- .text._Z7reduce5IdLj4EEvPT_S1_j --------------------------
	.section	.text._Z7reduce5IdLj4EEvPT_S1_j,"ax",@progbits
	.align	128
        .global         _Z7reduce5IdLj4EEvPT_S1_j
        .type           _Z7reduce5IdLj4EEvPT_S1_j,@function
        .size           _Z7reduce5IdLj4EEvPT_S1_j,(.L_x_252 - _Z7reduce5IdLj4EEvPT_S1_j)
        .other          _Z7reduce5IdLj4EEvPT_S1_j,@"STO_CUDA_ENTRY STV_DEFAULT"
_Z7reduce5IdLj4EEvPT_S1_j:
.text._Z7reduce5IdLj4EEvPT_S1_j:
        /* <DEDUP_REMOVED lines=38> */
.L_x_140:
        /* <DEDUP_REMOVED lines=10> */
.L_x_252:


//--------------------- .text._Z7reduce4IdLj256EEvPT_S1_j --------------------------
	.section	.text._Z7reduce4IdLj256EEvPT_S1_j,"ax",@progbits
	.align	128
        .global         _Z7reduce4IdLj256EEvPT_S1_j
        .type           _Z7reduce4IdLj256EEvPT_S1_j,@function
        .size           _Z7reduce4IdLj256EEvPT_S1_j,(.L_x_253 - _Z7reduce4IdLj256EEvPT_S1_j)
        .other          _Z7reduce4IdLj256EEvPT_S1_j,@"STO_CUDA_ENTRY STV_DEFAULT"
_Z7reduce4IdLj256EEvPT_S1_j:
.text._Z7reduce4IdLj256EEvPT_S1_j:
        /* <DEDUP_REMOVED lines=29> */
.L_x_142:
        /* <DEDUP_REMOVED lines=10> */
.L_x_141:
        /* <DEDUP_REMOVED lines=29> */
.L_x_143:
        /* <DEDUP_REMOVED lines=12> */
.L_x_253:


//--------------------- .text._Z7reduce4IdLj1EEvPT_S1_j --------------------------
	.section	.text._Z7reduce4IdLj1EEvPT_S1_j,"ax",@progbits
	.align	128
        .global         _Z7reduce4IdLj1EEvPT_S1_j
        .type           _Z7reduce4IdLj1EEvPT_S1_j,@function
        .size           _Z7reduce4IdLj1EEvPT_S1_j,(.L_x_254 - _Z7reduce4IdLj1EEvPT_S1_j)
        .other          _Z7reduce4IdLj1EEvPT_S1_j,@"STO_CUDA_ENTRY STV_DEFAULT"
_Z7reduce4IdLj1EEvPT_S1_j:
.text._Z7reduce4IdLj1EEvPT_S1_j:
        /* <DEDUP_REMOVED lines=29> */
.L_x_145:
        /* <DEDUP_REMOVED lines=10> */
.L_x_144:
        /* <DEDUP_REMOVED lines=9> */
.L_x_146:
        /* <DEDUP_REMOVED lines=16> */
.L_x_254:


//--------------------- .text._Z7reduce5IdLj64EEvPT_S1_j --------------------------
	.section	.text._Z7reduce5IdLj64EEvPT_S1_j,"ax",@progbits
	.align	128
        .global         _Z7reduce5IdLj64EEvPT_S1_j
        .type           _Z7reduce5IdLj64EEvPT_S1_j,@function
        .size           _Z7reduce5IdLj64EEvPT_S1_j,(.L_x_255 - _Z7reduce5IdLj64EEvPT_S1_j)
        .other          _Z7reduce5IdLj64EEvPT_S1_j,@"STO_CUDA_ENTRY STV_DEFAULT"
_Z7reduce5IdLj64EEvPT_S1_j:
.text._Z7reduce5IdLj64EEvPT_S1_j:
        /* <DEDUP_REMOVED lines=50> */
.L_x_147:
        /* <DEDUP_REMOVED lines=14> */
.L_x_255:


//--------------------- .text._Z7reduce1IdEvPT_S1_j --------------------------
	.section	.text._Z7reduce1IdEvPT_S1_j,"ax",@progbits
	.align	128
        .global         _Z7reduce1IdEvPT_S1_j
        .type           _Z7reduce1IdEvPT_S1_j,@function
        .size           _Z7reduce1IdEvPT_S1_j,(.L_x_256 - _Z7reduce1IdEvPT_S1_j)
        .other          _Z7reduce1IdEvPT_S1_j,@"STO_CUDA_ENTRY STV_DEFAULT"
_Z7reduce1IdEvPT_S1_j:
.text._Z7reduce1IdEvPT_S1_j:
[----:B------:R-:W-:Y:S01]  /*0000*/  LDC R1, c[0x0][0x37c] ;  /* 0x0000df00ff017b82 */ /* 0x000fe20000000800 */
[----:B------:R-:W0:Y:S01]  /*0010*/  S2R R6, SR_TID.X ;  /* 0x0000000000067919 */ /* 0x000e220000002100 */
[----:B------:R-:W0:Y:S01]  /*0020*/  LDCU UR7, c[0x0][0x360] ;  /* 0x00006c00ff0777ac */ /* 0x000e220008000800 */
[----:B------:R-:W-:Y:S01]  /*0030*/  CS2R R2, SRZ ;  /* 0x0000000000027805 */ /* 0x000fe2000001ff00 */
[----:B------:R-:W0:Y:S01]  /*0040*/  S2R R9, SR_CTAID.X ;  /* 0x0000000000097919 */ /* 0x000e220000002500 */
[----:B------:R-:W1:Y:S01]  /*0050*/  LDCU UR4, c[0x0][0x390] ;  /* 0x00007200ff0477ac */ /* 0x000e620008000800 */
[----:B------:R-:W2:Y:S01]  /*0060*/  LDCU.64 UR8, c[0x0][0x358] ;  /* 0x00006b00ff0877ac */ /* 0x000ea20008000a00 */
[----:B0-----:R-:W-:-:S05]  /*0070*/  IMAD R7, R9, UR7, R6 ;  /* 0x0000000709077c24 */ /* 0x001fca000f8e0206 */
[----:B-1----:R-:W-:-:S13]  /*0080*/  ISETP.GE.U32.AND P0, PT, R7, UR4, PT ;  /* 0x0000000407007c0c */ /* 0x002fda000bf06070 */
[----:B------:R-:W0:Y:S02]  /*0090*/  @!P0 LDC.64 R4, c[0x0][0x380] ;  /* 0x0000e000ff048b82 */ /* 0x000e240000000a00 */
[----:B0-----:R-:W-:-:S05]  /*00a0*/  @!P0 IMAD.WIDE.U32 R4, R7, 0x8, R4 ;  /* 0x0000000807048825 */ /* 0x001fca00078e0004 */
[----:B--2---:R-:W2:Y:S01]  /*00b0*/  @!P0 LDG.E.64 R2, desc[UR8][R4.64] ;  /* 0x0000000804028981 */ /* 0x004ea2000c1e1b00 */
[----:B------:R-:W0:Y:S01]  /*00c0*/  S2UR UR5, SR_CgaCtaId ;  /* 0x00000000000579c3 */ /* 0x000e220000008800 */
[----:B------:R-:W-:Y:S01]  /*00d0*/  UMOV UR4, 0x400 ;  /* 0x0000040000047882 */ /* 0x000fe20000000000 */
[----:B------:R-:W-:Y:S01]  /*00e0*/  UISETP.GE.U32.AND UP0, UPT, UR7, 0x2, UPT ;  /* 0x000000020700788c */ /* 0x000fe2000bf06070 */
[----:B------:R-:W-:Y:S01]  /*00f0*/  ISETP.NE.AND P1, PT, R6, RZ, PT ;  /* 0x000000ff0600720c */ /* 0x000fe20003f25270 */
[----:B0-----:R-:W-:-:S06]  /*0100*/  ULEA UR4, UR5, UR4, 0x18 ;  /* 0x0000000405047291 */ /* 0x001fcc000f8ec0ff */
[----:B------:R-:W-:-:S05]  /*0110*/  LEA R7, R6, UR4, 0x3 ;  /* 0x0000000406077c11 */ /* 0x000fca000f8e18ff */
[----:B--2---:R0:W-:Y:S01]  /*0120*/  STS.64 [R7], R2 ;  /* 0x0000000207007388 */ /* 0x0041e20000000a00 */
[----:B------:R-:W-:Y:S06]  /*0130*/  BAR.SYNC.DEFER_BLOCKING 0x0 ;  /* 0x0000000000007b1d */ /* 0x000fec0000010000 */
[----:B------:R-:W-:Y:S05]  /*0140*/  BRA.U !UP0, `(.L_x_148) ;  /* 0x00000001083c7547 */ /* 0x000fea000b800000 */
[----:B------:R-:W-:-:S05]  /*0150*/  UMOV UR5, 0x1 ;  /* 0x0000000100057882 */ /* 0x000fca0000000000 */
.L_x_149:
[----:B------:R-:W-:-:S04]  /*0160*/  USHF.L.U32 UR6, UR5, 0x1, URZ ;  /* 0x0000000105067899 */ /* 0x000fc800080006ff */
[----:B------:R-:W-:Y:S02]  /*0170*/  UISETP.GE.U32.AND UP0, UPT, UR6, UR7, UPT ;  /* 0x000000070600728c */ /* 0x000fe4000bf06070 */
[----:B01----:R-:W-:-:S05]  /*0180*/  IMAD R7, R6, UR6, RZ ;  /* 0x0000000606077c24 */ /* 0x003fca000f8e02ff */
[----:B------:R-:W-:-:S13]  /*0190*/  ISETP.GE.U32.AND P0, PT, R7, UR7, PT ;  /* 0x0000000707007c0c */ /* 0x000fda000bf06070 */
[C---:B------:R-:W-:Y:S01]  /*01a0*/  @!P0 VIADD R0, R7.reuse, UR5 ;  /* 0x0000000507008c36 */ /* 0x040fe20008000000 */
[----:B------:R-:W-:Y:S01]  /*01b0*/  @!P0 LEA R7, R7, UR4, 0x3 ;  /* 0x0000000407078c11 */ /* 0x000fe2000f8e18ff */
[----:B------:R-:W-:-:S03]  /*01c0*/  UMOV UR5, UR6 ;  /* 0x0000000600057c82 */ /* 0x000fc60008000000 */
[----:B------:R-:W-:Y:S01]  /*01d0*/  @!P0 LEA R0, R0, UR4, 0x3 ;  /* 0x0000000400008c11 */ /* 0x000fe2000f8e18ff */
[----:B------:R-:W-:Y:S04]  /*01e0*/  @!P0 LDS.64 R4, [R7] ;  /* 0x0000000007048984 */ /* 0x000fe80000000a00 */
[----:B------:R-:W0:Y:S02]  /*01f0*/  @!P0 LDS.64 R2, [R0] ;  /* 0x0000000000028984 */ /* 0x000e240000000a00 */
[----:B0-----:R-:W-:-:S07]  /*0200*/  @!P0 DADD R2, R2, R4 ;  /* 0x0000000002028229 */ /* 0x001fce0000000004 */
[----:B------:R1:W-:Y:S01]  /*0210*/  @!P0 STS.64 [R7], R2 ;  /* 0x0000000207008388 */ /* 0x0003e20000000a00 */
[----:B------:R-:W-:Y:S06]  /*0220*/  BAR.SYNC.DEFER_BLOCKING 0x0 ;  /* 0x0000000000007b1d */ /* 0x000fec0000010000 */
[----:B------:R-:W-:Y:S05]  /*0230*/  BRA.U !UP0, `(.L_x_149) ;  /* 0xfffffffd08c87547 */ /* 0x000fea000b83ffff */
.L_x_148:
[----:B------:R-:W-:Y:S05]  /*0240*/  @P1 EXIT ;  /* 0x000000000000194d */ /* 0x000fea0003800000 */
[----:B------:R-:W2:Y:S01]  /*0250*/  S2UR UR5, SR_CgaCtaId ;  /* 0x00000000000579c3 */ /* 0x000ea20000008800 */
[----:B------:R-:W-:-:S07]  /*0260*/  UMOV UR4, 0x400 ;  /* 0x0000040000047882 */ /* 0x000fce0000000000 */
[----:B------:R-:W3:Y:S01]  /*0270*/  LDC.64 R4, c[0x0][0x388] ;  /* 0x0000e200ff047b82 */ /* 0x000ee20000000a00 */
[----:B--2---:R-:W-:Y:S01]  /*0280*/  ULEA UR4, UR5, UR4, 0x18 ;  /* 0x0000000405047291 */ /* 0x004fe2000f8ec0ff */
[----:B---3--:R-:W-:-:S08]  /*0290*/  IMAD.WIDE.U32 R4, R9, 0x8, R4 ;  /* 0x0000000809047825 */ /* 0x008fd000078e0004 */
[----:B01----:R-:W0:Y:S04]  /*02a0*/  LDS.64 R2, [UR4] ;  /* 0x00000004ff027984 */ /* 0x003e280008000a00 */
[----:B0-----:R-:W-:Y:S01]  /*02b0*/  STG.E.64 desc[UR8][R4.64], R2 ;  /* 0x0000000204007986 */ /* 0x001fe2000c101b08 */
[----:B------:R-:W-:Y:S05]  /*02c0*/  EXIT ;  /* 0x000000000000794d */ /* 0x000fea0003800000 */
.L_x_150:
        /* <DEDUP_REMOVED lines=11> */
.L_x_256:


//--------------------- .text._Z7reduce4IdLj16EEvPT_S1_j --------------------------
	.section	.text._Z7reduce4IdLj16EEvPT_S1_j,"ax",@progbits
	.align	128
        .global         _Z7reduce4IdLj16EEvPT_S1_j
        .type           _Z7reduce4IdLj16EEvPT_S1_j,@function
        .size           _Z7reduce4IdLj16EEvPT_S1_j,(.L_x_257 - _Z7reduce4IdLj16EEvPT_S1_j)
        .other          _Z7reduce4IdLj16EEvPT_S1_j,@"STO_CUDA_ENTRY STV_DEFAULT"
_Z7reduce4IdLj16EEvPT_S1_j:
.text._Z7reduce4IdLj16EEvPT_S1_j:
        /* <DEDUP_REMOVED lines=29> */
.L_x_152:
        /* <DEDUP_REMOVED lines=10> */
.L_x_151:
        /* <DEDUP_REMOVED lines=20> */
[----:B------:R-:W1:Y:S04]  /*03b0*/  LDS.64 R2, [UR4] ;  /* 0x00000004ff027984 */ /* 0x000e680008000a00 */
[----:B-1----:R-:W-:Y:S01]  /*03c0*/  STG.E.64 desc[UR6][R4.64], R2 ;  /* 0x0000000204007986 */ /* 0x002fe2000c101b06 */
[----:B------:R-:W-:Y:S05]  /*03d0*/  EXIT ;  /* 0x000000000000794d */ /* 0x000fea0003800000 */
.L_x_153:
        /* <DEDUP_REMOVED lines=10> */
.L_x_257:


//--------------------- .text._Z7reduce5IdLj512EEvPT_S1_j --------------------------
	.section	.text._Z7reduce5IdLj512EEvPT_S1_j,"ax",@progbits
	.align	128
        .global         _Z7reduce5IdLj512EEvPT_S1_j
        .type           _Z7reduce5IdLj512EEvPT_S1_j,@function
        .size           _Z7reduce5IdLj512EEvPT_S1_j,(.L_x_258 - _Z7reduce5IdLj512EEvPT_S1_j)
        .other          _Z7reduce5IdLj512EEvPT_S1_j,@"STO_CUDA_ENTRY STV_DEFAULT"
_Z7reduce5IdLj512EEvPT_S1_j:
.text._Z7reduce5IdLj512EEvPT_S1_j:
[----:B------:R-:W-:Y:S01]  /*0000*/  LDC R1, c[0x0][0x37c] ;  /* 0x0000df00ff017b82 */ /* 0x000fe20000000800 */
[----:B------:R-:W0:Y:S01]  /*0010*/  S2R R0, SR_CTAID.X ;  /* 0x0000000000007919 */ /* 0x000e220000002500 */
[----:B------:R-:W1:Y:S01]  /*0020*/  LDCU UR4, c[0x0][0x390] ;  /* 0x00007200ff0477ac */ /* 0x000e620008000800 */
[----:B------:R-:W-:Y:S01]  /*0030*/  CS2R R4, SRZ ;  /* 0x0000000000047805 */ /* 0x000fe2000001ff00 */
[----:B------:R-:W2:Y:S01]  /*0040*/  S2R R2, SR_TID.X ;  /* 0x0000000000027919 */ /* 0x000ea20000002100 */
[----:B------:R-:W3:Y:S01]  /*0050*/  LDCU.64 UR6, c[0x0][0x358] ;  /* 0x00006b00ff0677ac */ /* 0x000ee20008000a00 */
[----:B0-----:R-:W-:-:S05]  /*0060*/  IMAD.SHL.U32 R3, R0, 0x400, RZ ;  /* 0x0000040000037824 */ /* 0x001fca00078e00ff */
[----:B--2---:R-:W-:-:S04]  /*0070*/  LOP3.LUT R3, R3, R2, RZ, 0xfc, !PT ;  /* 0x0000000203037212 */ /* 0x004fc800078efcff */
[C---:B-1----:R-:W-:Y:S01]  /*0080*/  ISETP.GE.U32.AND P0, PT, R3.reuse, UR4, PT ;  /* 0x0000000403007c0c */ /* 0x042fe2000bf06070 */
[----:B------:R-:W-:-:S05]  /*0090*/  VIADD R11, R3, 0x200 ;  /* 0x00000200030b7836 */ /* 0x000fca0000000000 */
[----:B------:R-:W-:-:S07]  /*00a0*/  ISETP.GE.U32.AND P1, PT, R11, UR4, PT ;  /* 0x000000040b007c0c */ /* 0x000fce000bf26070 */
[----:B------:R-:W0:Y:S08]  /*00b0*/  @!P0 LDC.64 R6, c[0x0][0x380] ;  /* 0x0000e000ff068b82 */ /* 0x000e300000000a00 */
[----:B------:R-:W1:Y:S01]  /*00c0*/  @!P1 LDC.64 R8, c[0x0][0x380] ;  /* 0x0000e000ff089b82 */ /* 0x000e620000000a00 */
[----:B0-----:R-:W-:-:S05]  /*00d0*/  @!P0 IMAD.WIDE.U32 R6, R3, 0x8, R6 ;  /* 0x0000000803068825 */ /* 0x001fca00078e0006 */
[----:B---3--:R-:W2:Y:S01]  /*00e0*/  @!P0 LDG.E.64 R4, desc[UR6][R6.64] ;  /* 0x0000000606048981 */ /* 0x008ea2000c1e1b00 */
        /* <DEDUP_REMOVED lines=51> */
.L_x_154:
        /* <DEDUP_REMOVED lines=14> */
.L_x_258:


//--------------------- .text._Z7reduce5IdLj2EEvPT_S1_j --------------------------
	.section	.text._Z7reduce5IdLj2EEvPT_S1_j,"ax",@progbits
	.align	128
        .global         _Z7reduce5IdLj2EEvPT_S1_j
        .type           _Z7reduce5IdLj2EEvPT_S1_j,@function
        .size           _Z7reduce5IdLj2EEvPT_S1_j,(.L_x_259 - _Z7reduce5IdLj2EEvPT_S1_j)
        .other          _Z7reduce5IdLj2EEvPT_S1_j,@"STO_CUDA_ENTRY STV_DEFAULT"
_Z7reduce5IdLj2EEvPT_S1_j:
.text._Z7reduce5IdLj2EEvPT_S1_j:
        /* <DEDUP_REMOVED lines=28> */
[----:B------:R1:W-:Y:S05]  /*01c0*/  STS.64 [R9], R4 ;  /* 0x0000000409007388 */ /* 0x0003ea0000000a00 */
[----:B------:R-:W-:Y:S05]  /*01d0*/  @P0 EXIT ;  /* 0x000000000000094d */ /* 0x000fea0003800000 */
[----:B0-----:R-:W0:Y:S01]  /*01e0*/  LDS.64 R2, [UR4] ;  /* 0x00000004ff027984 */ /* 0x001e220008000a00 */
[----:B-1----:R-:W1:Y:S02]  /*01f0*/  LDC.64 R4, c[0x0][0x388] ;  /* 0x0000e200ff047b82 */ /* 0x002e640000000a00 */
[----:B-1----:R-:W-:-:S05]  /*0200*/  IMAD.WIDE.U32 R4, R11, 0x8, R4 ;  /* 0x000000080b047825 */ /* 0x002fca00078e0004 */
[----:B0-----:R-:W-:Y:S01]  /*0210*/  STG.E.64 desc[UR6][R4.64], R2 ;  /* 0x0000000204007986 */ /* 0x001fe2000c101b06 */
[----:B------:R-:W-:Y:S05]  /*0220*/  EXIT ;  /* 0x000000000000794d */ /* 0x000fea0003800000 */
.L_x_155:
        /* <DEDUP_REMOVED lines=13> */
.L_x_259:


//--------------------- .text._Z7reduce4IdLj128EEvPT_S1_j --------------------------
	.section	.text._Z7reduce4IdLj128EEvPT_S1_j,"ax",@progbits
	.align	128
        .global         _Z7reduce4IdLj128EEvPT_S1_j
        .type           _Z7reduce4IdLj128EEvPT_S1_j,@function
        .size           _Z7reduce4IdLj128EEvPT_S1_j,(.L_x_260 - _Z7reduce4IdLj128EEvPT_S1_j)
        .other          _Z7reduce4IdLj128EEvPT_S1_j,@"STO_CUDA_ENTRY STV_DEFAULT"
_Z7reduce4IdLj128EEvPT_S1_j:
.text._Z7reduce4IdLj128EEvPT_S1_j:
        /* <DEDUP_REMOVED lines=29> */
.L_x_157:
        /* <DEDUP_REMOVED lines=10> */
.L_x_156:
        /* <DEDUP_REMOVED lines=29> */
.L_x_158:
        /* <DEDUP_REMOVED lines=12> */
.L_x_260:


//--------------------- .text._Z7reduce5IdLj32EEvPT_S1_j --------------------------
	.section	.text._Z7reduce5IdLj32EEvPT_S1_j,"ax",@progbits
	.align	128
        .global         _Z7reduce5IdLj32EEvPT_S1_j
        .type           _Z7reduce5IdLj32EEvPT_S1_j,@function
        .size           _Z7reduce5IdLj32EEvPT_S1_j,(.L_x_261 - _Z7reduce5IdLj32EEvPT_S1_j)
        .other          _Z7reduce5IdLj32EEvPT_S1_j,@"STO_CUDA_ENTRY STV_DEFAULT"
_Z7reduce5IdLj32EEvPT_S1_j:
.text._Z7reduce5IdLj32EEvPT_S1_j:
        /* <DEDUP_REMOVED lines=47> */
.L_x_159:
        /* <DEDUP_REMOVED lines=9> */
.L_x_261:


//--------------------- .text._Z7reduce2IdEvPT_S1_j --------------------------
	.section	.text._Z7reduce2IdEvPT_S1_j,"ax",@progbits
	.align	128
        .global         _Z7reduce2IdEvPT_S1_j
        .type           _Z7reduce2IdEvPT_S1_j,@function
        .size           _Z7reduce2IdEvPT_S1_j,(.L_x_262 - _Z7reduce2IdEvPT_S1_j)
        .other          _Z7reduce2IdEvPT_S1_j,@"STO_CUDA_ENTRY STV_DEFAULT"
_Z7reduce2IdEvPT_S1_j:
.text._Z7reduce2IdEvPT_S1_j:
        /* <DEDUP_REMOVED lines=13> */
[----:B------:R-:W-:Y:S01]  /*00d0*/  IMAD.U32 R0, RZ, RZ, UR8 ;  /* 0x00000008ff007e24 */ /* 0x000fe2000f8e00ff */
[----:B------:R-:W-:Y:S01]  /*00e0*/  UMOV UR4, 0x400 ;  /* 0x0000040000047882 */ /* 0x000fe20000000000 */
[----:B------:R-:W-:-:S03]  /*00f0*/  ISETP.NE.AND P0, PT, R8, RZ, PT ;  /* 0x000000ff0800720c */ /* 0x000fc60003f05270 */
[----:B------:R-:W-:Y:S01]  /*0100*/  ISETP.GE.U32.AND P1, PT, R0, 0x2, PT ;  /* 0x000000020000780c */ /* 0x000fe20003f26070 */
[----:B0-----:R-:W-:-:S06]  /*0110*/  ULEA UR4, UR5, UR4, 0x18 ;  /* 0x0000000405047291 */ /* 0x001fcc000f8ec0ff */
[----:B------:R-:W-:-:S05]  /*0120*/  LEA R7, R8, UR4, 0x3 ;  /* 0x0000000408077c11 */ /* 0x000fca000f8e18ff */
[----:B--2---:R0:W-:Y:S01]  /*0130*/  STS.64 [R7], R2 ;  /* 0x0000000207007388 */ /* 0x0041e20000000a00 */
[----:B------:R-:W-:Y:S06]  /*0140*/  BAR.SYNC.DEFER_BLOCKING 0x0 ;  /* 0x0000000000007b1d */ /* 0x000fec0000010000 */
[----:B------:R-:W-:Y:S05]  /*0150*/  @!P1 BRA `(.L_x_160) ;  /* 0x00000000002c9947 */ /* 0x000fea0003800000 */
.L_x_161:
[----:B------:R-:W-:-:S04]  /*0160*/  SHF.R.U32.HI R10, RZ, 0x1, R0 ;  /* 0x00000001ff0a7819 */ /* 0x000fc80000011600 */
[----:B------:R-:W-:-:S13]  /*0170*/  ISETP.GE.U32.AND P1, PT, R8, R10, PT ;  /* 0x0000000a0800720c */ /* 0x000fda0003f26070 */
[----:B------:R-:W-:Y:S01]  /*0180*/  @!P1 IMAD R6, R10, 0x8, R7 ;  /* 0x000000080a069824 */ /* 0x000fe200078e0207 */
[----:B------:R-:W-:Y:S04]  /*0190*/  @!P1 LDS.64 R4, [R7] ;  /* 0x0000000007049984 */ /* 0x000fe80000000a00 */
[----:B0-----:R-:W0:Y:S02]  /*01a0*/  @!P1 LDS.64 R2, [R6] ;  /* 0x0000000006029984 */ /* 0x001e240000000a00 */
[----:B0-----:R-:W-:-:S07]  /*01b0*/  @!P1 DADD R2, R2, R4 ;  /* 0x0000000002029229 */ /* 0x001fce0000000004 */
[----:B------:R1:W-:Y:S01]  /*01c0*/  @!P1 STS.64 [R7], R2 ;  /* 0x0000000207009388 */ /* 0x0003e20000000a00 */
[----:B------:R-:W-:Y:S01]  /*01d0*/  BAR.SYNC.DEFER_BLOCKING 0x0 ;  /* 0x0000000000007b1d */ /* 0x000fe20000010000 */
[----:B------:R-:W-:Y:S01]  /*01e0*/  ISETP.GT.U32.AND P1, PT, R0, 0x3, PT ;  /* 0x000000030000780c */ /* 0x000fe20003f24070 */
[----:B------:R-:W-:-:S12]  /*01f0*/  IMAD.MOV.U32 R0, RZ, RZ, R10 ;  /* 0x000000ffff007224 */ /* 0x000fd800078e000a */
[----:B-1----:R-:W-:Y:S05]  /*0200*/  @P1 BRA `(.L_x_161) ;  /* 0xfffffffc00d41947 */ /* 0x002fea000383ffff */
.L_x_160:
        /* <DEDUP_REMOVED lines=9> */
.L_x_162:
        /* <DEDUP_REMOVED lines=14> */
.L_x_262:


//--------------------- .text._Z7reduce4IdLj8EEvPT_S1_j --------------------------
	.section	.text._Z7reduce4IdLj8EEvPT_S1_j,"ax",@progbits
	.align	128
        .global         _Z7reduce4IdLj8EEvPT_S1_j
        .type           _Z7reduce4IdLj8EEvPT_S1_j,@function
        .size           _Z7reduce4IdLj8EEvPT_S1_j,(.L_x_263 - _Z7reduce4IdLj8EEvPT_S1_j)
        .other          _Z7reduce4IdLj8EEvPT_S1_j,@"STO_CUDA_ENTRY STV_DEFAULT"
_Z7reduce4IdLj8EEvPT_S1_j:
.text._Z7reduce4IdLj8EEvPT_S1_j:
        /* <DEDUP_REMOVED lines=29> */
.L_x_164:
        /* <DEDUP_REMOVED lines=10> */
.L_x_163:
        /* <DEDUP_REMOVED lines=20> */
.L_x_165:
        /* <DEDUP_REMOVED lines=13> */
.L_x_263:


//--------------------- .text._Z7reduce5IdLj8EEvPT_S1_j --------------------------
	.section	.text._Z7reduce5IdLj8EEvPT_S1_j,"ax",@progbits
	.align	128
        .global         _Z7reduce5IdLj8EEvPT_S1_j
        .type           _Z7reduce5IdLj8EEvPT_S1_j,@function
        .size           _Z7reduce5IdLj8EEvPT_S1_j,(.L_x_264 - _Z7reduce5IdLj8EEvPT_S1_j)
        .other          _Z7reduce5IdLj8EEvPT_S1_j,@"STO_CUDA_ENTRY STV_DEFAULT"
_Z7reduce5IdLj8EEvPT_S1_j:
.text._Z7reduce5IdLj8EEvPT_S1_j:
        /* <DEDUP_REMOVED lines=41> */
.L_x_166:
        /* <DEDUP_REMOVED lines=15> */
.L_x_264:


//--------------------- .text._Z7reduce4IdLj512EEvPT_S1_j --------------------------
	.section	.text._Z7reduce4IdLj512EEvPT_S1_j,"ax",@progbits
	.align	128
        .global         _Z7reduce4IdLj512EEvPT_S1_j
        .type           _Z7reduce4IdLj512EEvPT_S1_j,@function
        .size           _Z7reduce4IdLj512EEvPT_S1_j,(.L_x_265 - _Z7reduce4IdLj512EEvPT_S1_j)
        .other          _Z7reduce4IdLj512EEvPT_S1_j,@"STO_CUDA_ENTRY STV_DEFAULT"
_Z7reduce4IdLj512EEvPT_S1_j:
.text._Z7reduce4IdLj512EEvPT_S1_j:
        /* <DEDUP_REMOVED lines=29> */
.L_x_168:
        /* <DEDUP_REMOVED lines=10> */
.L_x_167:
        /* <DEDUP_REMOVED lines=29> */
.L_x_169:
        /* <DEDUP_REMOVED lines=12> */
.L_x_265:


//--------------------- .text._Z7reduce4IdLj2EEvPT_S1_j --------------------------
	.section	.text._Z7reduce4IdLj2EEvPT_S1_j,"ax",@progbits
	.align	128
        .global         _Z7reduce4IdLj2EEvPT_S1_j
        .type           _Z7reduce4IdLj2EEvPT_S1_j,@function
        .size           _Z7reduce4IdLj2EEvPT_S1_j,(.L_x_266 - _Z7reduce4IdLj2EEvPT_S1_j)
        .other          _Z7reduce4IdLj2EEvPT_S1_j,@"STO_CUDA_ENTRY STV_DEFAULT"
_Z7reduce4IdLj2EEvPT_S1_j:
.text._Z7reduce4IdLj2EEvPT_S1_j:
        /* <DEDUP_REMOVED lines=29> */
.L_x_171:
        /* <DEDUP_REMOVED lines=10> */
.L_x_170:
[----:B------:R-:W-:Y:S05]  /*0270*/  @P1 EXIT ;  /* 0x000000000000194d */ /* 0x000fea0003800000 */
[----:B------:R-:W1:Y:S01]  /*0280*/  LDS.64 R4, [R9+0x8] ;  /* 0x0000080009047984 */ /* 0x000e620000000a00 */
[----:B------:R-:W-:Y:S01]  /*0290*/  ISETP.NE.AND P0, PT, R11, RZ, PT ;  /* 0x000000ff0b00720c */ /* 0x000fe20003f05270 */
[----:B-1----:R-:W-:-:S07]  /*02a0*/  DADD R4, R4, R2 ;  /* 0x0000000004047229 */ /* 0x002fce0000000002 */
[----:B------:R1:W-:Y:S05]  /*02b0*/  STS.64 [R9], R4 ;  /* 0x0000000409007388 */ /* 0x0003ea0000000a00 */
[----:B------:R-:W-:Y:S05]  /*02c0*/  @P0 EXIT ;  /* 0x000000000000094d */ /* 0x000fea0003800000 */
[----:B------:R-:W2:Y:S01]  /*02d0*/  S2UR UR5, SR_CgaCtaId ;  /* 0x00000000000579c3 */ /* 0x000ea20000008800 */
[----:B------:R-:W-:-:S07]  /*02e0*/  UMOV UR4, 0x400 ;  /* 0x0000040000047882 */ /* 0x000fce0000000000 */
[----:B-1----:R-:W1:Y:S01]  /*02f0*/  LDC.64 R4, c[0x0][0x388] ;  /* 0x0000e200ff047b82 */ /* 0x002e620000000a00 */
[----:B--2---:R-:W-:Y:S01]  /*0300*/  ULEA UR4, UR5, UR4, 0x18 ;  /* 0x0000000405047291 */ /* 0x004fe2000f8ec0ff */
[----:B-1----:R-:W-:-:S08]  /*0310*/  IMAD.WIDE.U32 R4, R0, 0x8, R4 ;  /* 0x0000000800047825 */ /* 0x002fd000078e0004 */
[----:B0-----:R-:W0:Y:S04]  /*0320*/  LDS.64 R2, [UR4] ;  /* 0x00000004ff027984 */ /* 0x001e280008000a00 */
[----:B0-----:R-:W-:Y:S01]  /*0330*/  STG.E.64 desc[UR6][R4.64], R2 ;  /* 0x0000000204007986 */ /* 0x001fe2000c101b06 */
[----:B------:R-:W-:Y:S05]  /*0340*/  EXIT ;  /* 0x000000000000794d */ /* 0x000fea0003800000 */
.L_x_172:
        /* <DEDUP_REMOVED lines=11> */
.L_x_266:


//--------------------- .text._Z7reduce5IdLj128EEvPT_S1_j --------------------------
	.section	.text._Z7reduce5IdLj128EEvPT_S1_j,"ax",@progbits
	.align	128
        .global         _Z7reduce5IdLj128EEvPT_S1_j
        .type           _Z7reduce5IdLj128EEvPT_S1_j,@function
        .size           _Z7reduce5IdLj128EEvPT_S1_j,(.L_x_267 - _Z7reduce5IdLj128EEvPT_S1_j)
        .other          _Z7reduce5IdLj128EEvPT_S1_j,@"STO_CUDA_ENTRY STV_DEFAULT"
_Z7reduce5IdLj128EEvPT_S1_j:
.text._Z7reduce5IdLj128EEvPT_S1_j:
        /* <DEDUP_REMOVED lines=55> */
.L_x_173:
        /* <DEDUP_REMOVED lines=9> */
.L_x_267:


//--------------------- .text._Z7reduce0IdEvPT_S1_j --------------------------
	.section	.text._Z7reduce0IdEvPT_S1_j,"ax",@progbits
	.align	128
        .global         _Z7reduce0IdEvPT_S1_j
        .type           _Z7reduce0IdEvPT_S1_j,@function
        .size           _Z7reduce0IdEvPT_S1_j,(.L_x_268 - _Z7reduce0IdEvPT_S1_j)
        .other          _Z7reduce0IdEvPT_S1_j,@"STO_CUDA_ENTRY STV_DEFAULT"
_Z7reduce0IdEvPT_S1_j:
.text._Z7reduce0IdEvPT_S1_j:
        /* <DEDUP_REMOVED lines=21> */
[----:B------:R-:W-:-:S07]  /*0150*/  IMAD.MOV.U32 R0, RZ, RZ, 0x1 ;  /* 0x00000001ff007424 */ /* 0x000fce00078e00ff */
.L_x_175:
[----:B------:R-:W-:-:S05]  /*0160*/  IMAD.SHL.U32 R10, R0, 0x2, RZ ;  /* 0x00000002000a7824 */ /* 0x000fca00078e00ff */
[----:B0-----:R-:W-:-:S04]  /*0170*/  IADD3 R2, PT, PT, R10, -0x1, RZ ;  /* 0xffffffff0a027810 */ /* 0x001fc80007ffe0ff */
[----:B------:R-:W-:-:S13]  /*0180*/  LOP3.LUT P1, RZ, R2, R9, RZ, 0xc0, !PT ;  /* 0x0000000902ff7212 */ /* 0x000fda000782c0ff */
[----:B------:R-:W-:Y:S01]  /*0190*/  @!P1 IMAD R6, R0, 0x8, R7 ;  /* 0x0000000800069824 */ /* 0x000fe200078e0207 */
[----:B------:R-:W-:Y:S01]  /*01a0*/  @!P1 LDS.64 R4, [R7] ;  /* 0x0000000007049984 */ /* 0x000fe20000000a00 */
[----:B------:R-:W-:-:S03]  /*01b0*/  MOV R0, R10 ;  /* 0x0000000a00007202 */ /* 0x000fc60000000f00 */
[----:B------:R-:W0:Y:S02]  /*01c0*/  @!P1 LDS.64 R2, [R6] ;  /* 0x0000000006029984 */ /* 0x000e240000000a00 */
[----:B0-----:R-:W-:-:S07]  /*01d0*/  @!P1 DADD R2, R2, R4 ;  /* 0x0000000002029229 */ /* 0x001fce0000000004 */
[----:B------:R1:W-:Y:S01]  /*01e0*/  @!P1 STS.64 [R7], R2 ;  /* 0x0000000207009388 */ /* 0x0003e20000000a00 */
[----:B------:R-:W-:Y:S01]  /*01f0*/  BAR.SYNC.DEFER_BLOCKING 0x0 ;  /* 0x0000000000007b1d */ /* 0x000fe20000010000 */
[----:B------:R-:W-:-:S13]  /*0200*/  ISETP.GE.U32.AND P1, PT, R10, UR8, PT ;  /* 0x000000080a007c0c */ /* 0x000fda000bf26070 */
[----:B-1----:R-:W-:Y:S05]  /*0210*/  @!P1 BRA `(.L_x_175) ;  /* 0xfffffffc00d09947 */ /* 0x002fea000383ffff */
.L_x_174:
        /* <DEDUP_REMOVED lines=9> */
.L_x_176:
        /* <DEDUP_REMOVED lines=13> */
.L_x_268:


//--------------------- .text._Z7reduce4IdLj32EEvPT_S1_j --------------------------
	.section	.text._Z7reduce4IdLj32EEvPT_S1_j,"ax",@progbits
	.align	128
        .global         _Z7reduce4IdLj32EEvPT_S1_j
        .type           _Z7reduce4IdLj32EEvPT_S1_j,@function
        .size           _Z7reduce4IdLj32EEvPT_S1_j,(.L_x_269 - _Z7reduce4IdLj32EEvPT_S1_j)
        .other          _Z7reduce4IdLj32EEvPT_S1_j,@"STO_CUDA_ENTRY STV_DEFAULT"
_Z7reduce4IdLj32EEvPT_S1_j:
.text._Z7reduce4IdLj32EEvPT_S1_j:
        /* <DEDUP_REMOVED lines=29> */
.L_x_178:
        /* <DEDUP_REMOVED lines=10> */
.L_x_177:
        /* <DEDUP_REMOVED lines=26> */
.L_x_179:
        /* <DEDUP_REMOVED lines=15> */
.L_x_269:


//--------------------- .nv.shared._Z7reduce6IdLj8ELb1EEvPT_S1_j12reduction_opi --------------------------
	.section	.nv.shared._Z7reduce6IdLj8ELb1EEvPT_S1_j12reduction_opi,"aw",@nobits
	.sectionflags	@""
	.align	16
	.zero		1024


//--------------------- .nv.shared.reserved.0     --------------------------
	.section	.nv.shared.reserved.0,"aw",@nobits
	.weak		__nv_reservedSMEM_offset_0_alias
	.size		__nv_reservedSMEM_offset_0_alias, 0, 64
	.other		__nv_reservedSMEM_offset_0_alias,@"STO_CUDA_RESERVED_SHARED STV_DEFAULT"
__nv_reservedSMEM_offset_0_alias:
	.zero		0
	.zero		64


//--------------------- .nv.shared._Z7reduce6IdLj64ELb0EEvPT_S1_j12reduction_opi --------------------------
	.section	.nv.shared._Z7reduce6IdLj64ELb0EEvPT_S1_j12reduction_opi,"aw",@nobits
	.sectionflags	@""
	.align	16
	.zero		1024


//--------------------- .nv.shared._Z7reduce6IdLj1024ELb0EEvPT_S1_j12reduction_opi --------------------------
	.section	.nv.shared._Z7reduce6IdLj1024ELb0EEvPT_S1_j12reduction_opi,"aw",@nobits
	.sectionflags	@""
	.align	16
	.zero		1024


//--------------------- .nv.shared._Z7reduce6IdLj128ELb1EEvPT_S1_j12reduction_opi --------------------------
	.section	.nv.shared._Z7reduce6IdLj128ELb1EEvPT_S1_j12reduction_opi,"aw",@nobits
	.sectionflags	@""
	.align	16
	.zero		1024


//--------------------- .nv.shared._Z7reduce6IdLj4ELb0EEvPT_S1_j12reduction_opi --------------------------
	.section	.nv.shared._Z7reduce6IdLj4ELb0EEvPT_S1_j12reduction_opi,"aw",@nobits
	.sectionflags	@""
	.align	16
	.zero		1024


//--------------------- .nv.shared._Z7reduce6IdLj256ELb0EEvPT_S1_j12reduction_opi --------------------------
	.section	.nv.shared._Z7reduce6IdLj256ELb0EEvPT_S1_j12reduction_opi,"aw",@nobits
	.sectionflags	@""
	.align	16
	.zero		1024


//--------------------- .nv.shared._Z7reduce6IdLj32ELb1EEvPT_S1_j12reduction_opi --------------------------
	.section	.nv.shared._Z7reduce6IdLj32ELb1EEvPT_S1_j12reduction_opi,"aw",@nobits
	.sectionflags	@""
	.align	16
	.zero		1024


//--------------------- .nv.shared._Z7reduce6IdLj1ELb0EEvPT_S1_j12reduction_opi --------------------------
	.section	.nv.shared._Z7reduce6IdLj1ELb0EEvPT_S1_j12reduction_opi,"aw",@nobits
	.sectionflags	@""
	.align	16
	.zero		1024


//--------------------- .nv.shared._Z7reduce6IdLj2ELb1EEvPT_S1_j12reduction_opi --------------------------
	.section	.nv.shared._Z7reduce6IdLj2ELb1EEvPT_S1_j12reduction_opi,"aw",@nobits
	.sectionflags	@""
	.align	16
	.zero		1024


//--------------------- .nv.shared._Z7reduce6IdLj512ELb1EEvPT_S1_j12reduction_opi --------------------------
	.section	.nv.shared._Z7reduce6IdLj512ELb1EEvPT_S1_j12reduction_opi,"aw",@nobits
	.sectionflags	@""
	.align	16
	.zero		1024


//--------------------- .nv.shared._Z7reduce6IdLj16ELb0EEvPT_S1_j12reduction_opi --------------------------
	.section	.nv.shared._Z7reduce6IdLj16ELb0EEvPT_S1_j12reduction_opi,"aw",@nobits
	.sectionflags	@""
	.align	16
	.zero		1024


//--------------------- .nv.shared._Z7reduce6IdLj16ELb1EEvPT_S1_j12reduction_opi --------------------------
	.section	.nv.shared._Z7reduce6IdLj16ELb1EEvPT_S1_j12reduction_opi,"aw",@nobits
	.sectionflags	@""
	.align	16
	.zero		1024


//--------------------- .nv.shared._Z7reduce6IdLj128ELb0EEvPT_S1_j12reduction_opi --------------------------
	.section	.nv.shared._Z7reduce6IdLj128ELb0EEvPT_S1_j12reduction_opi,"aw",@nobits
	.sectionflags	@""
	.align	16
	.zero		1024


//--------------------- .nv.shared._Z7reduce6IdLj1ELb1EEvPT_S1_j12reduction_opi --------------------------
	.section	.nv.shared._Z7reduce6IdLj1ELb1EEvPT_S1_j12reduction_opi,"aw",@nobits
	.sectionflags	@""
	.align	16
	.zero		1024


//--------------------- .nv.shared._Z7reduce6IdLj256ELb1EEvPT_S1_j12reduction_opi --------------------------
	.section	.nv.shared._Z7reduce6IdLj256ELb1EEvPT_S1_j12reduction_opi,"aw",@nobits
	.sectionflags	@""
	.align	16
	.zero		1024


//--------------------- .nv.shared._Z7reduce6IdLj8ELb0EEvPT_S1_j12reduction_opi --------------------------
	.section	.nv.shared._Z7reduce6IdLj8ELb0EEvPT_S1_j12reduction_opi,"aw",@nobits
	.sectionflags	@""
	.align	16
	.zero		1024


//--------------------- .nv.shared._Z7reduce6IdLj512ELb0EEvPT_S1_j12reduction_opi --------------------------
	.section	.nv.shared._Z7reduce6IdLj512ELb0EEvPT_S1_j12reduction_opi,"aw",@nobits
	.sectionflags	@""
	.align	16
	.zero		1024


//--------------------- .nv.shared._Z7reduce6IdLj64ELb1EEvPT_S1_j12reduction_opi --------------------------
	.section	.nv.shared._Z7reduce6IdLj64ELb1EEvPT_S1_j12reduction_opi,"aw",@nobits
	.sectionflags	@""
	.align	16
	.zero		1024


//--------------------- .nv.shared._Z7reduce6IdLj2ELb0EEvPT_S1_j12reduction_opi --------------------------
	.section	.nv.shared._Z7reduce6IdLj2ELb0EEvPT_S1_j12reduction_opi,"aw",@nobits
	.sectionflags	@""
	.align	16
	.zero		1024


//--------------------- .nv.shared._Z7reduce6IdLj4ELb1EEvPT_S1_j12reduction_opi --------------------------
	.section	.nv.shared._Z7reduce6IdLj4ELb1EEvPT_S1_j12reduction_opi,"aw",@nobits
	.sectionflags	@""
	.align	16
	.zero		1024


//--------------------- .nv.shared._Z7reduce6IdLj1024ELb1EEvPT_S1_j12reduction_opi --------------------------
	.section	.nv.shared._Z7reduce6IdLj1024ELb1EEvPT_S1_j12reduction_opi,"aw",@nobits
	.sectionflags	@""
	.align	16
	.zero		1024


//--------------------- .nv.shared._Z7reduce6IdLj32ELb0EEvPT_S1_j12reduction_opi --------------------------
	.section	.nv.shared._Z7reduce6IdLj32ELb0EEvPT_S1_j12reduction_opi,"aw",@nobits
	.sectionflags	@""
	.align	16
	.zero		1024


//--------------------- .nv.shared._Z7reduce5IdLj256EEvPT_S1_j --------------------------
	.section	.nv.shared._Z7reduce5IdLj256EEvPT_S1_j,"aw",@nobits
	.sectionflags	@""
	.align	16
	.zero		1024


//--------------------- .nv.shared._Z7reduce5IdLj1EEvPT_S1_j --------------------------
	.section	.nv.shared._Z7reduce5IdLj1EEvPT_S1_j,"aw",@nobits
	.sectionflags	@""
	.align	16
	.zero		1024


//--------------------- .nv.shared._Z7reduce4IdLj64EEvPT_S1_j --------------------------
	.section	.nv.shared._Z7reduce4IdLj64EEvPT_S1_j,"aw",@nobits
	.sectionflags	@""
	.align	16
	.zero		1024


//--------------------- .nv.shared._Z7reduce5IdLj16EEvPT_S1_j --------------------------
	.section	.nv.shared._Z7reduce5IdLj16EEvPT_S1_j,"aw",@nobits
	.sectionflags	@""
	.align	16
	.zero		1024


//--------------------- .nv.shared._Z7reduce3IdEvPT_S1_j --------------------------
	.section	.nv.shared._Z7reduce3IdEvPT_S1_j,"aw",@nobits
	.sectionflags	@""
	.align	16
	.zero		1024


//--------------------- .nv.shared._Z7reduce4IdLj4EEvPT_S1_j --------------------------
	.section	.nv.shared._Z7reduce4IdLj4EEvPT_S1_j,"aw",@nobits
	.sectionflags	@""
	.align	16
	.zero		1024


//--------------------- .nv.shared._Z7reduce5IdLj4EEvPT_S1_j --------------------------
	.section	.nv.shared._Z7reduce5IdLj4EEvPT_S1_j,"aw",@nobits
	.sectionflags	@""
	.align	16
	.zero		1024


//--------------------- .nv.shared._Z7reduce4IdLj256EEvPT_S1_j --------------------------
	.section	.nv.shared._Z7reduce4IdLj256EEvPT_S1_j,"aw",@nobits
	.sectionflags	@""
	.align	16
	.zero		1024


//--------------------- .nv.shared._Z7reduce4IdLj1EEvPT_S1_j --------------------------
	.section	.nv.shared._Z7reduce4IdLj1EEvPT_S1_j,"aw",@nobits
	.sectionflags	@""
	.align	16
	.zero		1024


//--------------------- .nv.shared._Z7reduce5IdLj64EEvPT_S1_j --------------------------
	.section	.nv.shared._Z7reduce5IdLj64EEvPT_S1_j,"aw",@nobits
	.sectionflags	@""
	.align	16
	.zero		1024


//--------------------- .nv.shared._Z7reduce1IdEvPT_S1_j --------------------------
	.section	.nv.shared._Z7reduce1IdEvPT_S1_j,"aw",@nobits
	.sectionflags	@""
	.align	16
	.zero		1024


//--------------------- .nv.shared._Z7reduce4IdLj16EEvPT_S1_j --------------------------
	.section	.nv.shared._Z7reduce4IdLj16EEvPT_S1_j,"aw",@nobits
	.sectionflags	@""
	.align	16
	.zero		1024


//--------------------- .nv.shared._Z7reduce5IdLj512EEvPT_S1_j --------------------------
	.section	.nv.shared._Z7reduce5IdLj512EEvPT_S1_j,"aw",@nobits
	.sectionflags	@""
	.align	16
	.zero		1024


//--------------------- .nv.shared._Z7reduce5IdLj2EEvPT_S1_j --------------------------
	.section	.nv.shared._Z7reduce5IdLj2EEvPT_S1_j,"aw",@nobits
	.sectionflags	@""
	.align	16
	.zero		1024


//--------------------- .nv.shared._Z7reduce4IdLj128EEvPT_S1_j --------------------------
	.section	.nv.shared._Z7reduce4IdLj128EEvPT_S1_j,"aw",@nobits
	.sectionflags	@""
	.align	16
	.zero		1024


//--------------------- .nv.shared._Z7reduce5IdLj32EEvPT_S1_j --------------------------
	.section	.nv.shared._Z7reduce5IdLj32EEvPT_S1_j,"aw",@nobits
	.sectionflags	@""
	.align	16
	.zero		1024


//--------------------- .nv.shared._Z7reduce2IdEvPT_S1_j --------------------------
	.section	.nv.shared._Z7reduce2IdEvPT_S1_j,"aw",@nobits
	.sectionflags	@""
	.align	16
	.zero		1024


//--------------------- .nv.shared._Z7reduce4IdLj8EEvPT_S1_j --------------------------
	.section	.nv.shared._Z7reduce4IdLj8EEvPT_S1_j,"aw",@nobits
	.sectionflags	@""
	.align	16
	.zero		1024


//--------------------- .nv.shared._Z7reduce5IdLj8EEvPT_S1_j --------------------------
	.section	.nv.shared._Z7reduce5IdLj8EEvPT_S1_j,"aw",@nobits
	.sectionflags	@""
	.align	16
	.zero		1024


//--------------------- .nv.shared._Z7reduce4IdLj512EEvPT_S1_j --------------------------
	.section	.nv.shared._Z7reduce4IdLj512EEvPT_S1_j,"aw",@nobits
	.sectionflags	@""
	.align	16
	.zero		1024


//--------------------- .nv.shared._Z7reduce4IdLj2EEvPT_S1_j --------------------------
	.section	.nv.shared._Z7reduce4IdLj2EEvPT_S1_j,"aw",@nobits
	.sectionflags	@""
	.align	16
	.zero		1024


//--------------------- .nv.shared._Z7reduce5IdLj128EEvPT_S1_j --------------------------
	.section	.nv.shared._Z7reduce5IdLj128EEvPT_S1_j,"aw",@nobits
	.sectionflags	@""
	.align	16
	.zero		1024


//--------------------- .nv.shared._Z7reduce0IdEvPT_S1_j --------------------------
	.section	.nv.shared._Z7reduce0IdEvPT_S1_j,"aw",@nobits
	.sectionflags	@""
	.align	16
	.zero		1024


//--------------------- .nv.shared._Z7reduce4IdLj32EEvPT_S1_j --------------------------
	.section	.nv.shared._Z7reduce4IdLj32EEvPT_S1_j,"aw",@nobits
	.sectionflags	@""
	.align	16
	.zero		1024


//--------------------- .nv.constant0._Z7reduce6IdLj8ELb1EEvPT_S1_j12reduction_opi --------------------------
	.section	.nv.constant0._Z7reduce6IdLj8ELb1EEvPT_S1_j12reduction_opi,"a",@progbits
	.sectionflags	@""
	.align	4
.nv.constant0._Z7reduce6IdLj8ELb1EEvPT_S1_j12reduction_opi:
	.zero		924


//--------------------- .nv.constant0._Z7reduce6IdLj64ELb0EEvPT_S1_j12reduction_opi --------------------------
	.section	.nv.constant0._Z7reduce6IdLj64ELb0EEvPT_S1_j12reduction_opi,"a",@progbits
	.sectionflags	@""
	.align	4
.nv.constant0._Z7reduce6IdLj64ELb0EEvPT_S1_j12reduction_opi:
	.zero		924


//--------------------- .nv.constant0._Z7reduce6IdLj1024ELb0EEvPT_S1_j12reduction_opi --------------------------
	.section	.nv.constant0._Z7reduce6IdLj1024ELb0EEvPT_S1_j12reduction_opi,"a",@progbits
	.sectionflags	@""
	.align	4
.nv.constant0._Z7reduce6IdLj1024ELb0EEvPT_S1_j12reduction_opi:
	.zero		924


//--------------------- .nv.constant0._Z7reduce6IdLj128ELb1EEvPT_S1_j12reduction_opi --------------------------
	.section	.nv.constant0._Z7reduce6IdLj128ELb1EEvPT_S1_j12reduction_opi,"a",@progbits
	.sectionflags	@""
	.align	4
.nv.constant0._Z7reduce6IdLj128ELb1EEvPT_S1_j12reduction_opi:
	.zero		924


//--------------------- .nv.constant0._Z7reduce6IdLj4ELb0EEvPT_S1_j12reduction_opi --------------------------
	.section	.nv.constant0._Z7reduce6IdLj4ELb0EEvPT_S1_j12reduction_opi,"a",@progbits
	.sectionflags	@""
	.align	4
.nv.constant0._Z7reduce6IdLj4ELb0EEvPT_S1_j12reduction_opi:
	.zero		924


//--------------------- .nv.constant0._Z7reduce6IdLj256ELb0EEvPT_S1_j12reduction_opi --------------------------
	.section	.nv.constant0._Z7reduce6IdLj256ELb0EEvPT_S1_j12reduction_opi,"a",@progbits
	.sectionflags	@""
	.align	4
.nv.constant0._Z7reduce6IdLj256ELb0EEvPT_S1_j12reduction_opi:
	.zero		924


//--------------------- .nv.constant0._Z7reduce6IdLj32ELb1EEvPT_S1_j12reduction_opi --------------------------
	.section	.nv.constant0._Z7reduce6IdLj32ELb1EEvPT_S1_j12reduction_opi,"a",@progbits
	.sectionflags	@""
	.align	4
.nv.constant0._Z7reduce6IdLj32ELb1EEvPT_S1_j12reduction_opi:
	.zero		924


//--------------------- .nv.constant0._Z7reduce6IdLj1ELb0EEvPT_S1_j12reduction_opi --------------------------
	.section	.nv.constant0._Z7reduce6IdLj1ELb0EEvPT_S1_j12reduction_opi,"a",@progbits
	.sectionflags	@""
	.align	4
.nv.constant0._Z7reduce6IdLj1ELb0EEvPT_S1_j12reduction_opi:
	.zero		924


//--------------------- .nv.constant0._Z7reduce6IdLj2ELb1EEvPT_S1_j12reduction_opi --------------------------
	.section	.nv.constant0._Z7reduce6IdLj2ELb1EEvPT_S1_j12reduction_opi,"a",@progbits
	.sectionflags	@""
	.align	4
.nv.constant0._Z7reduce6IdLj2ELb1EEvPT_S1_j12reduction_opi:
	.zero		924


//--------------------- .nv.constant0._Z7reduce6IdLj512ELb1EEvPT_S1_j12reduction_opi --------------------------
	.section	.nv.constant0._Z7reduce6IdLj512ELb1EEvPT_S1_j12reduction_opi,"a",@progbits
	.sectionflags	@""
	.align	4
.nv.constant0._Z7reduce6IdLj512ELb1EEvPT_S1_j12reduction_opi:
	.zero		924


//--------------------- .nv.constant0._Z7reduce6IdLj16ELb0EEvPT_S1_j12reduction_opi --------------------------
	.section	.nv.constant0._Z7reduce6IdLj16ELb0EEvPT_S1_j12reduction_opi,"a",@progbits
	.sectionflags	@""
	.align	4
.nv.constant0._Z7reduce6IdLj16ELb0EEvPT_S1_j12reduction_opi:
	.zero		924


//--------------------- .nv.constant0._Z7reduce6IdLj16ELb1EEvPT_S1_j12reduction_opi --------------------------
	.section	.nv.constant0._Z7reduce6IdLj16ELb1EEvPT_S1_j12reduction_opi,"a",@progbits
	.sectionflags	@""
	.align	4
.nv.constant0._Z7reduce6IdLj16ELb1EEvPT_S1_j12reduction_opi:
	.zero		924


//--------------------- .nv.constant0._Z7reduce6IdLj128ELb0EEvPT_S1_j12reduction_opi --------------------------
	.section	.nv.constant0._Z7reduce6IdLj128ELb0EEvPT_S1_j12reduction_opi,"a",@progbits
	.sectionflags	@""
	.align	4
.nv.constant0._Z7reduce6IdLj128ELb0EEvPT_S1_j12reduction_opi:
	.zero		924


//--------------------- .nv.constant0._Z7reduce6IdLj1ELb1EEvPT_S1_j12reduction_opi --------------------------
	.section	.nv.constant0._Z7reduce6IdLj1ELb1EEvPT_S1_j12reduction_opi,"a",@progbits
	.sectionflags	@""
	.align	4
.nv.constant0._Z7reduce6IdLj1ELb1EEvPT_S1_j12reduction_opi:
	.zero		924


//--------------------- .nv.constant0._Z7reduce6IdLj256ELb1EEvPT_S1_j12reduction_opi --------------------------
	.section	.nv.constant0._Z7reduce6IdLj256ELb1EEvPT_S1_j12reduction_opi,"a",@progbits
	.sectionflags	@""
	.align	4
.nv.constant0._Z7reduce6IdLj256ELb1EEvPT_S1_j12reduction_opi:
	.zero		924


//--------------------- .nv.constant0._Z7reduce6IdLj8ELb0EEvPT_S1_j12reduction_opi --------------------------
	.section	.nv.constant0._Z7reduce6IdLj8ELb0EEvPT_S1_j12reduction_opi,"a",@progbits
	.sectionflags	@""
	.align	4
.nv.constant0._Z7reduce6IdLj8ELb0EEvPT_S1_j12reduction_opi:
	.zero		924


//--------------------- .nv.constant0._Z7reduce6IdLj512ELb0EEvPT_S1_j12reduction_opi --------------------------
	.section	.nv.constant0._Z7reduce6IdLj512ELb0EEvPT_S1_j12reduction_opi,"a",@progbits
	.sectionflags	@""
	.align	4
.nv.constant0._Z7reduce6IdLj512ELb0EEvPT_S1_j12reduction_opi:
	.zero		924


//--------------------- .nv.constant0._Z7reduce6IdLj64ELb1EEvPT_S1_j12reduction_opi --------------------------
	.section	.nv.constant0._Z7reduce6IdLj64ELb1EEvPT_S1_j12reduction_opi,"a",@progbits
	.sectionflags	@""
	.align	4
.nv.constant0._Z7reduce6IdLj64ELb1EEvPT_S1_j12reduction_opi:
	.zero		924


//--------------------- .nv.constant0._Z7reduce6IdLj2ELb0EEvPT_S1_j12reduction_opi --------------------------
	.section	.nv.constant0._Z7reduce6IdLj2ELb0EEvPT_S1_j12reduction_opi,"a",@progbits
	.sectionflags	@""
	.align	4
.nv.constant0._Z7reduce6IdLj2ELb0EEvPT_S1_j12reduction_opi:
	.zero		924


//--------------------- .nv.constant0._Z7reduce6IdLj4ELb1EEvPT_S1_j12reduction_opi --------------------------
	.section	.nv.constant0._Z7reduce6IdLj4ELb1EEvPT_S1_j12reduction_opi,"a",@progbits
	.sectionflags	@""
	.align	4
.nv.constant0._Z7reduce6IdLj4ELb1EEvPT_S1_j12reduction_opi:
	.zero		924


//--------------------- .nv.constant0._Z7reduce6IdLj1024ELb1EEvPT_S1_j12reduction_opi --------------------------
	.section	.nv.constant0._Z7reduce6IdLj1024ELb1EEvPT_S1_j12reduction_opi,"a",@progbits
	.sectionflags	@""
	.align	4
.nv.constant0._Z7reduce6IdLj1024ELb1EEvPT_S1_j12reduction_opi:
	.zero		924


//--------------------- .nv.constant0._Z7reduce6IdLj32ELb0EEvPT_S1_j12reduction_opi --------------------------
	.section	.nv.constant0._Z7reduce6IdLj32ELb0EEvPT_S1_j12reduction_opi,"a",@progbits
	.sectionflags	@""
	.align	4
.nv.constant0._Z7reduce6IdLj32ELb0EEvPT_S1_j12reduction_opi:
	.zero		924


//--------------------- .nv.constant0._Z7reduce5IdLj256EEvPT_S1_j --------------------------
	.section	.nv.constant0._Z7reduce5IdLj256EEvPT_S1_j,"a",@progbits
	.sectionflags	@""
	.align	4
.nv.constant0._Z7reduce5IdLj256EEvPT_S1_j:
	.zero		916


//--------------------- .nv.constant0._Z7reduce5IdLj1EEvPT_S1_j --------------------------
	.section	.nv.constant0._Z7reduce5IdLj1EEvPT_S1_j,"a",@progbits
	.sectionflags	@""
	.align	4
.nv.constant0._Z7reduce5IdLj1EEvPT_S1_j:
	.zero		916


//--------------------- .nv.constant0._Z7reduce4IdLj64EEvPT_S1_j --------------------------
	.section	.nv.constant0._Z7reduce4IdLj64EEvPT_S1_j,"a",@progbits
	.sectionflags	@""
	.align	4
.nv.constant0._Z7reduce4IdLj64EEvPT_S1_j:
	.zero		916


//--------------------- .nv.constant0._Z7reduce5IdLj16EEvPT_S1_j --------------------------
	.section	.nv.constant0._Z7reduce5IdLj16EEvPT_S1_j,"a",@progbits
	.sectionflags	@""
	.align	4
.nv.constant0._Z7reduce5IdLj16EEvPT_S1_j:
	.zero		916


//--------------------- .nv.constant0._Z7reduce3IdEvPT_S1_j --------------------------
	.section	.nv.constant0._Z7reduce3IdEvPT_S1_j,"a",@progbits
	.sectionflags	@""
	.align	4
.nv.constant0._Z7reduce3IdEvPT_S1_j:
	.zero		916


//--------------------- .nv.constant0._Z7reduce4IdLj4EEvPT_S1_j --------------------------
	.section	.nv.constant0._Z7reduce4IdLj4EEvPT_S1_j,"a",@progbits
	.sectionflags	@""
	.align	4
.nv.constant0._Z7reduce4IdLj4EEvPT_S1_j:
	.zero		916


//--------------------- .nv.constant0._Z7reduce5IdLj4EEvPT_S1_j --------------------------
	.section	.nv.constant0._Z7reduce5IdLj4EEvPT_S1_j,"a",@progbits
	.sectionflags	@""
	.align	4
.nv.constant0._Z7reduce5IdLj4EEvPT_S1_j:
	.zero		916


//--------------------- .nv.constant0._Z7reduce4IdLj256EEvPT_S1_j --------------------------
	.section	.nv.constant0._Z7reduce4IdLj256EEvPT_S1_j,"a",@progbits
	.sectionflags	@""
	.align	4
.nv.constant0._Z7reduce4IdLj256EEvPT_S1_j:
	.zero		916


//--------------------- .nv.constant0._Z7reduce4IdLj1EEvPT_S1_j --------------------------
	.section	.nv.constant0._Z7reduce4IdLj1EEvPT_S1_j,"a",@progbits
	.sectionflags	@""
	.align	4
.nv.constant0._Z7reduce4IdLj1EEvPT_S1_j:
	.zero		916


//--------------------- .nv.constant0._Z7reduce5IdLj64EEvPT_S1_j --------------------------
	.section	.nv.constant0._Z7reduce5IdLj64EEvPT_S1_j,"a",@progbits
	.sectionflags	@""
	.align	4
.nv.constant0._Z7reduce5IdLj64EEvPT_S1_j:
	.zero		916


//--------------------- .nv.constant0._Z7reduce1IdEvPT_S1_j --------------------------
	.section	.nv.constant0._Z7reduce1IdEvPT_S1_j,"a",@progbits
	.sectionflags	@""
	.align	4
.nv.constant0._Z7reduce1IdEvPT_S1_j:
	.zero		916


//--------------------- .nv.constant0._Z7reduce4IdLj16EEvPT_S1_j --------------------------
	.section	.nv.constant0._Z7reduce4IdLj16EEvPT_S1_j,"a",@progbits
	.sectionflags	@""
	.align	4
.nv.constant0._Z7reduce4IdLj16EEvPT_S1_j:
	.zero		916


//--------------------- .nv.constant0._Z7reduce5IdLj512EEvPT_S1_j --------------------------
	.section	.nv.constant0._Z7reduce5IdLj512EEvPT_S1_j,"a",@progbits
	.sectionflags	@""
	.align	4
.nv.constant0._Z7reduce5IdLj512EEvPT_S1_j:
	.zero		916


//--------------------- .nv.constant0._Z7reduce5IdLj2EEvPT_S1_j --------------------------
	.section	.nv.constant0._Z7reduce5IdLj2EEvPT_S1_j,"a",@progbits
	.sectionflags	@""
	.align	4
.nv.constant0._Z7reduce5IdLj2EEvPT_S1_j:
	.zero		916


//--------------------- .nv.constant0._Z7reduce4IdLj128EEvPT_S1_j --------------------------
	.section	.nv.constant0._Z7reduce4IdLj128EEvPT_S1_j,"a",@progbits
	.sectionflags	@""
	.align	4
.nv.constant0._Z7reduce4IdLj128EEvPT_S1_j:
	.zero		916


//--------------------- .nv.constant0._Z7reduce5IdLj32EEvPT_S1_j --------------------------
	.section	.nv.constant0._Z7reduce5IdLj32EEvPT_S1_j,"a",@progbits
	.sectionflags	@""
	.align	4
.nv.constant0._Z7reduce5IdLj32EEvPT_S1_j:
	.zero		916


//--------------------- .nv.constant0._Z7reduce2IdEvPT_S1_j --------------------------
	.section	.nv.constant0._Z7reduce2IdEvPT_S1_j,"a",@progbits
	.sectionflags	@""
	.align	4
.nv.constant0._Z7reduce2IdEvPT_S1_j:
	.zero		916


//--------------------- .nv.constant0._Z7reduce4IdLj8EEvPT_S1_j --------------------------
	.section	.nv.constant0._Z7reduce4IdLj8EEvPT_S1_j,"a",@progbits
	.sectionflags	@""
	.align	4
.nv.constant0._Z7reduce4IdLj8EEvPT_S1_j:
	.zero		916


//--------------------- .nv.constant0._Z7reduce5IdLj8EEvPT_S1_j --------------------------
	.section	.nv.constant0._Z7reduce5IdLj8EEvPT_S1_j,"a",@progbits
	.sectionflags	@""
	.align	4
.nv.constant0._Z7reduce5IdLj8EEvPT_S1_j:
	.zero		916


//--------------------- .nv.constant0._Z7reduce4IdLj512EEvPT_S1_j --------------------------
	.section	.nv.constant0._Z7reduce4IdLj512EEvPT_S1_j,"a",@progbits
	.sectionflags	@""
	.align	4
.nv.constant0._Z7reduce4IdLj512EEvPT_S1_j:
	.zero		916


//--------------------- .nv.constant0._Z7reduce4IdLj2EEvPT_S1_j --------------------------
	.section	.nv.constant0._Z7reduce4IdLj2EEvPT_S1_j,"a",@progbits
	.sectionflags	@""
	.align	4
.nv.constant0._Z7reduce4IdLj2EEvPT_S1_j:
	.zero		916


//--------------------- .nv.constant0._Z7reduce5IdLj128EEvPT_S1_j --------------------------
	.section	.nv.constant0._Z7reduce5IdLj128EEvPT_S1_j,"a",@progbits
	.sectionflags	@""
	.align	4
.nv.constant0._Z7reduce5IdLj128EEvPT_S1_j:
	.zero		916


//--------------------- .nv.constant0._Z7reduce0IdEvPT_S1_j --------------------------
	.section	.nv.constant0._Z7reduce0IdEvPT_S1_j,"a",@progbits
	.sectionflags	@""
	.align	4
.nv.constant0._Z7reduce0IdEvPT_S1_j:
	.zero		916


//--------------------- .nv.constant0._Z7reduce4IdLj32EEvPT_S1_j --------------------------
	.section	.nv.constant0._Z7reduce4IdLj32EEvPT_S1_j,"a",@progbits
	.sectionflags	@""
	.align	4
.nv.constant0._Z7reduce4IdLj32EEvPT_S1_j:
	.zero		916


//--------------------- SYMBOLS --------------------------

	.type		.nv.reservedSmem.offset0,@object
	.size		.nv.reservedSmem.offset0,0x4
	.type		.nv.reservedSmem.cap,@object
	.size		.nv.reservedSmem.cap,0x4
